//
// Generated by NVIDIA NVVM Compiler
//
// Compiler Build ID: CL-36424714
// Cuda compilation tools, release 13.0, V13.0.88
// Based on NVVM 20.0.0
//

.version 9.0
.target sm_100
.address_size 64

	// .globl	_ZN3cub18CUB_300001_SM_10006detail11EmptyKernelIvEEvv
// _ZZN3cub18CUB_300001_SM_10006detail10merge_sort30DeviceMergeSortBlockSortKernelINS2_10policy_hubIPyE9Policy600ES5_PNS0_8NullTypeES5_S9_y9CustomOpTyS8_EEvbT0_T1_T2_T3_T4_PT6_PT7_T5_NS1_7vsmem_tEE19static_temp_storage has been demoted
// _ZZN3cub18CUB_300001_SM_10006detail10merge_sort26DeviceMergeSortMergeKernelINS2_10policy_hubIPyE9Policy600ES5_PNS0_8NullTypeES5_S9_y9CustomOpTyS8_EEvbT2_T3_T4_PT6_PT7_T5_PSD_SD_NS1_7vsmem_tEE19static_temp_storage has been demoted
.global .align 1 .b8 _ZN30_INTERNAL_b14441bf_4_k_cu_main4cuda3std3__45__cpo5beginE[1];
.global .align 1 .b8 _ZN30_INTERNAL_b14441bf_4_k_cu_main4cuda3std3__45__cpo3endE[1];
.global .align 1 .b8 _ZN30_INTERNAL_b14441bf_4_k_cu_main4cuda3std3__45__cpo6cbeginE[1];
.global .align 1 .b8 _ZN30_INTERNAL_b14441bf_4_k_cu_main4cuda3std3__45__cpo4cendE[1];
.global .align 1 .b8 _ZN30_INTERNAL_b14441bf_4_k_cu_main4cuda3std3__45__cpo6rbeginE[1];
.global .align 1 .b8 _ZN30_INTERNAL_b14441bf_4_k_cu_main4cuda3std3__45__cpo4rendE[1];
.global .align 1 .b8 _ZN30_INTERNAL_b14441bf_4_k_cu_main4cuda3std3__45__cpo7crbeginE[1];
.global .align 1 .b8 _ZN30_INTERNAL_b14441bf_4_k_cu_main4cuda3std3__45__cpo5crendE[1];
.global .align 1 .b8 _ZN30_INTERNAL_b14441bf_4_k_cu_main4cuda3std3__432_GLOBAL__N__b14441bf_4_k_cu_main6ignoreE[1];
.global .align 1 .b8 _ZN30_INTERNAL_b14441bf_4_k_cu_main4cuda3std3__419piecewise_constructE[1];
.global .align 1 .b8 _ZN30_INTERNAL_b14441bf_4_k_cu_main4cuda3std3__48in_placeE[1];
.global .align 1 .b8 _ZN30_INTERNAL_b14441bf_4_k_cu_main4cuda3std3__420unreachable_sentinelE[1];
.global .align 1 .b8 _ZN30_INTERNAL_b14441bf_4_k_cu_main4cuda3std3__47nulloptE[1];
.global .align 1 .b8 _ZN30_INTERNAL_b14441bf_4_k_cu_main4cuda3std6ranges3__45__cpo4swapE[1];
.global .align 1 .b8 _ZN30_INTERNAL_b14441bf_4_k_cu_main4cuda3std6ranges3__45__cpo9iter_moveE[1];
.global .align 1 .b8 _ZN30_INTERNAL_b14441bf_4_k_cu_main4cuda3std6ranges3__45__cpo5beginE[1];
.global .align 1 .b8 _ZN30_INTERNAL_b14441bf_4_k_cu_main4cuda3std6ranges3__45__cpo3endE[1];
.global .align 1 .b8 _ZN30_INTERNAL_b14441bf_4_k_cu_main4cuda3std6ranges3__45__cpo6cbeginE[1];
.global .align 1 .b8 _ZN30_INTERNAL_b14441bf_4_k_cu_main4cuda3std6ranges3__45__cpo4cendE[1];
.global .align 1 .b8 _ZN30_INTERNAL_b14441bf_4_k_cu_main4cuda3std6ranges3__45__cpo7advanceE[1];
.global .align 1 .b8 _ZN30_INTERNAL_b14441bf_4_k_cu_main4cuda3std6ranges3__45__cpo9iter_swapE[1];
.global .align 1 .b8 _ZN30_INTERNAL_b14441bf_4_k_cu_main4cuda3std6ranges3__45__cpo4nextE[1];
.global .align 1 .b8 _ZN30_INTERNAL_b14441bf_4_k_cu_main4cuda3std6ranges3__45__cpo4prevE[1];
.global .align 1 .b8 _ZN30_INTERNAL_b14441bf_4_k_cu_main4cuda3std6ranges3__45__cpo4dataE[1];
.global .align 1 .b8 _ZN30_INTERNAL_b14441bf_4_k_cu_main4cuda3std6ranges3__45__cpo5cdataE[1];
.global .align 1 .b8 _ZN30_INTERNAL_b14441bf_4_k_cu_main4cuda3std6ranges3__45__cpo4sizeE[1];
.global .align 1 .b8 _ZN30_INTERNAL_b14441bf_4_k_cu_main4cuda3std6ranges3__45__cpo5ssizeE[1];
.global .align 1 .b8 _ZN30_INTERNAL_b14441bf_4_k_cu_main4cuda3std6ranges3__45__cpo8distanceE[1];
.global .align 1 .b8 _ZN30_INTERNAL_b14441bf_4_k_cu_main6thrust24THRUST_300001_SM_1000_NS6system6detail10sequential3seqE[1];

.visible .entry _ZN3cub18CUB_300001_SM_10006detail11EmptyKernelIvEEvv()
{


	ret;

}
	// .globl	_ZN3cub18CUB_300001_SM_10006detail10merge_sort30DeviceMergeSortBlockSortKernelINS2_10policy_hubIPyE9Policy600ES5_PNS0_8NullTypeES5_S9_y9CustomOpTyS8_EEvbT0_T1_T2_T3_T4_PT6_PT7_T5_NS1_7vsmem_tE
.visible .entry _ZN3cub18CUB_300001_SM_10006detail10merge_sort30DeviceMergeSortBlockSortKernelINS2_10policy_hubIPyE9Policy600ES5_PNS0_8NullTypeES5_S9_y9CustomOpTyS8_EEvbT0_T1_T2_T3_T4_PT6_PT7_T5_NS1_7vsmem_tE(
	.param .u8 _ZN3cub18CUB_300001_SM_10006detail10merge_sort30DeviceMergeSortBlockSortKernelINS2_10policy_hubIPyE9Policy600ES5_PNS0_8NullTypeES5_S9_y9CustomOpTyS8_EEvbT0_T1_T2_T3_T4_PT6_PT7_T5_NS1_7vsmem_tE_param_0,
	.param .u64 .ptr .align 1 _ZN3cub18CUB_300001_SM_10006detail10merge_sort30DeviceMergeSortBlockSortKernelINS2_10policy_hubIPyE9Policy600ES5_PNS0_8NullTypeES5_S9_y9CustomOpTyS8_EEvbT0_T1_T2_T3_T4_PT6_PT7_T5_NS1_7vsmem_tE_param_1,
	.param .u64 .ptr .align 1 _ZN3cub18CUB_300001_SM_10006detail10merge_sort30DeviceMergeSortBlockSortKernelINS2_10policy_hubIPyE9Policy600ES5_PNS0_8NullTypeES5_S9_y9CustomOpTyS8_EEvbT0_T1_T2_T3_T4_PT6_PT7_T5_NS1_7vsmem_tE_param_2,
	.param .u64 .ptr .align 1 _ZN3cub18CUB_300001_SM_10006detail10merge_sort30DeviceMergeSortBlockSortKernelINS2_10policy_hubIPyE9Policy600ES5_PNS0_8NullTypeES5_S9_y9CustomOpTyS8_EEvbT0_T1_T2_T3_T4_PT6_PT7_T5_NS1_7vsmem_tE_param_3,
	.param .u64 .ptr .align 1 _ZN3cub18CUB_300001_SM_10006detail10merge_sort30DeviceMergeSortBlockSortKernelINS2_10policy_hubIPyE9Policy600ES5_PNS0_8NullTypeES5_S9_y9CustomOpTyS8_EEvbT0_T1_T2_T3_T4_PT6_PT7_T5_NS1_7vsmem_tE_param_4,
	.param .u64 _ZN3cub18CUB_300001_SM_10006detail10merge_sort30DeviceMergeSortBlockSortKernelINS2_10policy_hubIPyE9Policy600ES5_PNS0_8NullTypeES5_S9_y9CustomOpTyS8_EEvbT0_T1_T2_T3_T4_PT6_PT7_T5_NS1_7vsmem_tE_param_5,
	.param .u64 .ptr .align 1 _ZN3cub18CUB_300001_SM_10006detail10merge_sort30DeviceMergeSortBlockSortKernelINS2_10policy_hubIPyE9Policy600ES5_PNS0_8NullTypeES5_S9_y9CustomOpTyS8_EEvbT0_T1_T2_T3_T4_PT6_PT7_T5_NS1_7vsmem_tE_param_6,
	.param .u64 .ptr .align 1 _ZN3cub18CUB_300001_SM_10006detail10merge_sort30DeviceMergeSortBlockSortKernelINS2_10policy_hubIPyE9Policy600ES5_PNS0_8NullTypeES5_S9_y9CustomOpTyS8_EEvbT0_T1_T2_T3_T4_PT6_PT7_T5_NS1_7vsmem_tE_param_7,
	.param .align 1 .b8 _ZN3cub18CUB_300001_SM_10006detail10merge_sort30DeviceMergeSortBlockSortKernelINS2_10policy_hubIPyE9Policy600ES5_PNS0_8NullTypeES5_S9_y9CustomOpTyS8_EEvbT0_T1_T2_T3_T4_PT6_PT7_T5_NS1_7vsmem_tE_param_8[1],
	.param .align 8 .b8 _ZN3cub18CUB_300001_SM_10006detail10merge_sort30DeviceMergeSortBlockSortKernelINS2_10policy_hubIPyE9Policy600ES5_PNS0_8NullTypeES5_S9_y9CustomOpTyS8_EEvbT0_T1_T2_T3_T4_PT6_PT7_T5_NS1_7vsmem_tE_param_9[8]
)
.maxntid 256
{
	.reg .pred 	%p<172>;
	.reg .b16 	%rs<4>;
	.reg .b32 	%r<445>;
	.reg .b64 	%rd<412>;
	// demoted variable
	.shared .align 16 .b8 _ZZN3cub18CUB_300001_SM_10006detail10merge_sort30DeviceMergeSortBlockSortKernelINS2_10policy_hubIPyE9Policy600ES5_PNS0_8NullTypeES5_S9_y9CustomOpTyS8_EEvbT0_T1_T2_T3_T4_PT6_PT7_T5_NS1_7vsmem_tEE19static_temp_storage[16912];
	ld.param.u64 	%rd167, [_ZN3cub18CUB_300001_SM_10006detail10merge_sort30DeviceMergeSortBlockSortKernelINS2_10policy_hubIPyE9Policy600ES5_PNS0_8NullTypeES5_S9_y9CustomOpTyS8_EEvbT0_T1_T2_T3_T4_PT6_PT7_T5_NS1_7vsmem_tE_param_1];
	ld.param.u64 	%rd165, [_ZN3cub18CUB_300001_SM_10006detail10merge_sort30DeviceMergeSortBlockSortKernelINS2_10policy_hubIPyE9Policy600ES5_PNS0_8NullTypeES5_S9_y9CustomOpTyS8_EEvbT0_T1_T2_T3_T4_PT6_PT7_T5_NS1_7vsmem_tE_param_5];
	cvta.to.global.u64 	%rd1, %rd167;
	mov.u32 	%r110, %ctaid.x;
	cvt.u64.u32 	%rd168, %r110;
	mov.u32 	%r111, %nctaid.x;
	cvt.u64.u32 	%rd169, %r111;
	mul.wide.u32 	%rd2, %r110, 2048;
	add.s64 	%rd170, %rd169, -1;
	setp.le.u64 	%p29, %rd170, %rd168;
	@%p29 bra 	$L__BB1_44;
	// begin inline asm
	griddepcontrol.wait;
	// end inline asm
	mov.u32 	%r1, %tid.x;
	and.b32  	%r285, %r1, 31;
	shl.b32 	%r286, %r1, 3;
	and.b32  	%r287, %r286, 7936;
	or.b32  	%r288, %r287, %r285;
	cvt.u64.u32 	%rd255, %r288;
	add.s64 	%rd3, %rd2, %rd255;
	shl.b64 	%rd256, %rd3, 3;
	add.s64 	%rd257, %rd1, %rd256;
	ld.global.u64 	%rd258, [%rd257];
	ld.global.u64 	%rd259, [%rd257+256];
	ld.global.u64 	%rd260, [%rd257+512];
	ld.global.u64 	%rd261, [%rd257+768];
	ld.global.u64 	%rd262, [%rd257+1024];
	ld.global.u64 	%rd263, [%rd257+1280];
	ld.global.u64 	%rd264, [%rd257+1536];
	ld.global.u64 	%rd265, [%rd257+1792];
	// begin inline asm
	mov.u32 %r283, %laneid;
	// end inline asm
	add.s32 	%r289, %r283, %r287;
	shr.s32 	%r290, %r289, 5;
	add.s32 	%r291, %r290, %r289;
	shl.b32 	%r292, %r291, 3;
	mov.u32 	%r293, _ZZN3cub18CUB_300001_SM_10006detail10merge_sort30DeviceMergeSortBlockSortKernelINS2_10policy_hubIPyE9Policy600ES5_PNS0_8NullTypeES5_S9_y9CustomOpTyS8_EEvbT0_T1_T2_T3_T4_PT6_PT7_T5_NS1_7vsmem_tEE19static_temp_storage;
	add.s32 	%r2, %r293, %r292;
	st.shared.u64 	[%r2], %rd258;
	add.s32 	%r294, %r289, 32;
	shr.s32 	%r295, %r294, 5;
	add.s32 	%r296, %r295, %r289;
	shl.b32 	%r297, %r296, 3;
	add.s32 	%r3, %r293, %r297;
	st.shared.u64 	[%r3+256], %rd259;
	add.s32 	%r298, %r289, 64;
	shr.s32 	%r299, %r298, 5;
	add.s32 	%r300, %r299, %r289;
	shl.b32 	%r301, %r300, 3;
	add.s32 	%r4, %r293, %r301;
	st.shared.u64 	[%r4+512], %rd260;
	add.s32 	%r302, %r289, 96;
	shr.s32 	%r303, %r302, 5;
	add.s32 	%r304, %r303, %r289;
	shl.b32 	%r305, %r304, 3;
	add.s32 	%r5, %r293, %r305;
	st.shared.u64 	[%r5+768], %rd261;
	add.s32 	%r306, %r289, 128;
	shr.s32 	%r307, %r306, 5;
	add.s32 	%r308, %r307, %r289;
	shl.b32 	%r309, %r308, 3;
	add.s32 	%r6, %r293, %r309;
	st.shared.u64 	[%r6+1024], %rd262;
	add.s32 	%r310, %r289, 160;
	shr.s32 	%r311, %r310, 5;
	add.s32 	%r312, %r311, %r289;
	shl.b32 	%r313, %r312, 3;
	add.s32 	%r7, %r293, %r313;
	st.shared.u64 	[%r7+1280], %rd263;
	add.s32 	%r314, %r289, 192;
	shr.s32 	%r315, %r314, 5;
	add.s32 	%r316, %r315, %r289;
	shl.b32 	%r317, %r316, 3;
	add.s32 	%r8, %r293, %r317;
	st.shared.u64 	[%r8+1536], %rd264;
	add.s32 	%r318, %r289, 224;
	shr.s32 	%r319, %r318, 5;
	add.s32 	%r320, %r319, %r289;
	shl.b32 	%r321, %r320, 3;
	add.s32 	%r9, %r293, %r321;
	st.shared.u64 	[%r9+1792], %rd265;
	bar.warp.sync 	-1;
	mad.lo.s32 	%r322, %r283, 7, %r289;
	shr.s32 	%r323, %r322, 5;
	add.s32 	%r324, %r323, %r322;
	shl.b32 	%r325, %r324, 3;
	add.s32 	%r10, %r293, %r325;
	ld.shared.u64 	%rd266, [%r10];
	add.s32 	%r326, %r322, 1;
	shr.s32 	%r327, %r326, 5;
	add.s32 	%r328, %r327, %r322;
	shl.b32 	%r329, %r328, 3;
	add.s32 	%r11, %r293, %r329;
	ld.shared.u64 	%rd267, [%r11+8];
	add.s32 	%r330, %r322, 2;
	shr.s32 	%r331, %r330, 5;
	add.s32 	%r332, %r331, %r322;
	shl.b32 	%r333, %r332, 3;
	add.s32 	%r12, %r293, %r333;
	ld.shared.u64 	%rd268, [%r12+16];
	add.s32 	%r334, %r322, 3;
	shr.s32 	%r335, %r334, 5;
	add.s32 	%r336, %r335, %r322;
	shl.b32 	%r337, %r336, 3;
	add.s32 	%r13, %r293, %r337;
	ld.shared.u64 	%rd269, [%r13+24];
	add.s32 	%r338, %r322, 4;
	shr.s32 	%r339, %r338, 5;
	add.s32 	%r340, %r339, %r322;
	shl.b32 	%r341, %r340, 3;
	add.s32 	%r14, %r293, %r341;
	ld.shared.u64 	%rd270, [%r14+32];
	add.s32 	%r342, %r322, 5;
	shr.s32 	%r343, %r342, 5;
	add.s32 	%r344, %r343, %r322;
	shl.b32 	%r345, %r344, 3;
	add.s32 	%r15, %r293, %r345;
	ld.shared.u64 	%rd271, [%r15+40];
	add.s32 	%r346, %r322, 6;
	shr.s32 	%r347, %r346, 5;
	add.s32 	%r348, %r347, %r322;
	shl.b32 	%r349, %r348, 3;
	add.s32 	%r16, %r293, %r349;
	ld.shared.u64 	%rd272, [%r16+48];
	add.s32 	%r350, %r322, 7;
	shr.s32 	%r351, %r350, 5;
	add.s32 	%r352, %r351, %r322;
	shl.b32 	%r353, %r352, 3;
	add.s32 	%r17, %r293, %r353;
	ld.shared.u64 	%rd273, [%r17+56];
	bar.sync 	0;
	// begin inline asm
	griddepcontrol.launch_dependents;
	// end inline asm
	max.u64 	%rd274, %rd267, %rd266;
	min.u64 	%rd275, %rd267, %rd266;
	max.u64 	%rd276, %rd269, %rd268;
	min.u64 	%rd277, %rd269, %rd268;
	max.u64 	%rd278, %rd271, %rd270;
	min.u64 	%rd279, %rd271, %rd270;
	max.u64 	%rd280, %rd273, %rd272;
	min.u64 	%rd281, %rd273, %rd272;
	max.u64 	%rd282, %rd277, %rd274;
	min.u64 	%rd283, %rd277, %rd274;
	max.u64 	%rd284, %rd279, %rd276;
	min.u64 	%rd285, %rd279, %rd276;
	max.u64 	%rd286, %rd281, %rd278;
	min.u64 	%rd287, %rd281, %rd278;
	setp.lt.u64 	%p111, %rd277, %rd275;
	selp.b64 	%rd288, %rd275, %rd283, %p111;
	selp.b64 	%rd289, %rd283, %rd275, %p111;
	max.u64 	%rd290, %rd285, %rd282;
	min.u64 	%rd291, %rd285, %rd282;
	max.u64 	%rd292, %rd287, %rd284;
	min.u64 	%rd293, %rd287, %rd284;
	setp.gt.u64 	%p112, %rd278, %rd280;
	selp.b64 	%rd294, %rd286, %rd280, %p112;
	selp.b64 	%rd295, %rd280, %rd286, %p112;
	max.u64 	%rd296, %rd291, %rd288;
	min.u64 	%rd297, %rd291, %rd288;
	max.u64 	%rd298, %rd293, %rd290;
	min.u64 	%rd299, %rd293, %rd290;
	max.u64 	%rd300, %rd295, %rd292;
	min.u64 	%rd301, %rd295, %rd292;
	max.u64 	%rd302, %rd297, %rd289;
	min.u64 	%rd303, %rd297, %rd289;
	max.u64 	%rd304, %rd299, %rd296;
	min.u64 	%rd305, %rd299, %rd296;
	max.u64 	%rd306, %rd301, %rd298;
	min.u64 	%rd307, %rd301, %rd298;
	max.u64 	%rd308, %rd294, %rd300;
	min.u64 	%rd309, %rd294, %rd300;
	max.u64 	%rd310, %rd305, %rd302;
	min.u64 	%rd311, %rd305, %rd302;
	max.u64 	%rd312, %rd307, %rd304;
	min.u64 	%rd313, %rd307, %rd304;
	max.u64 	%rd314, %rd309, %rd306;
	min.u64 	%rd315, %rd309, %rd306;
	setp.lt.u64 	%p113, %rd305, %rd303;
	selp.b64 	%rd316, %rd303, %rd311, %p113;
	selp.b64 	%rd359, %rd311, %rd303, %p113;
	max.u64 	%rd317, %rd313, %rd310;
	min.u64 	%rd318, %rd313, %rd310;
	max.u64 	%rd319, %rd315, %rd312;
	min.u64 	%rd320, %rd315, %rd312;
	setp.gt.u64 	%p114, %rd306, %rd308;
	selp.b64 	%rd352, %rd314, %rd308, %p114;
	selp.b64 	%rd321, %rd308, %rd314, %p114;
	max.u64 	%rd357, %rd318, %rd316;
	min.u64 	%rd358, %rd318, %rd316;
	max.u64 	%rd355, %rd320, %rd317;
	min.u64 	%rd356, %rd320, %rd317;
	max.u64 	%rd353, %rd321, %rd319;
	min.u64 	%rd354, %rd321, %rd319;
	mov.b32 	%r437, 2;
$L__BB1_2:
	bar.sync 	0;
	add.s32 	%r354, %r437, -1;
	shl.b32 	%r355, %r1, 6;
	mov.u32 	%r356, _ZZN3cub18CUB_300001_SM_10006detail10merge_sort30DeviceMergeSortBlockSortKernelINS2_10policy_hubIPyE9Policy600ES5_PNS0_8NullTypeES5_S9_y9CustomOpTyS8_EEvbT0_T1_T2_T3_T4_PT6_PT7_T5_NS1_7vsmem_tEE19static_temp_storage;
	add.s32 	%r357, %r356, %r355;
	st.shared.v2.u64 	[%r357], {%rd359, %rd358};
	st.shared.v2.u64 	[%r357+16], {%rd357, %rd356};
	st.shared.v2.u64 	[%r357+32], {%rd355, %rd354};
	st.shared.v2.u64 	[%r357+48], {%rd353, %rd352};
	bar.sync 	0;
	neg.s32 	%r358, %r437;
	and.b32  	%r359, %r1, %r358;
	shl.b32 	%r360, %r359, 3;
	shl.b32 	%r361, %r437, 2;
	and.b32  	%r362, %r354, %r1;
	shl.b32 	%r363, %r362, 3;
	min.u32 	%r19, %r363, 2048;
	min.u32 	%r20, %r360, 2048;
	add.s32 	%r364, %r20, %r361;
	min.u32 	%r21, %r364, 2048;
	add.s32 	%r365, %r21, %r361;
	min.u32 	%r22, %r365, 2048;
	sub.s32 	%r366, %r21, %r20;
	sub.s32 	%r367, %r22, %r21;
	setp.lt.s32 	%p115, %r19, %r367;
	sub.s32 	%r368, %r19, %r367;
	selp.b32 	%r440, 0, %r368, %p115;
	min.s32 	%r438, %r366, %r19;
	setp.ge.s32 	%p116, %r440, %r438;
	@%p116 bra 	$L__BB1_5;
	add.s32 	%r25, %r21, %r19;
$L__BB1_4:
	sub.s32 	%r369, %r438, %r440;
	shr.u32 	%r370, %r369, 31;
	add.s32 	%r371, %r369, %r370;
	shr.s32 	%r372, %r371, 1;
	add.s32 	%r373, %r372, %r440;
	add.s32 	%r374, %r373, %r20;
	shl.b32 	%r375, %r374, 3;
	add.s32 	%r377, %r356, %r375;
	ld.shared.u64 	%rd322, [%r377];
	not.b32 	%r378, %r373;
	add.s32 	%r379, %r25, %r378;
	shl.b32 	%r380, %r379, 3;
	add.s32 	%r381, %r356, %r380;
	ld.shared.u64 	%rd323, [%r381];
	setp.lt.u64 	%p117, %rd323, %rd322;
	add.s32 	%r382, %r373, 1;
	selp.b32 	%r440, %r440, %r382, %p117;
	selp.b32 	%r438, %r373, %r438, %p117;
	setp.lt.s32 	%p118, %r440, %r438;
	@%p118 bra 	$L__BB1_4;
$L__BB1_5:
	add.s32 	%r31, %r440, %r20;
	add.s32 	%r383, %r21, %r19;
	sub.s32 	%r32, %r383, %r440;
	shl.b32 	%r384, %r31, 3;
	add.s32 	%r33, %r356, %r384;
	ld.shared.u64 	%rd363, [%r33];
	shl.b32 	%r386, %r32, 3;
	add.s32 	%r34, %r356, %r386;
	ld.shared.u64 	%rd360, [%r34];
	setp.ge.s32 	%p120, %r32, %r22;
	mov.pred 	%p158, 0;
	@%p120 bra 	$L__BB1_7;
	setp.ge.s32 	%p121, %r31, %r21;
	setp.lt.u64 	%p122, %rd360, %rd363;
	or.pred  	%p158, %p121, %p122;
$L__BB1_7:
	selp.b64 	%rd359, %rd360, %rd363, %p158;
	selp.u32 	%r387, 1, 0, %p158;
	add.s32 	%r35, %r32, %r387;
	not.pred 	%p123, %p158;
	selp.u32 	%r388, 1, 0, %p123;
	add.s32 	%r36, %r31, %r388;
	@%p123 bra 	$L__BB1_9;
	ld.shared.u64 	%rd360, [%r34+8];
	bra.uni 	$L__BB1_10;
$L__BB1_9:
	ld.shared.u64 	%rd363, [%r33+8];
$L__BB1_10:
	setp.ge.s32 	%p125, %r35, %r22;
	mov.pred 	%p159, 0;
	@%p125 bra 	$L__BB1_12;
	setp.ge.s32 	%p126, %r36, %r21;
	setp.lt.u64 	%p127, %rd360, %rd363;
	or.pred  	%p159, %p126, %p127;
$L__BB1_12:
	selp.b64 	%rd358, %rd360, %rd363, %p159;
	selp.u32 	%r389, 1, 0, %p159;
	add.s32 	%r37, %r35, %r389;
	not.pred 	%p128, %p159;
	selp.u32 	%r390, 1, 0, %p128;
	add.s32 	%r38, %r36, %r390;
	@%p159 bra 	$L__BB1_14;
	shl.b32 	%r391, %r38, 3;
	add.s32 	%r393, %r356, %r391;
	ld.shared.u64 	%rd363, [%r393];
	bra.uni 	$L__BB1_15;
$L__BB1_14:
	shl.b32 	%r394, %r37, 3;
	add.s32 	%r396, %r356, %r394;
	ld.shared.u64 	%rd360, [%r396];
$L__BB1_15:
	setp.ge.s32 	%p130, %r37, %r22;
	mov.pred 	%p160, 0;
	@%p130 bra 	$L__BB1_17;
	setp.ge.s32 	%p131, %r38, %r21;
	setp.lt.u64 	%p132, %rd360, %rd363;
	or.pred  	%p160, %p131, %p132;
$L__BB1_17:
	selp.b64 	%rd357, %rd360, %rd363, %p160;
	selp.u32 	%r397, 1, 0, %p160;
	add.s32 	%r39, %r37, %r397;
	not.pred 	%p133, %p160;
	selp.u32 	%r398, 1, 0, %p133;
	add.s32 	%r40, %r38, %r398;
	@%p160 bra 	$L__BB1_19;
	shl.b32 	%r399, %r40, 3;
	add.s32 	%r401, %r356, %r399;
	ld.shared.u64 	%rd363, [%r401];
	bra.uni 	$L__BB1_20;
$L__BB1_19:
	shl.b32 	%r402, %r39, 3;
	add.s32 	%r404, %r356, %r402;
	ld.shared.u64 	%rd360, [%r404];
$L__BB1_20:
	setp.ge.s32 	%p135, %r39, %r22;
	mov.pred 	%p161, 0;
	@%p135 bra 	$L__BB1_22;
	setp.ge.s32 	%p136, %r40, %r21;
	setp.lt.u64 	%p137, %rd360, %rd363;
	or.pred  	%p161, %p136, %p137;
$L__BB1_22:
	selp.b64 	%rd356, %rd360, %rd363, %p161;
	selp.u32 	%r405, 1, 0, %p161;
	add.s32 	%r41, %r39, %r405;
	not.pred 	%p138, %p161;
	selp.u32 	%r406, 1, 0, %p138;
	add.s32 	%r42, %r40, %r406;
	@%p161 bra 	$L__BB1_24;
	shl.b32 	%r407, %r42, 3;
	add.s32 	%r409, %r356, %r407;
	ld.shared.u64 	%rd363, [%r409];
	bra.uni 	$L__BB1_25;
$L__BB1_24:
	shl.b32 	%r410, %r41, 3;
	add.s32 	%r412, %r356, %r410;
	ld.shared.u64 	%rd360, [%r412];
$L__BB1_25:
	setp.ge.s32 	%p140, %r41, %r22;
	mov.pred 	%p162, 0;
	@%p140 bra 	$L__BB1_27;
	setp.ge.s32 	%p141, %r42, %r21;
	setp.lt.u64 	%p142, %rd360, %rd363;
	or.pred  	%p162, %p141, %p142;
$L__BB1_27:
	selp.b64 	%rd355, %rd360, %rd363, %p162;
	selp.u32 	%r413, 1, 0, %p162;
	add.s32 	%r43, %r41, %r413;
	not.pred 	%p143, %p162;
	selp.u32 	%r414, 1, 0, %p143;
	add.s32 	%r44, %r42, %r414;
	@%p162 bra 	$L__BB1_29;
	shl.b32 	%r415, %r44, 3;
	mov.u32 	%r416, _ZZN3cub18CUB_300001_SM_10006detail10merge_sort30DeviceMergeSortBlockSortKernelINS2_10policy_hubIPyE9Policy600ES5_PNS0_8NullTypeES5_S9_y9CustomOpTyS8_EEvbT0_T1_T2_T3_T4_PT6_PT7_T5_NS1_7vsmem_tEE19static_temp_storage;
	add.s32 	%r417, %r416, %r415;
	ld.shared.u64 	%rd363, [%r417];
	bra.uni 	$L__BB1_30;
$L__BB1_29:
	shl.b32 	%r418, %r43, 3;
	mov.u32 	%r419, _ZZN3cub18CUB_300001_SM_10006detail10merge_sort30DeviceMergeSortBlockSortKernelINS2_10policy_hubIPyE9Policy600ES5_PNS0_8NullTypeES5_S9_y9CustomOpTyS8_EEvbT0_T1_T2_T3_T4_PT6_PT7_T5_NS1_7vsmem_tEE19static_temp_storage;
	add.s32 	%r420, %r419, %r418;
	ld.shared.u64 	%rd360, [%r420];
$L__BB1_30:
	setp.ge.s32 	%p145, %r43, %r22;
	mov.pred 	%p163, 0;
	@%p145 bra 	$L__BB1_32;
	setp.ge.s32 	%p146, %r44, %r21;
	setp.lt.u64 	%p147, %rd360, %rd363;
	or.pred  	%p163, %p146, %p147;
$L__BB1_32:
	selp.b64 	%rd354, %rd360, %rd363, %p163;
	selp.u32 	%r421, 1, 0, %p163;
	add.s32 	%r45, %r43, %r421;
	not.pred 	%p148, %p163;
	selp.u32 	%r422, 1, 0, %p148;
	add.s32 	%r46, %r44, %r422;
	@%p163 bra 	$L__BB1_34;
	shl.b32 	%r423, %r46, 3;
	mov.u32 	%r424, _ZZN3cub18CUB_300001_SM_10006detail10merge_sort30DeviceMergeSortBlockSortKernelINS2_10policy_hubIPyE9Policy600ES5_PNS0_8NullTypeES5_S9_y9CustomOpTyS8_EEvbT0_T1_T2_T3_T4_PT6_PT7_T5_NS1_7vsmem_tEE19static_temp_storage;
	add.s32 	%r425, %r424, %r423;
	ld.shared.u64 	%rd363, [%r425];
	bra.uni 	$L__BB1_35;
$L__BB1_34:
	shl.b32 	%r426, %r45, 3;
	mov.u32 	%r427, _ZZN3cub18CUB_300001_SM_10006detail10merge_sort30DeviceMergeSortBlockSortKernelINS2_10policy_hubIPyE9Policy600ES5_PNS0_8NullTypeES5_S9_y9CustomOpTyS8_EEvbT0_T1_T2_T3_T4_PT6_PT7_T5_NS1_7vsmem_tEE19static_temp_storage;
	add.s32 	%r428, %r427, %r426;
	ld.shared.u64 	%rd360, [%r428];
$L__BB1_35:
	setp.ge.s32 	%p150, %r45, %r22;
	mov.pred 	%p164, 0;
	@%p150 bra 	$L__BB1_37;
	setp.ge.s32 	%p151, %r46, %r21;
	setp.lt.u64 	%p152, %rd360, %rd363;
	or.pred  	%p164, %p151, %p152;
$L__BB1_37:
	selp.b64 	%rd353, %rd360, %rd363, %p164;
	selp.u32 	%r429, 1, 0, %p164;
	add.s32 	%r47, %r45, %r429;
	not.pred 	%p153, %p164;
	selp.u32 	%r430, 1, 0, %p153;
	add.s32 	%r48, %r46, %r430;
	@%p164 bra 	$L__BB1_39;
	shl.b32 	%r431, %r48, 3;
	mov.u32 	%r432, _ZZN3cub18CUB_300001_SM_10006detail10merge_sort30DeviceMergeSortBlockSortKernelINS2_10policy_hubIPyE9Policy600ES5_PNS0_8NullTypeES5_S9_y9CustomOpTyS8_EEvbT0_T1_T2_T3_T4_PT6_PT7_T5_NS1_7vsmem_tEE19static_temp_storage;
	add.s32 	%r433, %r432, %r431;
	ld.shared.u64 	%rd363, [%r433];
	bra.uni 	$L__BB1_40;
$L__BB1_39:
	shl.b32 	%r434, %r47, 3;
	mov.u32 	%r435, _ZZN3cub18CUB_300001_SM_10006detail10merge_sort30DeviceMergeSortBlockSortKernelINS2_10policy_hubIPyE9Policy600ES5_PNS0_8NullTypeES5_S9_y9CustomOpTyS8_EEvbT0_T1_T2_T3_T4_PT6_PT7_T5_NS1_7vsmem_tEE19static_temp_storage;
	add.s32 	%r436, %r435, %r434;
	ld.shared.u64 	%rd360, [%r436];
$L__BB1_40:
	setp.lt.s32 	%p154, %r47, %r22;
	setp.lt.s32 	%p155, %r48, %r21;
	min.u64 	%rd324, %rd360, %rd363;
	selp.b64 	%rd325, %rd324, %rd360, %p155;
	selp.b64 	%rd352, %rd325, %rd363, %p154;
	shl.b32 	%r49, %r437, 1;
	setp.lt.u32 	%p156, %r437, 129;
	mov.u32 	%r437, %r49;
	@%p156 bra 	$L__BB1_2;
	ld.param.s8 	%rs3, [_ZN3cub18CUB_300001_SM_10006detail10merge_sort30DeviceMergeSortBlockSortKernelINS2_10policy_hubIPyE9Policy600ES5_PNS0_8NullTypeES5_S9_y9CustomOpTyS8_EEvbT0_T1_T2_T3_T4_PT6_PT7_T5_NS1_7vsmem_tE_param_0];
	bar.sync 	0;
	setp.eq.s16 	%p157, %rs3, 0;
	@%p157 bra 	$L__BB1_43;
	ld.param.u64 	%rd349, [_ZN3cub18CUB_300001_SM_10006detail10merge_sort30DeviceMergeSortBlockSortKernelINS2_10policy_hubIPyE9Policy600ES5_PNS0_8NullTypeES5_S9_y9CustomOpTyS8_EEvbT0_T1_T2_T3_T4_PT6_PT7_T5_NS1_7vsmem_tE_param_3];
	st.shared.u64 	[%r10], %rd359;
	st.shared.u64 	[%r11+8], %rd358;
	st.shared.u64 	[%r12+16], %rd357;
	st.shared.u64 	[%r13+24], %rd356;
	st.shared.u64 	[%r14+32], %rd355;
	st.shared.u64 	[%r15+40], %rd354;
	st.shared.u64 	[%r16+48], %rd353;
	st.shared.u64 	[%r17+56], %rd352;
	bar.warp.sync 	-1;
	ld.shared.u64 	%rd326, [%r2];
	ld.shared.u64 	%rd327, [%r3+256];
	ld.shared.u64 	%rd328, [%r4+512];
	ld.shared.u64 	%rd329, [%r5+768];
	ld.shared.u64 	%rd330, [%r6+1024];
	ld.shared.u64 	%rd331, [%r7+1280];
	ld.shared.u64 	%rd332, [%r8+1536];
	ld.shared.u64 	%rd333, [%r9+1792];
	cvta.to.global.u64 	%rd334, %rd349;
	add.s64 	%rd336, %rd334, %rd256;
	st.global.u64 	[%rd336], %rd326;
	st.global.u64 	[%rd336+256], %rd327;
	st.global.u64 	[%rd336+512], %rd328;
	st.global.u64 	[%rd336+768], %rd329;
	st.global.u64 	[%rd336+1024], %rd330;
	st.global.u64 	[%rd336+1280], %rd331;
	st.global.u64 	[%rd336+1536], %rd332;
	st.global.u64 	[%rd336+1792], %rd333;
	bra.uni 	$L__BB1_139;
$L__BB1_43:
	ld.param.u64 	%rd351, [_ZN3cub18CUB_300001_SM_10006detail10merge_sort30DeviceMergeSortBlockSortKernelINS2_10policy_hubIPyE9Policy600ES5_PNS0_8NullTypeES5_S9_y9CustomOpTyS8_EEvbT0_T1_T2_T3_T4_PT6_PT7_T5_NS1_7vsmem_tE_param_6];
	st.shared.u64 	[%r10], %rd359;
	st.shared.u64 	[%r11+8], %rd358;
	st.shared.u64 	[%r12+16], %rd357;
	st.shared.u64 	[%r13+24], %rd356;
	st.shared.u64 	[%r14+32], %rd355;
	st.shared.u64 	[%r15+40], %rd354;
	st.shared.u64 	[%r16+48], %rd353;
	st.shared.u64 	[%r17+56], %rd352;
	bar.warp.sync 	-1;
	ld.shared.u64 	%rd337, [%r2];
	ld.shared.u64 	%rd338, [%r3+256];
	ld.shared.u64 	%rd339, [%r4+512];
	ld.shared.u64 	%rd340, [%r5+768];
	ld.shared.u64 	%rd341, [%r6+1024];
	ld.shared.u64 	%rd342, [%r7+1280];
	ld.shared.u64 	%rd343, [%r8+1536];
	ld.shared.u64 	%rd344, [%r9+1792];
	cvta.to.global.u64 	%rd345, %rd351;
	add.s64 	%rd347, %rd345, %rd256;
	st.global.u64 	[%rd347], %rd337;
	st.global.u64 	[%rd347+256], %rd338;
	st.global.u64 	[%rd347+512], %rd339;
	st.global.u64 	[%rd347+768], %rd340;
	st.global.u64 	[%rd347+1024], %rd341;
	st.global.u64 	[%rd347+1280], %rd342;
	st.global.u64 	[%rd347+1536], %rd343;
	st.global.u64 	[%rd347+1792], %rd344;
	bra.uni 	$L__BB1_139;
$L__BB1_44:
	cvt.u32.u64 	%r112, %rd2;
	cvt.u32.u64 	%r113, %rd165;
	sub.s32 	%r114, %r113, %r112;
	min.s32 	%r50, %r114, 2048;
	// begin inline asm
	griddepcontrol.wait;
	// end inline asm
	shl.b64 	%rd171, %rd2, 3;
	add.s64 	%rd172, %rd1, %rd171;
	mov.u32 	%r51, %tid.x;
	ld.global.u64 	%rd381, [%rd172];
	and.b32  	%r115, %r51, 31;
	shl.b32 	%r116, %r51, 3;
	and.b32  	%r117, %r116, 7936;
	or.b32  	%r52, %r117, %r115;
	setp.ge.s32 	%p30, %r52, %r50;
	shl.b32 	%r118, %r52, 3;
	cvt.u64.u32 	%rd173, %r118;
	add.s64 	%rd59, %rd172, %rd173;
	mov.u64 	%rd374, %rd381;
	@%p30 bra 	$L__BB1_46;
	ld.global.u64 	%rd374, [%rd59];
$L__BB1_46:
	add.s32 	%r53, %r52, 32;
	setp.ge.s32 	%p31, %r53, %r50;
	mov.u64 	%rd375, %rd381;
	@%p31 bra 	$L__BB1_48;
	ld.global.u64 	%rd375, [%rd59+256];
$L__BB1_48:
	add.s32 	%r54, %r52, 64;
	setp.ge.s32 	%p32, %r54, %r50;
	mov.u64 	%rd376, %rd381;
	@%p32 bra 	$L__BB1_50;
	ld.global.u64 	%rd376, [%rd59+512];
$L__BB1_50:
	add.s32 	%r55, %r52, 96;
	setp.ge.s32 	%p33, %r55, %r50;
	mov.u64 	%rd377, %rd381;
	@%p33 bra 	$L__BB1_52;
	ld.global.u64 	%rd377, [%rd59+768];
$L__BB1_52:
	add.s32 	%r119, %r52, 128;
	setp.ge.s32 	%p34, %r119, %r50;
	mov.u64 	%rd378, %rd381;
	@%p34 bra 	$L__BB1_54;
	ld.global.u64 	%rd378, [%rd59+1024];
$L__BB1_54:
	add.s32 	%r56, %r52, 160;
	setp.ge.s32 	%p35, %r56, %r50;
	mov.u64 	%rd379, %rd381;
	@%p35 bra 	$L__BB1_56;
	ld.global.u64 	%rd379, [%rd59+1280];
$L__BB1_56:
	add.s32 	%r120, %r52, 192;
	setp.ge.s32 	%p36, %r120, %r50;
	mov.u64 	%rd380, %rd381;
	@%p36 bra 	$L__BB1_58;
	ld.global.u64 	%rd380, [%rd59+1536];
$L__BB1_58:
	add.s32 	%r121, %r52, 224;
	setp.ge.s32 	%p37, %r121, %r50;
	@%p37 bra 	$L__BB1_60;
	ld.global.u64 	%rd381, [%rd59+1792];
$L__BB1_60:
	// begin inline asm
	mov.u32 %r122, %laneid;
	// end inline asm
	shl.b32 	%r123, %r51, 3;
	and.b32  	%r124, %r123, 7936;
	add.s32 	%r125, %r122, %r124;
	shr.s32 	%r126, %r125, 5;
	add.s32 	%r127, %r126, %r125;
	shl.b32 	%r128, %r127, 3;
	mov.u32 	%r129, _ZZN3cub18CUB_300001_SM_10006detail10merge_sort30DeviceMergeSortBlockSortKernelINS2_10policy_hubIPyE9Policy600ES5_PNS0_8NullTypeES5_S9_y9CustomOpTyS8_EEvbT0_T1_T2_T3_T4_PT6_PT7_T5_NS1_7vsmem_tEE19static_temp_storage;
	add.s32 	%r57, %r129, %r128;
	st.shared.u64 	[%r57], %rd374;
	add.s32 	%r130, %r125, 32;
	shr.s32 	%r131, %r130, 5;
	add.s32 	%r132, %r131, %r125;
	shl.b32 	%r133, %r132, 3;
	add.s32 	%r58, %r129, %r133;
	st.shared.u64 	[%r58+256], %rd375;
	add.s32 	%r134, %r125, 64;
	shr.s32 	%r135, %r134, 5;
	add.s32 	%r136, %r135, %r125;
	shl.b32 	%r137, %r136, 3;
	add.s32 	%r59, %r129, %r137;
	st.shared.u64 	[%r59+512], %rd376;
	add.s32 	%r138, %r125, 96;
	shr.s32 	%r139, %r138, 5;
	add.s32 	%r140, %r139, %r125;
	shl.b32 	%r141, %r140, 3;
	add.s32 	%r60, %r129, %r141;
	st.shared.u64 	[%r60+768], %rd377;
	add.s32 	%r142, %r125, 128;
	shr.s32 	%r143, %r142, 5;
	add.s32 	%r144, %r143, %r125;
	shl.b32 	%r145, %r144, 3;
	add.s32 	%r61, %r129, %r145;
	st.shared.u64 	[%r61+1024], %rd378;
	add.s32 	%r146, %r125, 160;
	shr.s32 	%r147, %r146, 5;
	add.s32 	%r148, %r147, %r125;
	shl.b32 	%r149, %r148, 3;
	add.s32 	%r62, %r129, %r149;
	st.shared.u64 	[%r62+1280], %rd379;
	add.s32 	%r150, %r125, 192;
	shr.s32 	%r151, %r150, 5;
	add.s32 	%r152, %r151, %r125;
	shl.b32 	%r153, %r152, 3;
	add.s32 	%r63, %r129, %r153;
	st.shared.u64 	[%r63+1536], %rd380;
	add.s32 	%r154, %r125, 224;
	shr.s32 	%r155, %r154, 5;
	add.s32 	%r156, %r155, %r125;
	shl.b32 	%r157, %r156, 3;
	add.s32 	%r64, %r129, %r157;
	st.shared.u64 	[%r64+1792], %rd381;
	bar.warp.sync 	-1;
	mad.lo.s32 	%r158, %r122, 7, %r125;
	shr.s32 	%r159, %r158, 5;
	add.s32 	%r160, %r159, %r158;
	shl.b32 	%r161, %r160, 3;
	add.s32 	%r65, %r129, %r161;
	ld.shared.u64 	%rd397, [%r65];
	add.s32 	%r162, %r158, 1;
	shr.s32 	%r163, %r162, 5;
	add.s32 	%r164, %r163, %r158;
	shl.b32 	%r165, %r164, 3;
	add.s32 	%r66, %r129, %r165;
	ld.shared.u64 	%rd174, [%r66+8];
	add.s32 	%r166, %r158, 2;
	shr.s32 	%r167, %r166, 5;
	add.s32 	%r168, %r167, %r158;
	shl.b32 	%r169, %r168, 3;
	add.s32 	%r67, %r129, %r169;
	ld.shared.u64 	%rd175, [%r67+16];
	add.s32 	%r170, %r158, 3;
	shr.s32 	%r171, %r170, 5;
	add.s32 	%r172, %r171, %r158;
	shl.b32 	%r173, %r172, 3;
	add.s32 	%r68, %r129, %r173;
	ld.shared.u64 	%rd176, [%r68+24];
	add.s32 	%r174, %r158, 4;
	shr.s32 	%r175, %r174, 5;
	add.s32 	%r176, %r175, %r158;
	shl.b32 	%r177, %r176, 3;
	add.s32 	%r69, %r129, %r177;
	ld.shared.u64 	%rd177, [%r69+32];
	add.s32 	%r178, %r158, 5;
	shr.s32 	%r179, %r178, 5;
	add.s32 	%r180, %r179, %r158;
	shl.b32 	%r181, %r180, 3;
	add.s32 	%r70, %r129, %r181;
	ld.shared.u64 	%rd178, [%r70+40];
	add.s32 	%r182, %r158, 6;
	shr.s32 	%r183, %r182, 5;
	add.s32 	%r184, %r183, %r158;
	shl.b32 	%r185, %r184, 3;
	add.s32 	%r71, %r129, %r185;
	ld.shared.u64 	%rd179, [%r71+48];
	add.s32 	%r186, %r158, 7;
	shr.s32 	%r187, %r186, 5;
	add.s32 	%r188, %r187, %r158;
	shl.b32 	%r189, %r188, 3;
	add.s32 	%r72, %r129, %r189;
	ld.shared.u64 	%rd180, [%r72+56];
	bar.sync 	0;
	// begin inline asm
	griddepcontrol.launch_dependents;
	// end inline asm
	or.b32  	%r190, %r123, 1;
	setp.lt.u32 	%p38, %r190, %r50;
	max.u64 	%rd181, %rd397, %rd174;
	selp.b64 	%rd396, %rd174, %rd397, %p38;
	selp.b64 	%rd182, %rd181, %rd397, %p38;
	or.b32  	%r191, %r123, 2;
	setp.lt.u32 	%p39, %r191, %r50;
	max.u64 	%rd183, %rd182, %rd175;
	selp.b64 	%rd395, %rd175, %rd182, %p39;
	selp.b64 	%rd184, %rd183, %rd182, %p39;
	or.b32  	%r192, %r123, 3;
	setp.lt.u32 	%p40, %r192, %r50;
	max.u64 	%rd185, %rd184, %rd176;
	selp.b64 	%rd394, %rd176, %rd184, %p40;
	selp.b64 	%rd186, %rd185, %rd184, %p40;
	or.b32  	%r193, %r123, 4;
	setp.lt.u32 	%p41, %r193, %r50;
	max.u64 	%rd187, %rd186, %rd177;
	selp.b64 	%rd393, %rd177, %rd186, %p41;
	selp.b64 	%rd188, %rd187, %rd186, %p41;
	or.b32  	%r194, %r123, 5;
	setp.lt.u32 	%p42, %r194, %r50;
	max.u64 	%rd189, %rd188, %rd178;
	selp.b64 	%rd392, %rd178, %rd188, %p42;
	selp.b64 	%rd190, %rd189, %rd188, %p42;
	or.b32  	%r195, %r123, 6;
	setp.lt.u32 	%p43, %r195, %r50;
	max.u64 	%rd191, %rd190, %rd179;
	selp.b64 	%rd391, %rd179, %rd190, %p43;
	selp.b64 	%rd192, %rd191, %rd190, %p43;
	or.b32  	%r196, %r123, 7;
	setp.lt.u32 	%p44, %r196, %r50;
	selp.b64 	%rd390, %rd180, %rd192, %p44;
	setp.ge.u32 	%p45, %r123, %r50;
	@%p45 bra 	$L__BB1_62;
	max.u64 	%rd193, %rd396, %rd397;
	min.u64 	%rd194, %rd396, %rd397;
	max.u64 	%rd195, %rd394, %rd395;
	min.u64 	%rd196, %rd394, %rd395;
	max.u64 	%rd197, %rd392, %rd393;
	min.u64 	%rd198, %rd392, %rd393;
	max.u64 	%rd199, %rd390, %rd391;
	min.u64 	%rd200, %rd390, %rd391;
	max.u64 	%rd201, %rd196, %rd193;
	min.u64 	%rd202, %rd196, %rd193;
	max.u64 	%rd203, %rd198, %rd195;
	min.u64 	%rd204, %rd198, %rd195;
	max.u64 	%rd205, %rd200, %rd197;
	min.u64 	%rd206, %rd200, %rd197;
	setp.lt.u64 	%p46, %rd196, %rd194;
	selp.b64 	%rd207, %rd194, %rd202, %p46;
	selp.b64 	%rd208, %rd202, %rd194, %p46;
	max.u64 	%rd209, %rd204, %rd201;
	min.u64 	%rd210, %rd204, %rd201;
	max.u64 	%rd211, %rd206, %rd203;
	min.u64 	%rd212, %rd206, %rd203;
	setp.gt.u64 	%p47, %rd197, %rd199;
	selp.b64 	%rd213, %rd205, %rd199, %p47;
	selp.b64 	%rd214, %rd199, %rd205, %p47;
	max.u64 	%rd215, %rd210, %rd207;
	min.u64 	%rd216, %rd210, %rd207;
	max.u64 	%rd217, %rd212, %rd209;
	min.u64 	%rd218, %rd212, %rd209;
	max.u64 	%rd219, %rd214, %rd211;
	min.u64 	%rd220, %rd214, %rd211;
	max.u64 	%rd221, %rd216, %rd208;
	min.u64 	%rd222, %rd216, %rd208;
	max.u64 	%rd223, %rd218, %rd215;
	min.u64 	%rd224, %rd218, %rd215;
	max.u64 	%rd225, %rd220, %rd217;
	min.u64 	%rd226, %rd220, %rd217;
	max.u64 	%rd227, %rd213, %rd219;
	min.u64 	%rd228, %rd213, %rd219;
	max.u64 	%rd229, %rd224, %rd221;
	min.u64 	%rd230, %rd224, %rd221;
	max.u64 	%rd231, %rd226, %rd223;
	min.u64 	%rd232, %rd226, %rd223;
	max.u64 	%rd233, %rd228, %rd225;
	min.u64 	%rd234, %rd228, %rd225;
	setp.lt.u64 	%p48, %rd224, %rd222;
	selp.b64 	%rd235, %rd222, %rd230, %p48;
	selp.b64 	%rd397, %rd230, %rd222, %p48;
	max.u64 	%rd236, %rd232, %rd229;
	min.u64 	%rd237, %rd232, %rd229;
	max.u64 	%rd238, %rd234, %rd231;
	min.u64 	%rd239, %rd234, %rd231;
	setp.gt.u64 	%p49, %rd225, %rd227;
	selp.b64 	%rd390, %rd233, %rd227, %p49;
	selp.b64 	%rd240, %rd227, %rd233, %p49;
	max.u64 	%rd395, %rd237, %rd235;
	min.u64 	%rd396, %rd237, %rd235;
	max.u64 	%rd393, %rd239, %rd236;
	min.u64 	%rd394, %rd239, %rd236;
	max.u64 	%rd391, %rd240, %rd238;
	min.u64 	%rd392, %rd240, %rd238;
$L__BB1_62:
	mov.b32 	%r441, 2;
	shl.b32 	%r199, %r51, 6;
	mov.u32 	%r200, _ZZN3cub18CUB_300001_SM_10006detail10merge_sort30DeviceMergeSortBlockSortKernelINS2_10policy_hubIPyE9Policy600ES5_PNS0_8NullTypeES5_S9_y9CustomOpTyS8_EEvbT0_T1_T2_T3_T4_PT6_PT7_T5_NS1_7vsmem_tEE19static_temp_storage;
	add.s32 	%r201, %r200, %r199;
$L__BB1_63:
	bar.sync 	0;
	add.s32 	%r198, %r441, -1;
	st.shared.v2.u64 	[%r201], {%rd397, %rd396};
	st.shared.v2.u64 	[%r201+16], {%rd395, %rd394};
	st.shared.v2.u64 	[%r201+32], {%rd393, %rd392};
	st.shared.v2.u64 	[%r201+48], {%rd391, %rd390};
	bar.sync 	0;
	neg.s32 	%r202, %r441;
	and.b32  	%r203, %r51, %r202;
	shl.b32 	%r204, %r203, 3;
	shl.b32 	%r205, %r441, 2;
	and.b32  	%r206, %r198, %r51;
	shl.b32 	%r207, %r206, 3;
	min.s32 	%r74, %r207, %r50;
	min.s32 	%r75, %r204, %r50;
	add.s32 	%r208, %r75, %r205;
	min.s32 	%r76, %r208, %r50;
	add.s32 	%r209, %r76, %r205;
	min.s32 	%r77, %r209, %r50;
	sub.s32 	%r210, %r76, %r75;
	sub.s32 	%r211, %r77, %r76;
	setp.lt.s32 	%p50, %r74, %r211;
	sub.s32 	%r212, %r74, %r211;
	selp.b32 	%r444, 0, %r212, %p50;
	min.s32 	%r442, %r210, %r74;
	setp.ge.s32 	%p51, %r444, %r442;
	@%p51 bra 	$L__BB1_66;
	add.s32 	%r80, %r76, %r74;
$L__BB1_65:
	sub.s32 	%r213, %r442, %r444;
	shr.u32 	%r214, %r213, 31;
	add.s32 	%r215, %r213, %r214;
	shr.s32 	%r216, %r215, 1;
	add.s32 	%r217, %r216, %r444;
	add.s32 	%r218, %r217, %r75;
	shl.b32 	%r219, %r218, 3;
	mov.u32 	%r220, _ZZN3cub18CUB_300001_SM_10006detail10merge_sort30DeviceMergeSortBlockSortKernelINS2_10policy_hubIPyE9Policy600ES5_PNS0_8NullTypeES5_S9_y9CustomOpTyS8_EEvbT0_T1_T2_T3_T4_PT6_PT7_T5_NS1_7vsmem_tEE19static_temp_storage;
	add.s32 	%r221, %r220, %r219;
	ld.shared.u64 	%rd241, [%r221];
	not.b32 	%r222, %r217;
	add.s32 	%r223, %r80, %r222;
	shl.b32 	%r224, %r223, 3;
	add.s32 	%r225, %r220, %r224;
	ld.shared.u64 	%rd242, [%r225];
	setp.lt.u64 	%p52, %rd242, %rd241;
	add.s32 	%r226, %r217, 1;
	selp.b32 	%r444, %r444, %r226, %p52;
	selp.b32 	%r442, %r217, %r442, %p52;
	setp.lt.s32 	%p53, %r444, %r442;
	@%p53 bra 	$L__BB1_65;
$L__BB1_66:
	add.s32 	%r86, %r444, %r75;
	add.s32 	%r227, %r76, %r74;
	sub.s32 	%r87, %r227, %r444;
	shl.b32 	%r228, %r86, 3;
	mov.u32 	%r229, _ZZN3cub18CUB_300001_SM_10006detail10merge_sort30DeviceMergeSortBlockSortKernelINS2_10policy_hubIPyE9Policy600ES5_PNS0_8NullTypeES5_S9_y9CustomOpTyS8_EEvbT0_T1_T2_T3_T4_PT6_PT7_T5_NS1_7vsmem_tEE19static_temp_storage;
	add.s32 	%r88, %r229, %r228;
	ld.shared.u64 	%rd401, [%r88];
	shl.b32 	%r230, %r87, 3;
	add.s32 	%r89, %r229, %r230;
	ld.shared.u64 	%rd398, [%r89];
	setp.ge.s32 	%p55, %r87, %r77;
	mov.pred 	%p165, 0;
	@%p55 bra 	$L__BB1_68;
	setp.ge.s32 	%p56, %r86, %r76;
	setp.lt.u64 	%p57, %rd398, %rd401;
	or.pred  	%p165, %p56, %p57;
$L__BB1_68:
	selp.b64 	%rd397, %rd398, %rd401, %p165;
	selp.u32 	%r231, 1, 0, %p165;
	add.s32 	%r90, %r87, %r231;
	not.pred 	%p58, %p165;
	selp.u32 	%r232, 1, 0, %p58;
	add.s32 	%r91, %r86, %r232;
	@%p58 bra 	$L__BB1_70;
	ld.shared.u64 	%rd398, [%r89+8];
	bra.uni 	$L__BB1_71;
$L__BB1_70:
	ld.shared.u64 	%rd401, [%r88+8];
$L__BB1_71:
	setp.ge.s32 	%p60, %r90, %r77;
	mov.pred 	%p166, 0;
	@%p60 bra 	$L__BB1_73;
	setp.ge.s32 	%p61, %r91, %r76;
	setp.lt.u64 	%p62, %rd398, %rd401;
	or.pred  	%p166, %p61, %p62;
$L__BB1_73:
	selp.b64 	%rd396, %rd398, %rd401, %p166;
	selp.u32 	%r233, 1, 0, %p166;
	add.s32 	%r92, %r90, %r233;
	not.pred 	%p63, %p166;
	selp.u32 	%r234, 1, 0, %p63;
	add.s32 	%r93, %r91, %r234;
	@%p166 bra 	$L__BB1_75;
	shl.b32 	%r235, %r93, 3;
	add.s32 	%r237, %r229, %r235;
	ld.shared.u64 	%rd401, [%r237];
	bra.uni 	$L__BB1_76;
$L__BB1_75:
	shl.b32 	%r238, %r92, 3;
	add.s32 	%r240, %r229, %r238;
	ld.shared.u64 	%rd398, [%r240];
$L__BB1_76:
	setp.ge.s32 	%p65, %r92, %r77;
	mov.pred 	%p167, 0;
	@%p65 bra 	$L__BB1_78;
	setp.ge.s32 	%p66, %r93, %r76;
	setp.lt.u64 	%p67, %rd398, %rd401;
	or.pred  	%p167, %p66, %p67;
$L__BB1_78:
	selp.b64 	%rd395, %rd398, %rd401, %p167;
	selp.u32 	%r241, 1, 0, %p167;
	add.s32 	%r94, %r92, %r241;
	not.pred 	%p68, %p167;
	selp.u32 	%r242, 1, 0, %p68;
	add.s32 	%r95, %r93, %r242;
	@%p167 bra 	$L__BB1_80;
	shl.b32 	%r243, %r95, 3;
	mov.u32 	%r244, _ZZN3cub18CUB_300001_SM_10006detail10merge_sort30DeviceMergeSortBlockSortKernelINS2_10policy_hubIPyE9Policy600ES5_PNS0_8NullTypeES5_S9_y9CustomOpTyS8_EEvbT0_T1_T2_T3_T4_PT6_PT7_T5_NS1_7vsmem_tEE19static_temp_storage;
	add.s32 	%r245, %r244, %r243;
	ld.shared.u64 	%rd401, [%r245];
	bra.uni 	$L__BB1_81;
$L__BB1_80:
	shl.b32 	%r246, %r94, 3;
	mov.u32 	%r247, _ZZN3cub18CUB_300001_SM_10006detail10merge_sort30DeviceMergeSortBlockSortKernelINS2_10policy_hubIPyE9Policy600ES5_PNS0_8NullTypeES5_S9_y9CustomOpTyS8_EEvbT0_T1_T2_T3_T4_PT6_PT7_T5_NS1_7vsmem_tEE19static_temp_storage;
	add.s32 	%r248, %r247, %r246;
	ld.shared.u64 	%rd398, [%r248];
$L__BB1_81:
	setp.ge.s32 	%p70, %r94, %r77;
	mov.pred 	%p168, 0;
	@%p70 bra 	$L__BB1_83;
	setp.ge.s32 	%p71, %r95, %r76;
	setp.lt.u64 	%p72, %rd398, %rd401;
	or.pred  	%p168, %p71, %p72;
$L__BB1_83:
	selp.b64 	%rd394, %rd398, %rd401, %p168;
	selp.u32 	%r249, 1, 0, %p168;
	add.s32 	%r96, %r94, %r249;
	not.pred 	%p73, %p168;
	selp.u32 	%r250, 1, 0, %p73;
	add.s32 	%r97, %r95, %r250;
	@%p168 bra 	$L__BB1_85;
	shl.b32 	%r251, %r97, 3;
	mov.u32 	%r252, _ZZN3cub18CUB_300001_SM_10006detail10merge_sort30DeviceMergeSortBlockSortKernelINS2_10policy_hubIPyE9Policy600ES5_PNS0_8NullTypeES5_S9_y9CustomOpTyS8_EEvbT0_T1_T2_T3_T4_PT6_PT7_T5_NS1_7vsmem_tEE19static_temp_storage;
	add.s32 	%r253, %r252, %r251;
	ld.shared.u64 	%rd401, [%r253];
	bra.uni 	$L__BB1_86;
$L__BB1_85:
	shl.b32 	%r254, %r96, 3;
	mov.u32 	%r255, _ZZN3cub18CUB_300001_SM_10006detail10merge_sort30DeviceMergeSortBlockSortKernelINS2_10policy_hubIPyE9Policy600ES5_PNS0_8NullTypeES5_S9_y9CustomOpTyS8_EEvbT0_T1_T2_T3_T4_PT6_PT7_T5_NS1_7vsmem_tEE19static_temp_storage;
	add.s32 	%r256, %r255, %r254;
	ld.shared.u64 	%rd398, [%r256];
$L__BB1_86:
	setp.ge.s32 	%p75, %r96, %r77;
	mov.pred 	%p169, 0;
	@%p75 bra 	$L__BB1_88;
	setp.ge.s32 	%p76, %r97, %r76;
	setp.lt.u64 	%p77, %rd398, %rd401;
	or.pred  	%p169, %p76, %p77;
$L__BB1_88:
	selp.b64 	%rd393, %rd398, %rd401, %p169;
	selp.u32 	%r257, 1, 0, %p169;
	add.s32 	%r98, %r96, %r257;
	not.pred 	%p78, %p169;
	selp.u32 	%r258, 1, 0, %p78;
	add.s32 	%r99, %r97, %r258;
	@%p169 bra 	$L__BB1_90;
	shl.b32 	%r259, %r99, 3;
	mov.u32 	%r260, _ZZN3cub18CUB_300001_SM_10006detail10merge_sort30DeviceMergeSortBlockSortKernelINS2_10policy_hubIPyE9Policy600ES5_PNS0_8NullTypeES5_S9_y9CustomOpTyS8_EEvbT0_T1_T2_T3_T4_PT6_PT7_T5_NS1_7vsmem_tEE19static_temp_storage;
	add.s32 	%r261, %r260, %r259;
	ld.shared.u64 	%rd401, [%r261];
	bra.uni 	$L__BB1_91;
$L__BB1_90:
	shl.b32 	%r262, %r98, 3;
	mov.u32 	%r263, _ZZN3cub18CUB_300001_SM_10006detail10merge_sort30DeviceMergeSortBlockSortKernelINS2_10policy_hubIPyE9Policy600ES5_PNS0_8NullTypeES5_S9_y9CustomOpTyS8_EEvbT0_T1_T2_T3_T4_PT6_PT7_T5_NS1_7vsmem_tEE19static_temp_storage;
	add.s32 	%r264, %r263, %r262;
	ld.shared.u64 	%rd398, [%r264];
$L__BB1_91:
	setp.ge.s32 	%p80, %r98, %r77;
	mov.pred 	%p170, 0;
	@%p80 bra 	$L__BB1_93;
	setp.ge.s32 	%p81, %r99, %r76;
	setp.lt.u64 	%p82, %rd398, %rd401;
	or.pred  	%p170, %p81, %p82;
$L__BB1_93:
	selp.b64 	%rd392, %rd398, %rd401, %p170;
	selp.u32 	%r265, 1, 0, %p170;
	add.s32 	%r100, %r98, %r265;
	not.pred 	%p83, %p170;
	selp.u32 	%r266, 1, 0, %p83;
	add.s32 	%r101, %r99, %r266;
	@%p170 bra 	$L__BB1_95;
	shl.b32 	%r267, %r101, 3;
	mov.u32 	%r268, _ZZN3cub18CUB_300001_SM_10006detail10merge_sort30DeviceMergeSortBlockSortKernelINS2_10policy_hubIPyE9Policy600ES5_PNS0_8NullTypeES5_S9_y9CustomOpTyS8_EEvbT0_T1_T2_T3_T4_PT6_PT7_T5_NS1_7vsmem_tEE19static_temp_storage;
	add.s32 	%r269, %r268, %r267;
	ld.shared.u64 	%rd401, [%r269];
	bra.uni 	$L__BB1_96;
$L__BB1_95:
	shl.b32 	%r270, %r100, 3;
	mov.u32 	%r271, _ZZN3cub18CUB_300001_SM_10006detail10merge_sort30DeviceMergeSortBlockSortKernelINS2_10policy_hubIPyE9Policy600ES5_PNS0_8NullTypeES5_S9_y9CustomOpTyS8_EEvbT0_T1_T2_T3_T4_PT6_PT7_T5_NS1_7vsmem_tEE19static_temp_storage;
	add.s32 	%r272, %r271, %r270;
	ld.shared.u64 	%rd398, [%r272];
$L__BB1_96:
	setp.ge.s32 	%p85, %r100, %r77;
	mov.pred 	%p171, 0;
	@%p85 bra 	$L__BB1_98;
	setp.ge.s32 	%p86, %r101, %r76;
	setp.lt.u64 	%p87, %rd398, %rd401;
	or.pred  	%p171, %p86, %p87;
$L__BB1_98:
	selp.b64 	%rd391, %rd398, %rd401, %p171;
	selp.u32 	%r273, 1, 0, %p171;
	add.s32 	%r102, %r100, %r273;
	not.pred 	%p88, %p171;
	selp.u32 	%r274, 1, 0, %p88;
	add.s32 	%r103, %r101, %r274;
	@%p171 bra 	$L__BB1_100;
	shl.b32 	%r275, %r103, 3;
	mov.u32 	%r276, _ZZN3cub18CUB_300001_SM_10006detail10merge_sort30DeviceMergeSortBlockSortKernelINS2_10policy_hubIPyE9Policy600ES5_PNS0_8NullTypeES5_S9_y9CustomOpTyS8_EEvbT0_T1_T2_T3_T4_PT6_PT7_T5_NS1_7vsmem_tEE19static_temp_storage;
	add.s32 	%r277, %r276, %r275;
	ld.shared.u64 	%rd401, [%r277];
	bra.uni 	$L__BB1_101;
$L__BB1_100:
	shl.b32 	%r278, %r102, 3;
	mov.u32 	%r279, _ZZN3cub18CUB_300001_SM_10006detail10merge_sort30DeviceMergeSortBlockSortKernelINS2_10policy_hubIPyE9Policy600ES5_PNS0_8NullTypeES5_S9_y9CustomOpTyS8_EEvbT0_T1_T2_T3_T4_PT6_PT7_T5_NS1_7vsmem_tEE19static_temp_storage;
	add.s32 	%r280, %r279, %r278;
	ld.shared.u64 	%rd398, [%r280];
$L__BB1_101:
	setp.lt.s32 	%p89, %r102, %r77;
	setp.lt.s32 	%p90, %r103, %r76;
	min.u64 	%rd243, %rd398, %rd401;
	selp.b64 	%rd244, %rd243, %rd398, %p90;
	selp.b64 	%rd390, %rd244, %rd401, %p89;
	shl.b32 	%r104, %r441, 1;
	setp.lt.u32 	%p91, %r441, 129;
	mov.u32 	%r441, %r104;
	@%p91 bra 	$L__BB1_63;
	ld.param.s8 	%rs2, [_ZN3cub18CUB_300001_SM_10006detail10merge_sort30DeviceMergeSortBlockSortKernelINS2_10policy_hubIPyE9Policy600ES5_PNS0_8NullTypeES5_S9_y9CustomOpTyS8_EEvbT0_T1_T2_T3_T4_PT6_PT7_T5_NS1_7vsmem_tE_param_0];
	add.s32 	%r105, %r52, 128;
	add.s32 	%r106, %r52, 224;
	add.s32 	%r107, %r52, 192;
	bar.sync 	0;
	setp.eq.s16 	%p92, %rs2, 0;
	@%p92 bra 	$L__BB1_121;
	st.shared.u64 	[%r65], %rd397;
	st.shared.u64 	[%r66+8], %rd396;
	st.shared.u64 	[%r67+16], %rd395;
	st.shared.u64 	[%r68+24], %rd394;
	st.shared.u64 	[%r69+32], %rd393;
	st.shared.u64 	[%r70+40], %rd392;
	st.shared.u64 	[%r71+48], %rd391;
	st.shared.u64 	[%r72+56], %rd390;
	bar.warp.sync 	-1;
	ld.shared.u64 	%rd146, [%r57];
	ld.shared.u64 	%rd147, [%r58+256];
	ld.shared.u64 	%rd148, [%r59+512];
	ld.shared.u64 	%rd149, [%r60+768];
	ld.shared.u64 	%rd150, [%r61+1024];
	ld.shared.u64 	%rd151, [%r62+1280];
	ld.shared.u64 	%rd152, [%r63+1536];
	ld.shared.u64 	%rd153, [%r64+1792];
	setp.eq.s32 	%p93, %r51, 0;
	@%p93 bra 	$L__BB1_104;
	bra.uni 	$L__BB1_105;
$L__BB1_104:
	st.volatile.shared.u32 	[_ZZN3cub18CUB_300001_SM_10006detail10merge_sort30DeviceMergeSortBlockSortKernelINS2_10policy_hubIPyE9Policy600ES5_PNS0_8NullTypeES5_S9_y9CustomOpTyS8_EEvbT0_T1_T2_T3_T4_PT6_PT7_T5_NS1_7vsmem_tEE19static_temp_storage+16896], %r50;
$L__BB1_105:
	ld.param.u64 	%rd348, [_ZN3cub18CUB_300001_SM_10006detail10merge_sort30DeviceMergeSortBlockSortKernelINS2_10policy_hubIPyE9Policy600ES5_PNS0_8NullTypeES5_S9_y9CustomOpTyS8_EEvbT0_T1_T2_T3_T4_PT6_PT7_T5_NS1_7vsmem_tE_param_3];
	bar.sync 	0;
	ld.volatile.shared.u32 	%r108, [_ZZN3cub18CUB_300001_SM_10006detail10merge_sort30DeviceMergeSortBlockSortKernelINS2_10policy_hubIPyE9Policy600ES5_PNS0_8NullTypeES5_S9_y9CustomOpTyS8_EEvbT0_T1_T2_T3_T4_PT6_PT7_T5_NS1_7vsmem_tEE19static_temp_storage+16896];
	setp.ge.s32 	%p94, %r52, %r108;
	cvt.u64.u32 	%rd245, %r52;
	mov.u32 	%r281, %ctaid.x;
	mul.wide.u32 	%rd246, %r281, 2048;
	add.s64 	%rd247, %rd246, %rd245;
	cvta.to.global.u64 	%rd248, %rd348;
	shl.b64 	%rd249, %rd247, 3;
	add.s64 	%rd162, %rd248, %rd249;
	@%p94 bra 	$L__BB1_107;
	st.global.u64 	[%rd162], %rd146;
$L__BB1_107:
	setp.ge.s32 	%p95, %r53, %r108;
	@%p95 bra 	$L__BB1_109;
	st.global.u64 	[%rd162+256], %rd147;
$L__BB1_109:
	setp.ge.s32 	%p96, %r54, %r108;
	@%p96 bra 	$L__BB1_111;
	st.global.u64 	[%rd162+512], %rd148;
$L__BB1_111:
	setp.ge.s32 	%p97, %r55, %r108;
	@%p97 bra 	$L__BB1_113;
	st.global.u64 	[%rd162+768], %rd149;
$L__BB1_113:
	setp.ge.s32 	%p98, %r105, %r108;
	@%p98 bra 	$L__BB1_115;
	st.global.u64 	[%rd162+1024], %rd150;
$L__BB1_115:
	setp.ge.s32 	%p99, %r56, %r108;
	@%p99 bra 	$L__BB1_117;
	st.global.u64 	[%rd162+1280], %rd151;
$L__BB1_117:
	setp.ge.s32 	%p100, %r107, %r108;
	@%p100 bra 	$L__BB1_119;
	st.global.u64 	[%rd162+1536], %rd152;
$L__BB1_119:
	setp.ge.s32 	%p101, %r106, %r108;
	@%p101 bra 	$L__BB1_139;
	st.global.u64 	[%rd162+1792], %rd153;
	bra.uni 	$L__BB1_139;
$L__BB1_121:
	st.shared.u64 	[%r65], %rd397;
	st.shared.u64 	[%r66+8], %rd396;
	st.shared.u64 	[%r67+16], %rd395;
	st.shared.u64 	[%r68+24], %rd394;
	st.shared.u64 	[%r69+32], %rd393;
	st.shared.u64 	[%r70+40], %rd392;
	st.shared.u64 	[%r71+48], %rd391;
	st.shared.u64 	[%r72+56], %rd390;
	bar.warp.sync 	-1;
	ld.shared.u64 	%rd154, [%r57];
	ld.shared.u64 	%rd155, [%r58+256];
	ld.shared.u64 	%rd156, [%r59+512];
	ld.shared.u64 	%rd157, [%r60+768];
	ld.shared.u64 	%rd158, [%r61+1024];
	ld.shared.u64 	%rd159, [%r62+1280];
	ld.shared.u64 	%rd160, [%r63+1536];
	ld.shared.u64 	%rd161, [%r64+1792];
	setp.eq.s32 	%p102, %r51, 0;
	@%p102 bra 	$L__BB1_122;
	bra.uni 	$L__BB1_123;
$L__BB1_122:
	st.volatile.shared.u32 	[_ZZN3cub18CUB_300001_SM_10006detail10merge_sort30DeviceMergeSortBlockSortKernelINS2_10policy_hubIPyE9Policy600ES5_PNS0_8NullTypeES5_S9_y9CustomOpTyS8_EEvbT0_T1_T2_T3_T4_PT6_PT7_T5_NS1_7vsmem_tEE19static_temp_storage+16896], %r50;
$L__BB1_123:
	ld.param.u64 	%rd350, [_ZN3cub18CUB_300001_SM_10006detail10merge_sort30DeviceMergeSortBlockSortKernelINS2_10policy_hubIPyE9Policy600ES5_PNS0_8NullTypeES5_S9_y9CustomOpTyS8_EEvbT0_T1_T2_T3_T4_PT6_PT7_T5_NS1_7vsmem_tE_param_6];
	bar.sync 	0;
	ld.volatile.shared.u32 	%r109, [_ZZN3cub18CUB_300001_SM_10006detail10merge_sort30DeviceMergeSortBlockSortKernelINS2_10policy_hubIPyE9Policy600ES5_PNS0_8NullTypeES5_S9_y9CustomOpTyS8_EEvbT0_T1_T2_T3_T4_PT6_PT7_T5_NS1_7vsmem_tEE19static_temp_storage+16896];
	setp.ge.s32 	%p103, %r52, %r109;
	cvt.u64.u32 	%rd250, %r52;
	mov.u32 	%r282, %ctaid.x;
	mul.wide.u32 	%rd251, %r282, 2048;
	add.s64 	%rd252, %rd251, %rd250;
	cvta.to.global.u64 	%rd253, %rd350;
	shl.b64 	%rd254, %rd252, 3;
	add.s64 	%rd163, %rd253, %rd254;
	@%p103 bra 	$L__BB1_125;
	st.global.u64 	[%rd163], %rd154;
$L__BB1_125:
	setp.ge.s32 	%p104, %r53, %r109;
	@%p104 bra 	$L__BB1_127;
	st.global.u64 	[%rd163+256], %rd155;
$L__BB1_127:
	setp.ge.s32 	%p105, %r54, %r109;
	@%p105 bra 	$L__BB1_129;
	st.global.u64 	[%rd163+512], %rd156;
$L__BB1_129:
	setp.ge.s32 	%p106, %r55, %r109;
	@%p106 bra 	$L__BB1_131;
	st.global.u64 	[%rd163+768], %rd157;
$L__BB1_131:
	setp.ge.s32 	%p107, %r105, %r109;
	@%p107 bra 	$L__BB1_133;
	st.global.u64 	[%rd163+1024], %rd158;
$L__BB1_133:
	setp.ge.s32 	%p108, %r56, %r109;
	@%p108 bra 	$L__BB1_135;
	st.global.u64 	[%rd163+1280], %rd159;
$L__BB1_135:
	setp.ge.s32 	%p109, %r107, %r109;
	@%p109 bra 	$L__BB1_137;
	st.global.u64 	[%rd163+1536], %rd160;
$L__BB1_137:
	setp.ge.s32 	%p110, %r106, %r109;
	@%p110 bra 	$L__BB1_139;
	st.global.u64 	[%rd163+1792], %rd161;
$L__BB1_139:
	ret;

}
	// .globl	_ZN3cub18CUB_300001_SM_10006detail10merge_sort30DeviceMergeSortPartitionKernelIPyy9CustomOpTyEEvbT_PT2_T0_S9_PS9_T1_S9_i
.visible .entry _ZN3cub18CUB_300001_SM_10006detail10merge_sort30DeviceMergeSortPartitionKernelIPyy9CustomOpTyEEvbT_PT2_T0_S9_PS9_T1_S9_i(
	.param .u8 _ZN3cub18CUB_300001_SM_10006detail10merge_sort30DeviceMergeSortPartitionKernelIPyy9CustomOpTyEEvbT_PT2_T0_S9_PS9_T1_S9_i_param_0,
	.param .u64 .ptr .align 1 _ZN3cub18CUB_300001_SM_10006detail10merge_sort30DeviceMergeSortPartitionKernelIPyy9CustomOpTyEEvbT_PT2_T0_S9_PS9_T1_S9_i_param_1,
	.param .u64 .ptr .align 1 _ZN3cub18CUB_300001_SM_10006detail10merge_sort30DeviceMergeSortPartitionKernelIPyy9CustomOpTyEEvbT_PT2_T0_S9_PS9_T1_S9_i_param_2,
	.param .u64 _ZN3cub18CUB_300001_SM_10006detail10merge_sort30DeviceMergeSortPartitionKernelIPyy9CustomOpTyEEvbT_PT2_T0_S9_PS9_T1_S9_i_param_3,
	.param .u64 _ZN3cub18CUB_300001_SM_10006detail10merge_sort30DeviceMergeSortPartitionKernelIPyy9CustomOpTyEEvbT_PT2_T0_S9_PS9_T1_S9_i_param_4,
	.param .u64 .ptr .align 1 _ZN3cub18CUB_300001_SM_10006detail10merge_sort30DeviceMergeSortPartitionKernelIPyy9CustomOpTyEEvbT_PT2_T0_S9_PS9_T1_S9_i_param_5,
	.param .align 1 .b8 _ZN3cub18CUB_300001_SM_10006detail10merge_sort30DeviceMergeSortPartitionKernelIPyy9CustomOpTyEEvbT_PT2_T0_S9_PS9_T1_S9_i_param_6[1],
	.param .u64 _ZN3cub18CUB_300001_SM_10006detail10merge_sort30DeviceMergeSortPartitionKernelIPyy9CustomOpTyEEvbT_PT2_T0_S9_PS9_T1_S9_i_param_7,
	.param .u32 _ZN3cub18CUB_300001_SM_10006detail10merge_sort30DeviceMergeSortPartitionKernelIPyy9CustomOpTyEEvbT_PT2_T0_S9_PS9_T1_S9_i_param_8
)
{
	.reg .pred 	%p<10>;
	.reg .b16 	%rs<2>;
	.reg .b32 	%r<6>;
	.reg .b64 	%rd<89>;

	ld.param.s8 	%rs1, [_ZN3cub18CUB_300001_SM_10006detail10merge_sort30DeviceMergeSortPartitionKernelIPyy9CustomOpTyEEvbT_PT2_T0_S9_PS9_T1_S9_i_param_0];
	ld.param.u64 	%rd26, [_ZN3cub18CUB_300001_SM_10006detail10merge_sort30DeviceMergeSortPartitionKernelIPyy9CustomOpTyEEvbT_PT2_T0_S9_PS9_T1_S9_i_param_1];
	ld.param.u64 	%rd27, [_ZN3cub18CUB_300001_SM_10006detail10merge_sort30DeviceMergeSortPartitionKernelIPyy9CustomOpTyEEvbT_PT2_T0_S9_PS9_T1_S9_i_param_2];
	ld.param.u64 	%rd28, [_ZN3cub18CUB_300001_SM_10006detail10merge_sort30DeviceMergeSortPartitionKernelIPyy9CustomOpTyEEvbT_PT2_T0_S9_PS9_T1_S9_i_param_3];
	ld.param.u64 	%rd29, [_ZN3cub18CUB_300001_SM_10006detail10merge_sort30DeviceMergeSortPartitionKernelIPyy9CustomOpTyEEvbT_PT2_T0_S9_PS9_T1_S9_i_param_4];
	ld.param.u64 	%rd31, [_ZN3cub18CUB_300001_SM_10006detail10merge_sort30DeviceMergeSortPartitionKernelIPyy9CustomOpTyEEvbT_PT2_T0_S9_PS9_T1_S9_i_param_5];
	ld.param.u64 	%rd30, [_ZN3cub18CUB_300001_SM_10006detail10merge_sort30DeviceMergeSortPartitionKernelIPyy9CustomOpTyEEvbT_PT2_T0_S9_PS9_T1_S9_i_param_7];
	ld.param.u32 	%r1, [_ZN3cub18CUB_300001_SM_10006detail10merge_sort30DeviceMergeSortPartitionKernelIPyy9CustomOpTyEEvbT_PT2_T0_S9_PS9_T1_S9_i_param_8];
	cvta.to.global.u64 	%rd1, %rd31;
	mov.u32 	%r2, %ntid.x;
	mov.u32 	%r3, %ctaid.x;
	mov.u32 	%r4, %tid.x;
	mad.lo.s32 	%r5, %r2, %r3, %r4;
	cvt.u64.u32 	%rd2, %r5;
	setp.le.u64 	%p1, %rd29, %rd2;
	@%p1 bra 	$L__BB2_11;
	shr.u64 	%rd32, %rd30, 1;
	add.s64 	%rd3, %rd30, 4294967295;
	neg.s64 	%rd33, %rd30;
	and.b64  	%rd34, %rd33, %rd2;
	cvt.s64.s32 	%rd4, %r1;
	mul.lo.s64 	%rd35, %rd34, %rd4;
	mul.lo.s64 	%rd36, %rd32, %rd4;
	min.u64 	%rd5, %rd35, %rd28;
	not.b64 	%rd37, %rd35;
	min.u64 	%rd38, %rd36, %rd37;
	add.s64 	%rd39, %rd38, %rd35;
	min.u64 	%rd6, %rd39, %rd28;
	not.b64 	%rd40, %rd6;
	min.u64 	%rd41, %rd36, %rd40;
	add.s64 	%rd42, %rd41, %rd6;
	min.u64 	%rd7, %rd42, %rd28;
	// begin inline asm
	griddepcontrol.wait;
	// end inline asm
	add.s64 	%rd43, %rd2, 1;
	setp.ne.s64 	%p2, %rd43, %rd29;
	@%p2 bra 	$L__BB2_3;
	shl.b64 	%rd82, %rd2, 3;
	add.s64 	%rd83, %rd1, %rd82;
	st.global.u64 	[%rd83], %rd6;
	bra.uni 	$L__BB2_11;
$L__BB2_3:
	sub.s64 	%rd44, %rd7, %rd5;
	and.b64  	%rd45, %rd3, %rd2;
	mul.lo.s64 	%rd46, %rd45, %rd4;
	min.u64 	%rd8, %rd46, %rd44;
	setp.eq.s16 	%p3, %rs1, 0;
	@%p3 bra 	$L__BB2_7;
	sub.s64 	%rd47, %rd6, %rd5;
	sub.s64 	%rd48, %rd7, %rd6;
	max.u64 	%rd49, %rd8, %rd48;
	sub.s64 	%rd88, %rd49, %rd48;
	min.u64 	%rd84, %rd47, %rd8;
	setp.ge.u64 	%p4, %rd88, %rd84;
	@%p4 bra 	$L__BB2_10;
	cvta.to.global.u64 	%rd11, %rd26;
	add.s64 	%rd12, %rd8, %rd6;
$L__BB2_6:
	sub.s64 	%rd50, %rd84, %rd88;
	shr.u64 	%rd51, %rd50, 1;
	add.s64 	%rd52, %rd51, %rd88;
	add.s64 	%rd53, %rd52, %rd5;
	shl.b64 	%rd54, %rd53, 3;
	add.s64 	%rd55, %rd11, %rd54;
	ld.global.u64 	%rd56, [%rd55];
	not.b64 	%rd57, %rd52;
	add.s64 	%rd58, %rd12, %rd57;
	shl.b64 	%rd59, %rd58, 3;
	add.s64 	%rd60, %rd11, %rd59;
	ld.global.u64 	%rd61, [%rd60];
	setp.lt.u64 	%p5, %rd61, %rd56;
	add.s64 	%rd62, %rd52, 1;
	selp.b64 	%rd88, %rd88, %rd62, %p5;
	selp.b64 	%rd84, %rd52, %rd84, %p5;
	setp.lt.u64 	%p6, %rd88, %rd84;
	@%p6 bra 	$L__BB2_6;
	bra.uni 	$L__BB2_10;
$L__BB2_7:
	sub.s64 	%rd63, %rd6, %rd5;
	sub.s64 	%rd64, %rd7, %rd6;
	max.u64 	%rd65, %rd8, %rd64;
	sub.s64 	%rd88, %rd65, %rd64;
	min.u64 	%rd86, %rd63, %rd8;
	setp.ge.u64 	%p7, %rd88, %rd86;
	@%p7 bra 	$L__BB2_10;
	cvta.to.global.u64 	%rd19, %rd27;
	add.s64 	%rd20, %rd8, %rd6;
$L__BB2_9:
	sub.s64 	%rd66, %rd86, %rd88;
	shr.u64 	%rd67, %rd66, 1;
	add.s64 	%rd68, %rd67, %rd88;
	add.s64 	%rd69, %rd68, %rd5;
	shl.b64 	%rd70, %rd69, 3;
	add.s64 	%rd71, %rd19, %rd70;
	ld.global.u64 	%rd72, [%rd71];
	not.b64 	%rd73, %rd68;
	add.s64 	%rd74, %rd20, %rd73;
	shl.b64 	%rd75, %rd74, 3;
	add.s64 	%rd76, %rd19, %rd75;
	ld.global.u64 	%rd77, [%rd76];
	setp.lt.u64 	%p8, %rd77, %rd72;
	add.s64 	%rd78, %rd68, 1;
	selp.b64 	%rd88, %rd88, %rd78, %p8;
	selp.b64 	%rd86, %rd68, %rd86, %p8;
	setp.lt.u64 	%p9, %rd88, %rd86;
	@%p9 bra 	$L__BB2_9;
$L__BB2_10:
	add.s64 	%rd79, %rd88, %rd5;
	shl.b64 	%rd80, %rd2, 3;
	add.s64 	%rd81, %rd1, %rd80;
	st.global.u64 	[%rd81], %rd79;
$L__BB2_11:
	ret;

}
	// .globl	_ZN3cub18CUB_300001_SM_10006detail10merge_sort26DeviceMergeSortMergeKernelINS2_10policy_hubIPyE9Policy600ES5_PNS0_8NullTypeES5_S9_y9CustomOpTyS8_EEvbT2_T3_T4_PT6_PT7_T5_PSD_SD_NS1_7vsmem_tE
.visible .entry _ZN3cub18CUB_300001_SM_10006detail10merge_sort26DeviceMergeSortMergeKernelINS2_10policy_hubIPyE9Policy600ES5_PNS0_8NullTypeES5_S9_y9CustomOpTyS8_EEvbT2_T3_T4_PT6_PT7_T5_PSD_SD_NS1_7vsmem_tE(
	.param .u8 _ZN3cub18CUB_300001_SM_10006detail10merge_sort26DeviceMergeSortMergeKernelINS2_10policy_hubIPyE9Policy600ES5_PNS0_8NullTypeES5_S9_y9CustomOpTyS8_EEvbT2_T3_T4_PT6_PT7_T5_PSD_SD_NS1_7vsmem_tE_param_0,
	.param .u64 .ptr .align 1 _ZN3cub18CUB_300001_SM_10006detail10merge_sort26DeviceMergeSortMergeKernelINS2_10policy_hubIPyE9Policy600ES5_PNS0_8NullTypeES5_S9_y9CustomOpTyS8_EEvbT2_T3_T4_PT6_PT7_T5_PSD_SD_NS1_7vsmem_tE_param_1,
	.param .u64 .ptr .align 1 _ZN3cub18CUB_300001_SM_10006detail10merge_sort26DeviceMergeSortMergeKernelINS2_10policy_hubIPyE9Policy600ES5_PNS0_8NullTypeES5_S9_y9CustomOpTyS8_EEvbT2_T3_T4_PT6_PT7_T5_PSD_SD_NS1_7vsmem_tE_param_2,
	.param .u64 _ZN3cub18CUB_300001_SM_10006detail10merge_sort26DeviceMergeSortMergeKernelINS2_10policy_hubIPyE9Policy600ES5_PNS0_8NullTypeES5_S9_y9CustomOpTyS8_EEvbT2_T3_T4_PT6_PT7_T5_PSD_SD_NS1_7vsmem_tE_param_3,
	.param .u64 .ptr .align 1 _ZN3cub18CUB_300001_SM_10006detail10merge_sort26DeviceMergeSortMergeKernelINS2_10policy_hubIPyE9Policy600ES5_PNS0_8NullTypeES5_S9_y9CustomOpTyS8_EEvbT2_T3_T4_PT6_PT7_T5_PSD_SD_NS1_7vsmem_tE_param_4,
	.param .u64 .ptr .align 1 _ZN3cub18CUB_300001_SM_10006detail10merge_sort26DeviceMergeSortMergeKernelINS2_10policy_hubIPyE9Policy600ES5_PNS0_8NullTypeES5_S9_y9CustomOpTyS8_EEvbT2_T3_T4_PT6_PT7_T5_PSD_SD_NS1_7vsmem_tE_param_5,
	.param .align 1 .b8 _ZN3cub18CUB_300001_SM_10006detail10merge_sort26DeviceMergeSortMergeKernelINS2_10policy_hubIPyE9Policy600ES5_PNS0_8NullTypeES5_S9_y9CustomOpTyS8_EEvbT2_T3_T4_PT6_PT7_T5_PSD_SD_NS1_7vsmem_tE_param_6[1],
	.param .u64 .ptr .align 1 _ZN3cub18CUB_300001_SM_10006detail10merge_sort26DeviceMergeSortMergeKernelINS2_10policy_hubIPyE9Policy600ES5_PNS0_8NullTypeES5_S9_y9CustomOpTyS8_EEvbT2_T3_T4_PT6_PT7_T5_PSD_SD_NS1_7vsmem_tE_param_7,
	.param .u64 _ZN3cub18CUB_300001_SM_10006detail10merge_sort26DeviceMergeSortMergeKernelINS2_10policy_hubIPyE9Policy600ES5_PNS0_8NullTypeES5_S9_y9CustomOpTyS8_EEvbT2_T3_T4_PT6_PT7_T5_PSD_SD_NS1_7vsmem_tE_param_8,
	.param .align 8 .b8 _ZN3cub18CUB_300001_SM_10006detail10merge_sort26DeviceMergeSortMergeKernelINS2_10policy_hubIPyE9Policy600ES5_PNS0_8NullTypeES5_S9_y9CustomOpTyS8_EEvbT2_T3_T4_PT6_PT7_T5_PSD_SD_NS1_7vsmem_tE_param_9[8]
)
.maxntid 256
{
	.reg .pred 	%p<200>;
	.reg .b16 	%rs<6>;
	.reg .b32 	%r<505>;
	.reg .b64 	%rd<571>;
	// demoted variable
	.shared .align 16 .b8 _ZZN3cub18CUB_300001_SM_10006detail10merge_sort26DeviceMergeSortMergeKernelINS2_10policy_hubIPyE9Policy600ES5_PNS0_8NullTypeES5_S9_y9CustomOpTyS8_EEvbT2_T3_T4_PT6_PT7_T5_PSD_SD_NS1_7vsmem_tEE19static_temp_storage[16912];
	ld.param.u64 	%rd175, [_ZN3cub18CUB_300001_SM_10006detail10merge_sort26DeviceMergeSortMergeKernelINS2_10policy_hubIPyE9Policy600ES5_PNS0_8NullTypeES5_S9_y9CustomOpTyS8_EEvbT2_T3_T4_PT6_PT7_T5_PSD_SD_NS1_7vsmem_tE_param_1];
	ld.param.u64 	%rd176, [_ZN3cub18CUB_300001_SM_10006detail10merge_sort26DeviceMergeSortMergeKernelINS2_10policy_hubIPyE9Policy600ES5_PNS0_8NullTypeES5_S9_y9CustomOpTyS8_EEvbT2_T3_T4_PT6_PT7_T5_PSD_SD_NS1_7vsmem_tE_param_4];
	cvta.to.global.u64 	%rd1, %rd176;
	cvta.to.global.u64 	%rd2, %rd175;
	mov.u32 	%r84, %ctaid.x;
	mov.u32 	%r85, %nctaid.x;
	cvt.u64.u32 	%rd3, %r84;
	mov.u32 	%r1, %tid.x;
	add.s32 	%r86, %r85, -1;
	setp.ge.u32 	%p29, %r84, %r86;
	@%p29 bra 	$L__BB3_44;
	ld.param.u64 	%rd512, [_ZN3cub18CUB_300001_SM_10006detail10merge_sort26DeviceMergeSortMergeKernelINS2_10policy_hubIPyE9Policy600ES5_PNS0_8NullTypeES5_S9_y9CustomOpTyS8_EEvbT2_T3_T4_PT6_PT7_T5_PSD_SD_NS1_7vsmem_tE_param_8];
	ld.param.u64 	%rd510, [_ZN3cub18CUB_300001_SM_10006detail10merge_sort26DeviceMergeSortMergeKernelINS2_10policy_hubIPyE9Policy600ES5_PNS0_8NullTypeES5_S9_y9CustomOpTyS8_EEvbT2_T3_T4_PT6_PT7_T5_PSD_SD_NS1_7vsmem_tE_param_7];
	ld.param.u64 	%rd508, [_ZN3cub18CUB_300001_SM_10006detail10merge_sort26DeviceMergeSortMergeKernelINS2_10policy_hubIPyE9Policy600ES5_PNS0_8NullTypeES5_S9_y9CustomOpTyS8_EEvbT2_T3_T4_PT6_PT7_T5_PSD_SD_NS1_7vsmem_tE_param_3];
	ld.param.s8 	%rs4, [_ZN3cub18CUB_300001_SM_10006detail10merge_sort26DeviceMergeSortMergeKernelINS2_10policy_hubIPyE9Policy600ES5_PNS0_8NullTypeES5_S9_y9CustomOpTyS8_EEvbT2_T3_T4_PT6_PT7_T5_PSD_SD_NS1_7vsmem_tE_param_0];
	cvta.to.global.u64 	%rd340, %rd510;
	shl.b64 	%rd341, %rd3, 3;
	add.s64 	%rd342, %rd340, %rd341;
	ld.global.u64 	%rd4, [%rd342];
	ld.global.u64 	%rd343, [%rd342+8];
	neg.s64 	%rd344, %rd512;
	and.b64  	%rd345, %rd344, %rd3;
	shl.b64 	%rd5, %rd345, 11;
	shl.b64 	%rd346, %rd512, 10;
	and.b64  	%rd6, %rd346, -2048;
	sub.s64 	%rd347, %rd3, %rd345;
	shl.b64 	%rd348, %rd347, 11;
	sub.s64 	%rd349, %rd4, %rd5;
	sub.s64 	%rd350, %rd343, %rd5;
	sub.s64 	%rd351, %rd508, %rd5;
	max.u64 	%rd352, %rd351, %rd6;
	sub.s64 	%rd353, %rd352, %rd6;
	sub.s64 	%rd354, %rd348, %rd349;
	min.u64 	%rd7, %rd354, %rd353;
	setp.eq.s64 	%p125, %rd347, -1;
	selp.b64 	%rd355, 2047, 2048, %p125;
	add.s64 	%rd356, %rd355, %rd348;
	sub.s64 	%rd357, %rd356, %rd350;
	or.b64  	%rd358, %rd344, %rd3;
	setp.eq.s64 	%p126, %rd358, -1;
	min.u64 	%rd359, %rd6, %rd351;
	selp.b64 	%rd360, %rd359, %rd350, %p126;
	selp.b64 	%rd361, %rd6, %rd357, %p126;
	min.u64 	%rd362, %rd361, %rd353;
	cvt.u32.u64 	%r291, %rd349;
	cvt.u32.u64 	%r292, %rd360;
	sub.s32 	%r2, %r292, %r291;
	cvt.u32.u64 	%r293, %rd362;
	cvt.u32.u64 	%r294, %rd7;
	sub.s32 	%r3, %r293, %r294;
	// begin inline asm
	griddepcontrol.wait;
	// end inline asm
	setp.eq.s16 	%p127, %rs4, 0;
	@%p127 bra 	$L__BB3_3;
	add.s64 	%rd363, %rd5, %rd6;
	add.s64 	%rd364, %rd363, %rd7;
	setp.lt.s32 	%p128, %r1, %r2;
	sub.s32 	%r295, %r1, %r2;
	cvt.s64.s32 	%rd365, %r295;
	cvt.u64.u32 	%rd366, %r1;
	selp.b64 	%rd367, %rd4, %rd364, %p128;
	selp.b64 	%rd368, %rd366, %rd365, %p128;
	add.s64 	%rd369, %rd368, %rd367;
	shl.b64 	%rd370, %rd369, 3;
	add.s64 	%rd371, %rd2, %rd370;
	ld.global.u64 	%rd520, [%rd371];
	add.s32 	%r296, %r1, 256;
	setp.lt.s32 	%p129, %r296, %r2;
	sub.s32 	%r297, %r296, %r2;
	cvt.s64.s32 	%rd372, %r297;
	cvt.u64.u32 	%rd373, %r296;
	selp.b64 	%rd374, %rd4, %rd364, %p129;
	selp.b64 	%rd375, %rd373, %rd372, %p129;
	add.s64 	%rd376, %rd375, %rd374;
	shl.b64 	%rd377, %rd376, 3;
	add.s64 	%rd378, %rd2, %rd377;
	ld.global.u64 	%rd519, [%rd378];
	add.s32 	%r298, %r1, 512;
	setp.lt.s32 	%p130, %r298, %r2;
	sub.s32 	%r299, %r298, %r2;
	cvt.s64.s32 	%rd379, %r299;
	cvt.u64.u32 	%rd380, %r298;
	selp.b64 	%rd381, %rd4, %rd364, %p130;
	selp.b64 	%rd382, %rd380, %rd379, %p130;
	add.s64 	%rd383, %rd382, %rd381;
	shl.b64 	%rd384, %rd383, 3;
	add.s64 	%rd385, %rd2, %rd384;
	ld.global.u64 	%rd518, [%rd385];
	add.s32 	%r300, %r1, 768;
	setp.lt.s32 	%p131, %r300, %r2;
	sub.s32 	%r301, %r300, %r2;
	cvt.s64.s32 	%rd386, %r301;
	cvt.u64.u32 	%rd387, %r300;
	selp.b64 	%rd388, %rd4, %rd364, %p131;
	selp.b64 	%rd389, %rd387, %rd386, %p131;
	add.s64 	%rd390, %rd389, %rd388;
	shl.b64 	%rd391, %rd390, 3;
	add.s64 	%rd392, %rd2, %rd391;
	ld.global.u64 	%rd517, [%rd392];
	or.b32  	%r302, %r1, 1024;
	setp.lt.s32 	%p132, %r302, %r2;
	sub.s32 	%r303, %r302, %r2;
	cvt.s64.s32 	%rd393, %r303;
	cvt.u64.u32 	%rd394, %r302;
	selp.b64 	%rd395, %rd4, %rd364, %p132;
	selp.b64 	%rd396, %rd394, %rd393, %p132;
	add.s64 	%rd397, %rd396, %rd395;
	shl.b64 	%rd398, %rd397, 3;
	add.s64 	%rd399, %rd2, %rd398;
	ld.global.u64 	%rd516, [%rd399];
	add.s32 	%r304, %r1, 1280;
	setp.lt.s32 	%p133, %r304, %r2;
	sub.s32 	%r305, %r304, %r2;
	cvt.s64.s32 	%rd400, %r305;
	cvt.u64.u32 	%rd401, %r304;
	selp.b64 	%rd402, %rd4, %rd364, %p133;
	selp.b64 	%rd403, %rd401, %rd400, %p133;
	add.s64 	%rd404, %rd403, %rd402;
	shl.b64 	%rd405, %rd404, 3;
	add.s64 	%rd406, %rd2, %rd405;
	ld.global.u64 	%rd515, [%rd406];
	add.s32 	%r306, %r1, 1536;
	setp.lt.s32 	%p134, %r306, %r2;
	sub.s32 	%r307, %r306, %r2;
	cvt.s64.s32 	%rd407, %r307;
	cvt.u64.u32 	%rd408, %r306;
	selp.b64 	%rd409, %rd4, %rd364, %p134;
	selp.b64 	%rd410, %rd408, %rd407, %p134;
	add.s64 	%rd411, %rd410, %rd409;
	shl.b64 	%rd412, %rd411, 3;
	add.s64 	%rd413, %rd2, %rd412;
	ld.global.u64 	%rd514, [%rd413];
	add.s32 	%r308, %r1, 1792;
	setp.lt.s32 	%p135, %r308, %r2;
	sub.s32 	%r309, %r308, %r2;
	cvt.s64.s32 	%rd414, %r309;
	cvt.u64.u32 	%rd415, %r308;
	selp.b64 	%rd416, %rd4, %rd364, %p135;
	selp.b64 	%rd417, %rd415, %rd414, %p135;
	add.s64 	%rd418, %rd417, %rd416;
	shl.b64 	%rd419, %rd418, 3;
	add.s64 	%rd420, %rd2, %rd419;
	ld.global.u64 	%rd513, [%rd420];
	bra.uni 	$L__BB3_4;
$L__BB3_3:
	add.s64 	%rd421, %rd5, %rd6;
	add.s64 	%rd422, %rd421, %rd7;
	setp.lt.s32 	%p136, %r1, %r2;
	sub.s32 	%r310, %r1, %r2;
	cvt.s64.s32 	%rd423, %r310;
	cvt.u64.u32 	%rd424, %r1;
	selp.b64 	%rd425, %rd4, %rd422, %p136;
	selp.b64 	%rd426, %rd424, %rd423, %p136;
	add.s64 	%rd427, %rd426, %rd425;
	shl.b64 	%rd428, %rd427, 3;
	add.s64 	%rd429, %rd1, %rd428;
	ld.global.u64 	%rd520, [%rd429];
	add.s32 	%r311, %r1, 256;
	setp.lt.s32 	%p137, %r311, %r2;
	sub.s32 	%r312, %r311, %r2;
	cvt.s64.s32 	%rd430, %r312;
	cvt.u64.u32 	%rd431, %r311;
	selp.b64 	%rd432, %rd4, %rd422, %p137;
	selp.b64 	%rd433, %rd431, %rd430, %p137;
	add.s64 	%rd434, %rd433, %rd432;
	shl.b64 	%rd435, %rd434, 3;
	add.s64 	%rd436, %rd1, %rd435;
	ld.global.u64 	%rd519, [%rd436];
	add.s32 	%r313, %r1, 512;
	setp.lt.s32 	%p138, %r313, %r2;
	sub.s32 	%r314, %r313, %r2;
	cvt.s64.s32 	%rd437, %r314;
	cvt.u64.u32 	%rd438, %r313;
	selp.b64 	%rd439, %rd4, %rd422, %p138;
	selp.b64 	%rd440, %rd438, %rd437, %p138;
	add.s64 	%rd441, %rd440, %rd439;
	shl.b64 	%rd442, %rd441, 3;
	add.s64 	%rd443, %rd1, %rd442;
	ld.global.u64 	%rd518, [%rd443];
	add.s32 	%r315, %r1, 768;
	setp.lt.s32 	%p139, %r315, %r2;
	sub.s32 	%r316, %r315, %r2;
	cvt.s64.s32 	%rd444, %r316;
	cvt.u64.u32 	%rd445, %r315;
	selp.b64 	%rd446, %rd4, %rd422, %p139;
	selp.b64 	%rd447, %rd445, %rd444, %p139;
	add.s64 	%rd448, %rd447, %rd446;
	shl.b64 	%rd449, %rd448, 3;
	add.s64 	%rd450, %rd1, %rd449;
	ld.global.u64 	%rd517, [%rd450];
	or.b32  	%r317, %r1, 1024;
	setp.lt.s32 	%p140, %r317, %r2;
	sub.s32 	%r318, %r317, %r2;
	cvt.s64.s32 	%rd451, %r318;
	cvt.u64.u32 	%rd452, %r317;
	selp.b64 	%rd453, %rd4, %rd422, %p140;
	selp.b64 	%rd454, %rd452, %rd451, %p140;
	add.s64 	%rd455, %rd454, %rd453;
	shl.b64 	%rd456, %rd455, 3;
	add.s64 	%rd457, %rd1, %rd456;
	ld.global.u64 	%rd516, [%rd457];
	add.s32 	%r319, %r1, 1280;
	setp.lt.s32 	%p141, %r319, %r2;
	sub.s32 	%r320, %r319, %r2;
	cvt.s64.s32 	%rd458, %r320;
	cvt.u64.u32 	%rd459, %r319;
	selp.b64 	%rd460, %rd4, %rd422, %p141;
	selp.b64 	%rd461, %rd459, %rd458, %p141;
	add.s64 	%rd462, %rd461, %rd460;
	shl.b64 	%rd463, %rd462, 3;
	add.s64 	%rd464, %rd1, %rd463;
	ld.global.u64 	%rd515, [%rd464];
	add.s32 	%r321, %r1, 1536;
	setp.lt.s32 	%p142, %r321, %r2;
	sub.s32 	%r322, %r321, %r2;
	cvt.s64.s32 	%rd465, %r322;
	cvt.u64.u32 	%rd466, %r321;
	selp.b64 	%rd467, %rd4, %rd422, %p142;
	selp.b64 	%rd468, %rd466, %rd465, %p142;
	add.s64 	%rd469, %rd468, %rd467;
	shl.b64 	%rd470, %rd469, 3;
	add.s64 	%rd471, %rd1, %rd470;
	ld.global.u64 	%rd514, [%rd471];
	add.s32 	%r323, %r1, 1792;
	setp.lt.s32 	%p143, %r323, %r2;
	sub.s32 	%r324, %r323, %r2;
	cvt.s64.s32 	%rd472, %r324;
	cvt.u64.u32 	%rd473, %r323;
	selp.b64 	%rd474, %rd4, %rd422, %p143;
	selp.b64 	%rd475, %rd473, %rd472, %p143;
	add.s64 	%rd476, %rd475, %rd474;
	shl.b64 	%rd477, %rd476, 3;
	add.s64 	%rd478, %rd1, %rd477;
	ld.global.u64 	%rd513, [%rd478];
$L__BB3_4:
	shl.b32 	%r5, %r1, 3;
	mov.u32 	%r325, _ZZN3cub18CUB_300001_SM_10006detail10merge_sort26DeviceMergeSortMergeKernelINS2_10policy_hubIPyE9Policy600ES5_PNS0_8NullTypeES5_S9_y9CustomOpTyS8_EEvbT2_T3_T4_PT6_PT7_T5_PSD_SD_NS1_7vsmem_tEE19static_temp_storage;
	add.s32 	%r326, %r325, %r5;
	st.shared.u64 	[%r326], %rd520;
	st.shared.u64 	[%r326+2048], %rd519;
	st.shared.u64 	[%r326+4096], %rd518;
	st.shared.u64 	[%r326+6144], %rd517;
	st.shared.u64 	[%r326+8192], %rd516;
	st.shared.u64 	[%r326+10240], %rd515;
	st.shared.u64 	[%r326+12288], %rd514;
	st.shared.u64 	[%r326+14336], %rd513;
	bar.sync 	0;
	// begin inline asm
	griddepcontrol.launch_dependents;
	// end inline asm
	add.s32 	%r4, %r3, %r2;
	min.s32 	%r6, %r5, %r4;
	shl.b32 	%r327, %r2, 3;
	add.s32 	%r7, %r325, %r327;
	setp.lt.s32 	%p144, %r6, %r3;
	sub.s32 	%r328, %r6, %r3;
	selp.b32 	%r501, 0, %r328, %p144;
	min.s32 	%r499, %r6, %r2;
	setp.ge.s32 	%p145, %r501, %r499;
	@%p145 bra 	$L__BB3_6;
$L__BB3_5:
	sub.s32 	%r329, %r499, %r501;
	shr.u32 	%r330, %r329, 31;
	add.s32 	%r331, %r329, %r330;
	shr.s32 	%r332, %r331, 1;
	add.s32 	%r333, %r332, %r501;
	shl.b32 	%r334, %r333, 3;
	add.s32 	%r336, %r325, %r334;
	ld.shared.u64 	%rd479, [%r336];
	not.b32 	%r337, %r333;
	add.s32 	%r338, %r6, %r337;
	shl.b32 	%r339, %r338, 3;
	add.s32 	%r340, %r7, %r339;
	ld.shared.u64 	%rd480, [%r340];
	setp.lt.u64 	%p146, %rd480, %rd479;
	add.s32 	%r341, %r333, 1;
	selp.b32 	%r501, %r501, %r341, %p146;
	selp.b32 	%r499, %r333, %r499, %p146;
	setp.lt.s32 	%p147, %r501, %r499;
	@%p147 bra 	$L__BB3_5;
$L__BB3_6:
	sub.s32 	%r342, %r6, %r501;
	add.s32 	%r15, %r342, %r2;
	shl.b32 	%r343, %r342, 3;
	add.s32 	%r16, %r7, %r343;
	ld.shared.u64 	%rd521, [%r16];
	shl.b32 	%r344, %r501, 3;
	add.s32 	%r17, %r325, %r344;
	ld.shared.u64 	%rd524, [%r17];
	setp.ge.s32 	%p149, %r15, %r4;
	mov.pred 	%p186, 0;
	@%p149 bra 	$L__BB3_8;
	setp.ge.s32 	%p150, %r501, %r2;
	setp.lt.u64 	%p151, %rd521, %rd524;
	or.pred  	%p186, %p150, %p151;
$L__BB3_8:
	selp.b64 	%rd34, %rd521, %rd524, %p186;
	selp.u32 	%r346, 1, 0, %p186;
	add.s32 	%r18, %r15, %r346;
	not.pred 	%p152, %p186;
	selp.u32 	%r347, 1, 0, %p152;
	add.s32 	%r19, %r501, %r347;
	@%p152 bra 	$L__BB3_10;
	ld.shared.u64 	%rd521, [%r16+8];
	bra.uni 	$L__BB3_11;
$L__BB3_10:
	ld.shared.u64 	%rd524, [%r17+8];
$L__BB3_11:
	setp.ge.s32 	%p154, %r18, %r4;
	mov.pred 	%p187, 0;
	@%p154 bra 	$L__BB3_13;
	setp.ge.s32 	%p155, %r19, %r2;
	setp.lt.u64 	%p156, %rd521, %rd524;
	or.pred  	%p187, %p155, %p156;
$L__BB3_13:
	selp.b64 	%rd39, %rd521, %rd524, %p187;
	selp.u32 	%r348, 1, 0, %p187;
	add.s32 	%r20, %r18, %r348;
	not.pred 	%p157, %p187;
	selp.u32 	%r349, 1, 0, %p157;
	add.s32 	%r21, %r19, %r349;
	@%p187 bra 	$L__BB3_15;
	shl.b32 	%r350, %r21, 3;
	add.s32 	%r352, %r325, %r350;
	ld.shared.u64 	%rd524, [%r352];
	bra.uni 	$L__BB3_16;
$L__BB3_15:
	shl.b32 	%r353, %r20, 3;
	add.s32 	%r355, %r325, %r353;
	ld.shared.u64 	%rd521, [%r355];
$L__BB3_16:
	setp.ge.s32 	%p159, %r20, %r4;
	mov.pred 	%p188, 0;
	@%p159 bra 	$L__BB3_18;
	setp.ge.s32 	%p160, %r21, %r2;
	setp.lt.u64 	%p161, %rd521, %rd524;
	or.pred  	%p188, %p160, %p161;
$L__BB3_18:
	selp.b64 	%rd44, %rd521, %rd524, %p188;
	selp.u32 	%r356, 1, 0, %p188;
	add.s32 	%r22, %r20, %r356;
	not.pred 	%p162, %p188;
	selp.u32 	%r357, 1, 0, %p162;
	add.s32 	%r23, %r21, %r357;
	@%p188 bra 	$L__BB3_20;
	shl.b32 	%r358, %r23, 3;
	add.s32 	%r360, %r325, %r358;
	ld.shared.u64 	%rd524, [%r360];
	bra.uni 	$L__BB3_21;
$L__BB3_20:
	shl.b32 	%r361, %r22, 3;
	add.s32 	%r363, %r325, %r361;
	ld.shared.u64 	%rd521, [%r363];
$L__BB3_21:
	setp.ge.s32 	%p164, %r22, %r4;
	mov.pred 	%p189, 0;
	@%p164 bra 	$L__BB3_23;
	setp.ge.s32 	%p165, %r23, %r2;
	setp.lt.u64 	%p166, %rd521, %rd524;
	or.pred  	%p189, %p165, %p166;
$L__BB3_23:
	selp.b64 	%rd49, %rd521, %rd524, %p189;
	selp.u32 	%r364, 1, 0, %p189;
	add.s32 	%r24, %r22, %r364;
	not.pred 	%p167, %p189;
	selp.u32 	%r365, 1, 0, %p167;
	add.s32 	%r25, %r23, %r365;
	@%p189 bra 	$L__BB3_25;
	shl.b32 	%r366, %r25, 3;
	add.s32 	%r368, %r325, %r366;
	ld.shared.u64 	%rd524, [%r368];
	bra.uni 	$L__BB3_26;
$L__BB3_25:
	shl.b32 	%r369, %r24, 3;
	add.s32 	%r371, %r325, %r369;
	ld.shared.u64 	%rd521, [%r371];
$L__BB3_26:
	setp.ge.s32 	%p169, %r24, %r4;
	mov.pred 	%p190, 0;
	@%p169 bra 	$L__BB3_28;
	setp.ge.s32 	%p170, %r25, %r2;
	setp.lt.u64 	%p171, %rd521, %rd524;
	or.pred  	%p190, %p170, %p171;
$L__BB3_28:
	selp.b64 	%rd54, %rd521, %rd524, %p190;
	selp.u32 	%r372, 1, 0, %p190;
	add.s32 	%r26, %r24, %r372;
	not.pred 	%p172, %p190;
	selp.u32 	%r373, 1, 0, %p172;
	add.s32 	%r27, %r25, %r373;
	@%p190 bra 	$L__BB3_30;
	shl.b32 	%r374, %r27, 3;
	add.s32 	%r376, %r325, %r374;
	ld.shared.u64 	%rd524, [%r376];
	bra.uni 	$L__BB3_31;
$L__BB3_30:
	shl.b32 	%r377, %r26, 3;
	add.s32 	%r379, %r325, %r377;
	ld.shared.u64 	%rd521, [%r379];
$L__BB3_31:
	setp.ge.s32 	%p174, %r26, %r4;
	mov.pred 	%p191, 0;
	@%p174 bra 	$L__BB3_33;
	setp.ge.s32 	%p175, %r27, %r2;
	setp.lt.u64 	%p176, %rd521, %rd524;
	or.pred  	%p191, %p175, %p176;
$L__BB3_33:
	selp.b64 	%rd59, %rd521, %rd524, %p191;
	selp.u32 	%r380, 1, 0, %p191;
	add.s32 	%r28, %r26, %r380;
	not.pred 	%p177, %p191;
	selp.u32 	%r381, 1, 0, %p177;
	add.s32 	%r29, %r27, %r381;
	@%p191 bra 	$L__BB3_35;
	shl.b32 	%r382, %r29, 3;
	add.s32 	%r384, %r325, %r382;
	ld.shared.u64 	%rd524, [%r384];
	bra.uni 	$L__BB3_36;
$L__BB3_35:
	shl.b32 	%r385, %r28, 3;
	add.s32 	%r387, %r325, %r385;
	ld.shared.u64 	%rd521, [%r387];
$L__BB3_36:
	setp.ge.s32 	%p179, %r28, %r4;
	mov.pred 	%p192, 0;
	@%p179 bra 	$L__BB3_38;
	setp.ge.s32 	%p180, %r29, %r2;
	setp.lt.u64 	%p181, %rd521, %rd524;
	or.pred  	%p192, %p180, %p181;
$L__BB3_38:
	selp.b64 	%rd64, %rd521, %rd524, %p192;
	selp.u32 	%r388, 1, 0, %p192;
	add.s32 	%r30, %r28, %r388;
	not.pred 	%p182, %p192;
	selp.u32 	%r389, 1, 0, %p182;
	add.s32 	%r31, %r29, %r389;
	@%p192 bra 	$L__BB3_40;
	shl.b32 	%r390, %r31, 3;
	add.s32 	%r392, %r325, %r390;
	ld.shared.u64 	%rd524, [%r392];
	bra.uni 	$L__BB3_41;
$L__BB3_40:
	shl.b32 	%r393, %r30, 3;
	add.s32 	%r395, %r325, %r393;
	ld.shared.u64 	%rd521, [%r395];
$L__BB3_41:
	ld.param.s8 	%rs5, [_ZN3cub18CUB_300001_SM_10006detail10merge_sort26DeviceMergeSortMergeKernelINS2_10policy_hubIPyE9Policy600ES5_PNS0_8NullTypeES5_S9_y9CustomOpTyS8_EEvbT2_T3_T4_PT6_PT7_T5_PSD_SD_NS1_7vsmem_tE_param_0];
	mov.u32 	%r396, %ctaid.x;
	mul.wide.u32 	%rd69, %r396, 2048;
	setp.eq.s16 	%p183, %rs5, 0;
	setp.lt.s32 	%p184, %r30, %r4;
	setp.lt.s32 	%p185, %r31, %r2;
	min.u64 	%rd481, %rd521, %rd524;
	selp.b64 	%rd482, %rd481, %rd521, %p185;
	selp.b64 	%rd70, %rd482, %rd524, %p184;
	bar.sync 	0;
	@%p183 bra 	$L__BB3_43;
	// begin inline asm
	mov.u32 %r397, %laneid;
	// end inline asm
	and.b32  	%r398, %r5, 7936;
	shl.b32 	%r399, %r397, 3;
	add.s32 	%r400, %r399, %r398;
	shr.s32 	%r401, %r400, 5;
	add.s32 	%r402, %r401, %r400;
	shl.b32 	%r403, %r402, 3;
	mov.u32 	%r404, _ZZN3cub18CUB_300001_SM_10006detail10merge_sort26DeviceMergeSortMergeKernelINS2_10policy_hubIPyE9Policy600ES5_PNS0_8NullTypeES5_S9_y9CustomOpTyS8_EEvbT2_T3_T4_PT6_PT7_T5_PSD_SD_NS1_7vsmem_tEE19static_temp_storage;
	add.s32 	%r405, %r404, %r403;
	st.shared.u64 	[%r405], %rd34;
	st.shared.u64 	[%r405+8], %rd39;
	st.shared.u64 	[%r405+16], %rd44;
	st.shared.u64 	[%r405+24], %rd49;
	st.shared.u64 	[%r405+32], %rd54;
	st.shared.u64 	[%r405+40], %rd59;
	st.shared.u64 	[%r405+48], %rd64;
	st.shared.u64 	[%r405+56], %rd70;
	bar.warp.sync 	-1;
	mad.lo.s32 	%r406, %r397, -7, %r400;
	shr.s32 	%r407, %r406, 5;
	add.s32 	%r408, %r407, %r406;
	shl.b32 	%r409, %r408, 3;
	add.s32 	%r410, %r404, %r409;
	ld.shared.u64 	%rd483, [%r410];
	add.s32 	%r411, %r406, 32;
	shr.s32 	%r412, %r411, 5;
	add.s32 	%r413, %r412, %r406;
	shl.b32 	%r414, %r413, 3;
	add.s32 	%r415, %r404, %r414;
	ld.shared.u64 	%rd484, [%r415+256];
	add.s32 	%r416, %r406, 64;
	shr.s32 	%r417, %r416, 5;
	add.s32 	%r418, %r417, %r406;
	shl.b32 	%r419, %r418, 3;
	add.s32 	%r420, %r404, %r419;
	ld.shared.u64 	%rd485, [%r420+512];
	add.s32 	%r421, %r406, 96;
	shr.s32 	%r422, %r421, 5;
	add.s32 	%r423, %r422, %r406;
	shl.b32 	%r424, %r423, 3;
	add.s32 	%r425, %r404, %r424;
	ld.shared.u64 	%rd486, [%r425+768];
	add.s32 	%r426, %r406, 128;
	shr.s32 	%r427, %r426, 5;
	add.s32 	%r428, %r427, %r406;
	shl.b32 	%r429, %r428, 3;
	add.s32 	%r430, %r404, %r429;
	ld.shared.u64 	%rd487, [%r430+1024];
	add.s32 	%r431, %r406, 160;
	shr.s32 	%r432, %r431, 5;
	add.s32 	%r433, %r432, %r406;
	shl.b32 	%r434, %r433, 3;
	add.s32 	%r435, %r404, %r434;
	ld.shared.u64 	%rd488, [%r435+1280];
	add.s32 	%r436, %r406, 192;
	shr.s32 	%r437, %r436, 5;
	add.s32 	%r438, %r437, %r406;
	shl.b32 	%r439, %r438, 3;
	add.s32 	%r440, %r404, %r439;
	ld.shared.u64 	%rd489, [%r440+1536];
	add.s32 	%r441, %r406, 224;
	shr.s32 	%r442, %r441, 5;
	add.s32 	%r443, %r442, %r406;
	shl.b32 	%r444, %r443, 3;
	add.s32 	%r445, %r404, %r444;
	ld.shared.u64 	%rd490, [%r445+1792];
	and.b32  	%r446, %r1, 31;
	or.b32  	%r447, %r398, %r446;
	cvt.u64.u32 	%rd491, %r447;
	add.s64 	%rd492, %rd69, %rd491;
	shl.b64 	%rd493, %rd492, 3;
	add.s64 	%rd494, %rd1, %rd493;
	st.global.u64 	[%rd494], %rd483;
	st.global.u64 	[%rd494+256], %rd484;
	st.global.u64 	[%rd494+512], %rd485;
	st.global.u64 	[%rd494+768], %rd486;
	st.global.u64 	[%rd494+1024], %rd487;
	st.global.u64 	[%rd494+1280], %rd488;
	st.global.u64 	[%rd494+1536], %rd489;
	st.global.u64 	[%rd494+1792], %rd490;
	bra.uni 	$L__BB3_151;
$L__BB3_43:
	// begin inline asm
	mov.u32 %r448, %laneid;
	// end inline asm
	and.b32  	%r449, %r5, 7936;
	shl.b32 	%r450, %r448, 3;
	add.s32 	%r451, %r450, %r449;
	shr.s32 	%r452, %r451, 5;
	add.s32 	%r453, %r452, %r451;
	shl.b32 	%r454, %r453, 3;
	mov.u32 	%r455, _ZZN3cub18CUB_300001_SM_10006detail10merge_sort26DeviceMergeSortMergeKernelINS2_10policy_hubIPyE9Policy600ES5_PNS0_8NullTypeES5_S9_y9CustomOpTyS8_EEvbT2_T3_T4_PT6_PT7_T5_PSD_SD_NS1_7vsmem_tEE19static_temp_storage;
	add.s32 	%r456, %r455, %r454;
	st.shared.u64 	[%r456], %rd34;
	st.shared.u64 	[%r456+8], %rd39;
	st.shared.u64 	[%r456+16], %rd44;
	st.shared.u64 	[%r456+24], %rd49;
	st.shared.u64 	[%r456+32], %rd54;
	st.shared.u64 	[%r456+40], %rd59;
	st.shared.u64 	[%r456+48], %rd64;
	st.shared.u64 	[%r456+56], %rd70;
	bar.warp.sync 	-1;
	mad.lo.s32 	%r457, %r448, -7, %r451;
	shr.s32 	%r458, %r457, 5;
	add.s32 	%r459, %r458, %r457;
	shl.b32 	%r460, %r459, 3;
	add.s32 	%r461, %r455, %r460;
	ld.shared.u64 	%rd495, [%r461];
	add.s32 	%r462, %r457, 32;
	shr.s32 	%r463, %r462, 5;
	add.s32 	%r464, %r463, %r457;
	shl.b32 	%r465, %r464, 3;
	add.s32 	%r466, %r455, %r465;
	ld.shared.u64 	%rd496, [%r466+256];
	add.s32 	%r467, %r457, 64;
	shr.s32 	%r468, %r467, 5;
	add.s32 	%r469, %r468, %r457;
	shl.b32 	%r470, %r469, 3;
	add.s32 	%r471, %r455, %r470;
	ld.shared.u64 	%rd497, [%r471+512];
	add.s32 	%r472, %r457, 96;
	shr.s32 	%r473, %r472, 5;
	add.s32 	%r474, %r473, %r457;
	shl.b32 	%r475, %r474, 3;
	add.s32 	%r476, %r455, %r475;
	ld.shared.u64 	%rd498, [%r476+768];
	add.s32 	%r477, %r457, 128;
	shr.s32 	%r478, %r477, 5;
	add.s32 	%r479, %r478, %r457;
	shl.b32 	%r480, %r479, 3;
	add.s32 	%r481, %r455, %r480;
	ld.shared.u64 	%rd499, [%r481+1024];
	add.s32 	%r482, %r457, 160;
	shr.s32 	%r483, %r482, 5;
	add.s32 	%r484, %r483, %r457;
	shl.b32 	%r485, %r484, 3;
	add.s32 	%r486, %r455, %r485;
	ld.shared.u64 	%rd500, [%r486+1280];
	add.s32 	%r487, %r457, 192;
	shr.s32 	%r488, %r487, 5;
	add.s32 	%r489, %r488, %r457;
	shl.b32 	%r490, %r489, 3;
	add.s32 	%r491, %r455, %r490;
	ld.shared.u64 	%rd501, [%r491+1536];
	add.s32 	%r492, %r457, 224;
	shr.s32 	%r493, %r492, 5;
	add.s32 	%r494, %r493, %r457;
	shl.b32 	%r495, %r494, 3;
	add.s32 	%r496, %r455, %r495;
	ld.shared.u64 	%rd502, [%r496+1792];
	and.b32  	%r497, %r1, 31;
	or.b32  	%r498, %r449, %r497;
	cvt.u64.u32 	%rd503, %r498;
	add.s64 	%rd504, %rd69, %rd503;
	shl.b64 	%rd505, %rd504, 3;
	add.s64 	%rd506, %rd2, %rd505;
	st.global.u64 	[%rd506], %rd495;
	st.global.u64 	[%rd506+256], %rd496;
	st.global.u64 	[%rd506+512], %rd497;
	st.global.u64 	[%rd506+768], %rd498;
	st.global.u64 	[%rd506+1024], %rd499;
	st.global.u64 	[%rd506+1280], %rd500;
	st.global.u64 	[%rd506+1536], %rd501;
	st.global.u64 	[%rd506+1792], %rd502;
	bra.uni 	$L__BB3_151;
$L__BB3_44:
	ld.param.u64 	%rd511, [_ZN3cub18CUB_300001_SM_10006detail10merge_sort26DeviceMergeSortMergeKernelINS2_10policy_hubIPyE9Policy600ES5_PNS0_8NullTypeES5_S9_y9CustomOpTyS8_EEvbT2_T3_T4_PT6_PT7_T5_PSD_SD_NS1_7vsmem_tE_param_8];
	ld.param.u64 	%rd509, [_ZN3cub18CUB_300001_SM_10006detail10merge_sort26DeviceMergeSortMergeKernelINS2_10policy_hubIPyE9Policy600ES5_PNS0_8NullTypeES5_S9_y9CustomOpTyS8_EEvbT2_T3_T4_PT6_PT7_T5_PSD_SD_NS1_7vsmem_tE_param_7];
	ld.param.u64 	%rd507, [_ZN3cub18CUB_300001_SM_10006detail10merge_sort26DeviceMergeSortMergeKernelINS2_10policy_hubIPyE9Policy600ES5_PNS0_8NullTypeES5_S9_y9CustomOpTyS8_EEvbT2_T3_T4_PT6_PT7_T5_PSD_SD_NS1_7vsmem_tE_param_3];
	ld.param.s8 	%rs2, [_ZN3cub18CUB_300001_SM_10006detail10merge_sort26DeviceMergeSortMergeKernelINS2_10policy_hubIPyE9Policy600ES5_PNS0_8NullTypeES5_S9_y9CustomOpTyS8_EEvbT2_T3_T4_PT6_PT7_T5_PSD_SD_NS1_7vsmem_tE_param_0];
	cvta.to.global.u64 	%rd177, %rd509;
	shl.b64 	%rd178, %rd3, 3;
	add.s64 	%rd179, %rd177, %rd178;
	ld.global.u64 	%rd71, [%rd179];
	ld.global.u64 	%rd180, [%rd179+8];
	neg.s64 	%rd181, %rd511;
	and.b64  	%rd182, %rd181, %rd3;
	shl.b64 	%rd72, %rd182, 11;
	shl.b64 	%rd183, %rd511, 10;
	and.b64  	%rd73, %rd183, -2048;
	sub.s64 	%rd184, %rd3, %rd182;
	shl.b64 	%rd185, %rd184, 11;
	sub.s64 	%rd186, %rd71, %rd72;
	sub.s64 	%rd187, %rd180, %rd72;
	sub.s64 	%rd188, %rd507, %rd72;
	max.u64 	%rd189, %rd188, %rd73;
	sub.s64 	%rd190, %rd189, %rd73;
	sub.s64 	%rd191, %rd185, %rd186;
	min.u64 	%rd74, %rd191, %rd190;
	setp.eq.s64 	%p30, %rd184, -1;
	selp.b64 	%rd192, 2047, 2048, %p30;
	add.s64 	%rd193, %rd192, %rd185;
	sub.s64 	%rd194, %rd193, %rd187;
	or.b64  	%rd195, %rd181, %rd3;
	setp.eq.s64 	%p31, %rd195, -1;
	min.u64 	%rd196, %rd73, %rd188;
	selp.b64 	%rd197, %rd196, %rd187, %p31;
	selp.b64 	%rd198, %rd73, %rd194, %p31;
	min.u64 	%rd199, %rd198, %rd190;
	cvt.u32.u64 	%r87, %rd186;
	cvt.u32.u64 	%r88, %rd197;
	sub.s32 	%r32, %r88, %r87;
	cvt.u32.u64 	%r89, %rd199;
	cvt.u32.u64 	%r90, %rd74;
	sub.s32 	%r33, %r89, %r90;
	// begin inline asm
	griddepcontrol.wait;
	// end inline asm
	setp.eq.s16 	%p32, %rs2, 0;
	@%p32 bra 	$L__BB3_61;
	add.s64 	%rd201, %rd72, %rd73;
	add.s64 	%rd75, %rd201, %rd74;
	add.s32 	%r34, %r33, %r32;
	setp.ge.s32 	%p33, %r1, %r34;
	@%p33 bra 	$L__BB3_47;
	setp.lt.s32 	%p34, %r1, %r32;
	sub.s32 	%r91, %r1, %r32;
	cvt.s64.s32 	%rd202, %r91;
	cvt.u64.u32 	%rd203, %r1;
	selp.b64 	%rd204, %rd71, %rd75, %p34;
	selp.b64 	%rd205, %rd203, %rd202, %p34;
	add.s64 	%rd206, %rd205, %rd204;
	shl.b64 	%rd207, %rd206, 3;
	add.s64 	%rd208, %rd2, %rd207;
	ld.global.u64 	%rd556, [%rd208];
$L__BB3_47:
	add.s32 	%r35, %r1, 256;
	setp.ge.s32 	%p35, %r35, %r34;
	@%p35 bra 	$L__BB3_49;
	setp.lt.s32 	%p36, %r35, %r32;
	sub.s32 	%r92, %r35, %r32;
	cvt.s64.s32 	%rd210, %r92;
	cvt.u64.u32 	%rd211, %r35;
	selp.b64 	%rd212, %rd71, %rd75, %p36;
	selp.b64 	%rd213, %rd211, %rd210, %p36;
	add.s64 	%rd214, %rd213, %rd212;
	shl.b64 	%rd215, %rd214, 3;
	add.s64 	%rd216, %rd2, %rd215;
	ld.global.u64 	%rd555, [%rd216];
$L__BB3_49:
	add.s32 	%r36, %r1, 512;
	setp.ge.s32 	%p37, %r36, %r34;
	@%p37 bra 	$L__BB3_51;
	setp.lt.s32 	%p38, %r36, %r32;
	sub.s32 	%r93, %r36, %r32;
	cvt.s64.s32 	%rd218, %r93;
	cvt.u64.u32 	%rd219, %r36;
	selp.b64 	%rd220, %rd71, %rd75, %p38;
	selp.b64 	%rd221, %rd219, %rd218, %p38;
	add.s64 	%rd222, %rd221, %rd220;
	shl.b64 	%rd223, %rd222, 3;
	add.s64 	%rd224, %rd2, %rd223;
	ld.global.u64 	%rd554, [%rd224];
$L__BB3_51:
	add.s32 	%r37, %r1, 768;
	setp.ge.s32 	%p39, %r37, %r34;
	@%p39 bra 	$L__BB3_53;
	setp.lt.s32 	%p40, %r37, %r32;
	sub.s32 	%r94, %r37, %r32;
	cvt.s64.s32 	%rd226, %r94;
	cvt.u64.u32 	%rd227, %r37;
	selp.b64 	%rd228, %rd71, %rd75, %p40;
	selp.b64 	%rd229, %rd227, %rd226, %p40;
	add.s64 	%rd230, %rd229, %rd228;
	shl.b64 	%rd231, %rd230, 3;
	add.s64 	%rd232, %rd2, %rd231;
	ld.global.u64 	%rd553, [%rd232];
$L__BB3_53:
	or.b32  	%r38, %r1, 1024;
	setp.ge.s32 	%p41, %r38, %r34;
	@%p41 bra 	$L__BB3_55;
	setp.lt.s32 	%p42, %r38, %r32;
	sub.s32 	%r95, %r38, %r32;
	cvt.s64.s32 	%rd234, %r95;
	cvt.u64.u32 	%rd235, %r38;
	selp.b64 	%rd236, %rd71, %rd75, %p42;
	selp.b64 	%rd237, %rd235, %rd234, %p42;
	add.s64 	%rd238, %rd237, %rd236;
	shl.b64 	%rd239, %rd238, 3;
	add.s64 	%rd240, %rd2, %rd239;
	ld.global.u64 	%rd552, [%rd240];
$L__BB3_55:
	add.s32 	%r39, %r1, 1280;
	setp.ge.s32 	%p43, %r39, %r34;
	@%p43 bra 	$L__BB3_57;
	setp.lt.s32 	%p44, %r39, %r32;
	sub.s32 	%r96, %r39, %r32;
	cvt.s64.s32 	%rd242, %r96;
	cvt.u64.u32 	%rd243, %r39;
	selp.b64 	%rd244, %rd71, %rd75, %p44;
	selp.b64 	%rd245, %rd243, %rd242, %p44;
	add.s64 	%rd246, %rd245, %rd244;
	shl.b64 	%rd247, %rd246, 3;
	add.s64 	%rd248, %rd2, %rd247;
	ld.global.u64 	%rd551, [%rd248];
$L__BB3_57:
	add.s32 	%r40, %r1, 1536;
	setp.ge.s32 	%p45, %r40, %r34;
	@%p45 bra 	$L__BB3_59;
	setp.lt.s32 	%p46, %r40, %r32;
	sub.s32 	%r97, %r40, %r32;
	cvt.s64.s32 	%rd250, %r97;
	cvt.u64.u32 	%rd251, %r40;
	selp.b64 	%rd252, %rd71, %rd75, %p46;
	selp.b64 	%rd253, %rd251, %rd250, %p46;
	add.s64 	%rd254, %rd253, %rd252;
	shl.b64 	%rd255, %rd254, 3;
	add.s64 	%rd256, %rd2, %rd255;
	ld.global.u64 	%rd550, [%rd256];
$L__BB3_59:
	add.s32 	%r41, %r1, 1792;
	setp.ge.s32 	%p47, %r41, %r34;
	@%p47 bra 	$L__BB3_77;
	setp.lt.s32 	%p48, %r41, %r32;
	sub.s32 	%r98, %r41, %r32;
	cvt.s64.s32 	%rd258, %r98;
	cvt.u64.u32 	%rd259, %r41;
	selp.b64 	%rd260, %rd71, %rd75, %p48;
	selp.b64 	%rd261, %rd259, %rd258, %p48;
	add.s64 	%rd262, %rd261, %rd260;
	shl.b64 	%rd263, %rd262, 3;
	add.s64 	%rd264, %rd2, %rd263;
	ld.global.u64 	%rd549, [%rd264];
	bra.uni 	$L__BB3_77;
$L__BB3_61:
	add.s64 	%rd266, %rd72, %rd73;
	add.s64 	%rd91, %rd266, %rd74;
	add.s32 	%r42, %r33, %r32;
	setp.ge.s32 	%p49, %r1, %r42;
	@%p49 bra 	$L__BB3_63;
	setp.lt.s32 	%p50, %r1, %r32;
	sub.s32 	%r99, %r1, %r32;
	cvt.s64.s32 	%rd267, %r99;
	cvt.u64.u32 	%rd268, %r1;
	selp.b64 	%rd269, %rd71, %rd91, %p50;
	selp.b64 	%rd270, %rd268, %rd267, %p50;
	add.s64 	%rd271, %rd270, %rd269;
	shl.b64 	%rd272, %rd271, 3;
	add.s64 	%rd273, %rd1, %rd272;
	ld.global.u64 	%rd556, [%rd273];
$L__BB3_63:
	add.s32 	%r43, %r1, 256;
	setp.ge.s32 	%p51, %r43, %r42;
	@%p51 bra 	$L__BB3_65;
	setp.lt.s32 	%p52, %r43, %r32;
	sub.s32 	%r100, %r43, %r32;
	cvt.s64.s32 	%rd275, %r100;
	cvt.u64.u32 	%rd276, %r43;
	selp.b64 	%rd277, %rd71, %rd91, %p52;
	selp.b64 	%rd278, %rd276, %rd275, %p52;
	add.s64 	%rd279, %rd278, %rd277;
	shl.b64 	%rd280, %rd279, 3;
	add.s64 	%rd281, %rd1, %rd280;
	ld.global.u64 	%rd555, [%rd281];
$L__BB3_65:
	add.s32 	%r44, %r1, 512;
	setp.ge.s32 	%p53, %r44, %r42;
	@%p53 bra 	$L__BB3_67;
	setp.lt.s32 	%p54, %r44, %r32;
	sub.s32 	%r101, %r44, %r32;
	cvt.s64.s32 	%rd283, %r101;
	cvt.u64.u32 	%rd284, %r44;
	selp.b64 	%rd285, %rd71, %rd91, %p54;
	selp.b64 	%rd286, %rd284, %rd283, %p54;
	add.s64 	%rd287, %rd286, %rd285;
	shl.b64 	%rd288, %rd287, 3;
	add.s64 	%rd289, %rd1, %rd288;
	ld.global.u64 	%rd554, [%rd289];
$L__BB3_67:
	add.s32 	%r45, %r1, 768;
	setp.ge.s32 	%p55, %r45, %r42;
	@%p55 bra 	$L__BB3_69;
	setp.lt.s32 	%p56, %r45, %r32;
	sub.s32 	%r102, %r45, %r32;
	cvt.s64.s32 	%rd291, %r102;
	cvt.u64.u32 	%rd292, %r45;
	selp.b64 	%rd293, %rd71, %rd91, %p56;
	selp.b64 	%rd294, %rd292, %rd291, %p56;
	add.s64 	%rd295, %rd294, %rd293;
	shl.b64 	%rd296, %rd295, 3;
	add.s64 	%rd297, %rd1, %rd296;
	ld.global.u64 	%rd553, [%rd297];
$L__BB3_69:
	or.b32  	%r46, %r1, 1024;
	setp.ge.s32 	%p57, %r46, %r42;
	@%p57 bra 	$L__BB3_71;
	setp.lt.s32 	%p58, %r46, %r32;
	sub.s32 	%r103, %r46, %r32;
	cvt.s64.s32 	%rd299, %r103;
	cvt.u64.u32 	%rd300, %r46;
	selp.b64 	%rd301, %rd71, %rd91, %p58;
	selp.b64 	%rd302, %rd300, %rd299, %p58;
	add.s64 	%rd303, %rd302, %rd301;
	shl.b64 	%rd304, %rd303, 3;
	add.s64 	%rd305, %rd1, %rd304;
	ld.global.u64 	%rd552, [%rd305];
$L__BB3_71:
	add.s32 	%r47, %r1, 1280;
	setp.ge.s32 	%p59, %r47, %r42;
	@%p59 bra 	$L__BB3_73;
	setp.lt.s32 	%p60, %r47, %r32;
	sub.s32 	%r104, %r47, %r32;
	cvt.s64.s32 	%rd307, %r104;
	cvt.u64.u32 	%rd308, %r47;
	selp.b64 	%rd309, %rd71, %rd91, %p60;
	selp.b64 	%rd310, %rd308, %rd307, %p60;
	add.s64 	%rd311, %rd310, %rd309;
	shl.b64 	%rd312, %rd311, 3;
	add.s64 	%rd313, %rd1, %rd312;
	ld.global.u64 	%rd551, [%rd313];
$L__BB3_73:
	add.s32 	%r48, %r1, 1536;
	setp.ge.s32 	%p61, %r48, %r42;
	@%p61 bra 	$L__BB3_75;
	setp.lt.s32 	%p62, %r48, %r32;
	sub.s32 	%r105, %r48, %r32;
	cvt.s64.s32 	%rd315, %r105;
	cvt.u64.u32 	%rd316, %r48;
	selp.b64 	%rd317, %rd71, %rd91, %p62;
	selp.b64 	%rd318, %rd316, %rd315, %p62;
	add.s64 	%rd319, %rd318, %rd317;
	shl.b64 	%rd320, %rd319, 3;
	add.s64 	%rd321, %rd1, %rd320;
	ld.global.u64 	%rd550, [%rd321];
$L__BB3_75:
	add.s32 	%r49, %r1, 1792;
	setp.ge.s32 	%p63, %r49, %r42;
	@%p63 bra 	$L__BB3_77;
	setp.lt.s32 	%p64, %r49, %r32;
	sub.s32 	%r106, %r49, %r32;
	cvt.s64.s32 	%rd323, %r106;
	cvt.u64.u32 	%rd324, %r49;
	selp.b64 	%rd325, %rd71, %rd91, %p64;
	selp.b64 	%rd326, %rd324, %rd323, %p64;
	add.s64 	%rd327, %rd326, %rd325;
	shl.b64 	%rd328, %rd327, 3;
	add.s64 	%rd329, %rd1, %rd328;
	ld.global.u64 	%rd549, [%rd329];
$L__BB3_77:
	shl.b32 	%r51, %r1, 3;
	mov.u32 	%r107, _ZZN3cub18CUB_300001_SM_10006detail10merge_sort26DeviceMergeSortMergeKernelINS2_10policy_hubIPyE9Policy600ES5_PNS0_8NullTypeES5_S9_y9CustomOpTyS8_EEvbT2_T3_T4_PT6_PT7_T5_PSD_SD_NS1_7vsmem_tEE19static_temp_storage;
	add.s32 	%r108, %r107, %r51;
	st.shared.u64 	[%r108], %rd556;
	st.shared.u64 	[%r108+2048], %rd555;
	st.shared.u64 	[%r108+4096], %rd554;
	st.shared.u64 	[%r108+6144], %rd553;
	st.shared.u64 	[%r108+8192], %rd552;
	st.shared.u64 	[%r108+10240], %rd551;
	st.shared.u64 	[%r108+12288], %rd550;
	st.shared.u64 	[%r108+14336], %rd549;
	bar.sync 	0;
	// begin inline asm
	griddepcontrol.launch_dependents;
	// end inline asm
	add.s32 	%r50, %r33, %r32;
	min.s32 	%r52, %r51, %r50;
	shl.b32 	%r109, %r32, 3;
	add.s32 	%r53, %r107, %r109;
	setp.lt.s32 	%p65, %r52, %r33;
	sub.s32 	%r110, %r52, %r33;
	selp.b32 	%r504, 0, %r110, %p65;
	min.s32 	%r502, %r52, %r32;
	setp.ge.s32 	%p66, %r504, %r502;
	@%p66 bra 	$L__BB3_79;
$L__BB3_78:
	sub.s32 	%r111, %r502, %r504;
	shr.u32 	%r112, %r111, 31;
	add.s32 	%r113, %r111, %r112;
	shr.s32 	%r114, %r113, 1;
	add.s32 	%r115, %r114, %r504;
	shl.b32 	%r116, %r115, 3;
	add.s32 	%r118, %r107, %r116;
	ld.shared.u64 	%rd330, [%r118];
	not.b32 	%r119, %r115;
	add.s32 	%r120, %r52, %r119;
	shl.b32 	%r121, %r120, 3;
	add.s32 	%r122, %r53, %r121;
	ld.shared.u64 	%rd331, [%r122];
	setp.lt.u64 	%p67, %rd331, %rd330;
	add.s32 	%r123, %r115, 1;
	selp.b32 	%r504, %r504, %r123, %p67;
	selp.b32 	%r502, %r115, %r502, %p67;
	setp.lt.s32 	%p68, %r504, %r502;
	@%p68 bra 	$L__BB3_78;
$L__BB3_79:
	sub.s32 	%r124, %r52, %r504;
	add.s32 	%r61, %r124, %r32;
	shl.b32 	%r125, %r124, 3;
	add.s32 	%r62, %r53, %r125;
	ld.shared.u64 	%rd557, [%r62];
	shl.b32 	%r126, %r504, 3;
	add.s32 	%r63, %r107, %r126;
	ld.shared.u64 	%rd560, [%r63];
	setp.ge.s32 	%p70, %r61, %r50;
	mov.pred 	%p193, 0;
	@%p70 bra 	$L__BB3_81;
	setp.ge.s32 	%p71, %r504, %r32;
	setp.lt.u64 	%p72, %rd557, %rd560;
	or.pred  	%p193, %p71, %p72;
$L__BB3_81:
	selp.b64 	%rd117, %rd557, %rd560, %p193;
	selp.u32 	%r128, 1, 0, %p193;
	add.s32 	%r64, %r61, %r128;
	not.pred 	%p73, %p193;
	selp.u32 	%r129, 1, 0, %p73;
	add.s32 	%r65, %r504, %r129;
	@%p73 bra 	$L__BB3_83;
	ld.shared.u64 	%rd557, [%r62+8];
	bra.uni 	$L__BB3_84;
$L__BB3_83:
	ld.shared.u64 	%rd560, [%r63+8];
$L__BB3_84:
	setp.ge.s32 	%p75, %r64, %r50;
	mov.pred 	%p194, 0;
	@%p75 bra 	$L__BB3_86;
	setp.ge.s32 	%p76, %r65, %r32;
	setp.lt.u64 	%p77, %rd557, %rd560;
	or.pred  	%p194, %p76, %p77;
$L__BB3_86:
	selp.b64 	%rd122, %rd557, %rd560, %p194;
	selp.u32 	%r130, 1, 0, %p194;
	add.s32 	%r66, %r64, %r130;
	not.pred 	%p78, %p194;
	selp.u32 	%r131, 1, 0, %p78;
	add.s32 	%r67, %r65, %r131;
	@%p194 bra 	$L__BB3_88;
	shl.b32 	%r132, %r67, 3;
	add.s32 	%r134, %r107, %r132;
	ld.shared.u64 	%rd560, [%r134];
	bra.uni 	$L__BB3_89;
$L__BB3_88:
	shl.b32 	%r135, %r66, 3;
	add.s32 	%r137, %r107, %r135;
	ld.shared.u64 	%rd557, [%r137];
$L__BB3_89:
	setp.ge.s32 	%p80, %r66, %r50;
	mov.pred 	%p195, 0;
	@%p80 bra 	$L__BB3_91;
	setp.ge.s32 	%p81, %r67, %r32;
	setp.lt.u64 	%p82, %rd557, %rd560;
	or.pred  	%p195, %p81, %p82;
$L__BB3_91:
	selp.b64 	%rd127, %rd557, %rd560, %p195;
	selp.u32 	%r138, 1, 0, %p195;
	add.s32 	%r68, %r66, %r138;
	not.pred 	%p83, %p195;
	selp.u32 	%r139, 1, 0, %p83;
	add.s32 	%r69, %r67, %r139;
	@%p195 bra 	$L__BB3_93;
	shl.b32 	%r140, %r69, 3;
	add.s32 	%r142, %r107, %r140;
	ld.shared.u64 	%rd560, [%r142];
	bra.uni 	$L__BB3_94;
$L__BB3_93:
	shl.b32 	%r143, %r68, 3;
	add.s32 	%r145, %r107, %r143;
	ld.shared.u64 	%rd557, [%r145];
$L__BB3_94:
	setp.ge.s32 	%p85, %r68, %r50;
	mov.pred 	%p196, 0;
	@%p85 bra 	$L__BB3_96;
	setp.ge.s32 	%p86, %r69, %r32;
	setp.lt.u64 	%p87, %rd557, %rd560;
	or.pred  	%p196, %p86, %p87;
$L__BB3_96:
	selp.b64 	%rd132, %rd557, %rd560, %p196;
	selp.u32 	%r146, 1, 0, %p196;
	add.s32 	%r70, %r68, %r146;
	not.pred 	%p88, %p196;
	selp.u32 	%r147, 1, 0, %p88;
	add.s32 	%r71, %r69, %r147;
	@%p196 bra 	$L__BB3_98;
	shl.b32 	%r148, %r71, 3;
	add.s32 	%r150, %r107, %r148;
	ld.shared.u64 	%rd560, [%r150];
	bra.uni 	$L__BB3_99;
$L__BB3_98:
	shl.b32 	%r151, %r70, 3;
	add.s32 	%r153, %r107, %r151;
	ld.shared.u64 	%rd557, [%r153];
$L__BB3_99:
	setp.ge.s32 	%p90, %r70, %r50;
	mov.pred 	%p197, 0;
	@%p90 bra 	$L__BB3_101;
	setp.ge.s32 	%p91, %r71, %r32;
	setp.lt.u64 	%p92, %rd557, %rd560;
	or.pred  	%p197, %p91, %p92;
$L__BB3_101:
	selp.b64 	%rd137, %rd557, %rd560, %p197;
	selp.u32 	%r154, 1, 0, %p197;
	add.s32 	%r72, %r70, %r154;
	not.pred 	%p93, %p197;
	selp.u32 	%r155, 1, 0, %p93;
	add.s32 	%r73, %r71, %r155;
	@%p197 bra 	$L__BB3_103;
	shl.b32 	%r156, %r73, 3;
	add.s32 	%r158, %r107, %r156;
	ld.shared.u64 	%rd560, [%r158];
	bra.uni 	$L__BB3_104;
$L__BB3_103:
	shl.b32 	%r159, %r72, 3;
	add.s32 	%r161, %r107, %r159;
	ld.shared.u64 	%rd557, [%r161];
$L__BB3_104:
	setp.ge.s32 	%p95, %r72, %r50;
	mov.pred 	%p198, 0;
	@%p95 bra 	$L__BB3_106;
	setp.ge.s32 	%p96, %r73, %r32;
	setp.lt.u64 	%p97, %rd557, %rd560;
	or.pred  	%p198, %p96, %p97;
$L__BB3_106:
	selp.b64 	%rd142, %rd557, %rd560, %p198;
	selp.u32 	%r162, 1, 0, %p198;
	add.s32 	%r74, %r72, %r162;
	not.pred 	%p98, %p198;
	selp.u32 	%r163, 1, 0, %p98;
	add.s32 	%r75, %r73, %r163;
	@%p198 bra 	$L__BB3_108;
	shl.b32 	%r164, %r75, 3;
	add.s32 	%r166, %r107, %r164;
	ld.shared.u64 	%rd560, [%r166];
	bra.uni 	$L__BB3_109;
$L__BB3_108:
	shl.b32 	%r167, %r74, 3;
	add.s32 	%r169, %r107, %r167;
	ld.shared.u64 	%rd557, [%r169];
$L__BB3_109:
	setp.ge.s32 	%p100, %r74, %r50;
	mov.pred 	%p199, 0;
	@%p100 bra 	$L__BB3_111;
	setp.ge.s32 	%p101, %r75, %r32;
	setp.lt.u64 	%p102, %rd557, %rd560;
	or.pred  	%p199, %p101, %p102;
$L__BB3_111:
	selp.b64 	%rd147, %rd557, %rd560, %p199;
	selp.u32 	%r170, 1, 0, %p199;
	add.s32 	%r76, %r74, %r170;
	not.pred 	%p103, %p199;
	selp.u32 	%r171, 1, 0, %p103;
	add.s32 	%r77, %r75, %r171;
	@%p199 bra 	$L__BB3_113;
	shl.b32 	%r172, %r77, 3;
	add.s32 	%r174, %r107, %r172;
	ld.shared.u64 	%rd560, [%r174];
	bra.uni 	$L__BB3_114;
$L__BB3_113:
	shl.b32 	%r175, %r76, 3;
	add.s32 	%r177, %r107, %r175;
	ld.shared.u64 	%rd557, [%r177];
$L__BB3_114:
	ld.param.s8 	%rs3, [_ZN3cub18CUB_300001_SM_10006detail10merge_sort26DeviceMergeSortMergeKernelINS2_10policy_hubIPyE9Policy600ES5_PNS0_8NullTypeES5_S9_y9CustomOpTyS8_EEvbT2_T3_T4_PT6_PT7_T5_PSD_SD_NS1_7vsmem_tE_param_0];
	mov.u32 	%r178, %ctaid.x;
	mul.wide.u32 	%rd152, %r178, 2048;
	setp.eq.s16 	%p104, %rs3, 0;
	setp.lt.s32 	%p105, %r76, %r50;
	setp.lt.s32 	%p106, %r77, %r32;
	min.u64 	%rd332, %rd557, %rd560;
	selp.b64 	%rd333, %rd332, %rd557, %p106;
	selp.b64 	%rd153, %rd333, %rd560, %p105;
	bar.sync 	0;
	@%p104 bra 	$L__BB3_133;
	// begin inline asm
	mov.u32 %r179, %laneid;
	// end inline asm
	and.b32  	%r78, %r51, 7936;
	shl.b32 	%r180, %r179, 3;
	add.s32 	%r181, %r180, %r78;
	shr.s32 	%r182, %r181, 5;
	add.s32 	%r183, %r182, %r181;
	shl.b32 	%r184, %r183, 3;
	mov.u32 	%r185, _ZZN3cub18CUB_300001_SM_10006detail10merge_sort26DeviceMergeSortMergeKernelINS2_10policy_hubIPyE9Policy600ES5_PNS0_8NullTypeES5_S9_y9CustomOpTyS8_EEvbT2_T3_T4_PT6_PT7_T5_PSD_SD_NS1_7vsmem_tEE19static_temp_storage;
	add.s32 	%r186, %r185, %r184;
	st.shared.u64 	[%r186], %rd117;
	st.shared.u64 	[%r186+8], %rd122;
	st.shared.u64 	[%r186+16], %rd127;
	st.shared.u64 	[%r186+24], %rd132;
	st.shared.u64 	[%r186+32], %rd137;
	st.shared.u64 	[%r186+40], %rd142;
	st.shared.u64 	[%r186+48], %rd147;
	st.shared.u64 	[%r186+56], %rd153;
	bar.warp.sync 	-1;
	mad.lo.s32 	%r187, %r179, -7, %r181;
	shr.s32 	%r188, %r187, 5;
	add.s32 	%r189, %r188, %r187;
	shl.b32 	%r190, %r189, 3;
	add.s32 	%r191, %r185, %r190;
	ld.shared.u64 	%rd154, [%r191];
	add.s32 	%r192, %r187, 32;
	shr.s32 	%r193, %r192, 5;
	add.s32 	%r194, %r193, %r187;
	shl.b32 	%r195, %r194, 3;
	add.s32 	%r196, %r185, %r195;
	ld.shared.u64 	%rd155, [%r196+256];
	add.s32 	%r197, %r187, 64;
	shr.s32 	%r198, %r197, 5;
	add.s32 	%r199, %r198, %r187;
	shl.b32 	%r200, %r199, 3;
	add.s32 	%r201, %r185, %r200;
	ld.shared.u64 	%rd156, [%r201+512];
	add.s32 	%r202, %r187, 96;
	shr.s32 	%r203, %r202, 5;
	add.s32 	%r204, %r203, %r187;
	shl.b32 	%r205, %r204, 3;
	add.s32 	%r206, %r185, %r205;
	ld.shared.u64 	%rd157, [%r206+768];
	add.s32 	%r207, %r187, 128;
	shr.s32 	%r208, %r207, 5;
	add.s32 	%r209, %r208, %r187;
	shl.b32 	%r210, %r209, 3;
	add.s32 	%r211, %r185, %r210;
	ld.shared.u64 	%rd158, [%r211+1024];
	add.s32 	%r212, %r187, 160;
	shr.s32 	%r213, %r212, 5;
	add.s32 	%r214, %r213, %r187;
	shl.b32 	%r215, %r214, 3;
	add.s32 	%r216, %r185, %r215;
	ld.shared.u64 	%rd159, [%r216+1280];
	add.s32 	%r217, %r187, 192;
	shr.s32 	%r218, %r217, 5;
	add.s32 	%r219, %r218, %r187;
	shl.b32 	%r220, %r219, 3;
	add.s32 	%r221, %r185, %r220;
	ld.shared.u64 	%rd160, [%r221+1536];
	add.s32 	%r222, %r187, 224;
	shr.s32 	%r223, %r222, 5;
	add.s32 	%r224, %r223, %r187;
	shl.b32 	%r225, %r224, 3;
	add.s32 	%r226, %r185, %r225;
	ld.shared.u64 	%rd161, [%r226+1792];
	setp.ne.s32 	%p107, %r1, 0;
	@%p107 bra 	$L__BB3_117;
	st.volatile.shared.u32 	[_ZZN3cub18CUB_300001_SM_10006detail10merge_sort26DeviceMergeSortMergeKernelINS2_10policy_hubIPyE9Policy600ES5_PNS0_8NullTypeES5_S9_y9CustomOpTyS8_EEvbT2_T3_T4_PT6_PT7_T5_PSD_SD_NS1_7vsmem_tEE19static_temp_storage+16896], %r50;
$L__BB3_117:
	bar.sync 	0;
	ld.volatile.shared.u32 	%r79, [_ZZN3cub18CUB_300001_SM_10006detail10merge_sort26DeviceMergeSortMergeKernelINS2_10policy_hubIPyE9Policy600ES5_PNS0_8NullTypeES5_S9_y9CustomOpTyS8_EEvbT2_T3_T4_PT6_PT7_T5_PSD_SD_NS1_7vsmem_tEE19static_temp_storage+16896];
	and.b32  	%r227, %r1, 31;
	add.s32 	%r80, %r78, %r227;
	setp.ge.s32 	%p108, %r80, %r79;
	cvt.u64.u32 	%rd334, %r80;
	add.s64 	%rd335, %rd152, %rd334;
	shl.b64 	%rd336, %rd335, 3;
	add.s64 	%rd162, %rd1, %rd336;
	@%p108 bra 	$L__BB3_119;
	st.global.u64 	[%rd162], %rd154;
$L__BB3_119:
	add.s32 	%r228, %r80, 32;
	setp.ge.s32 	%p109, %r228, %r79;
	@%p109 bra 	$L__BB3_121;
	st.global.u64 	[%rd162+256], %rd155;
$L__BB3_121:
	add.s32 	%r229, %r80, 64;
	setp.ge.s32 	%p110, %r229, %r79;
	@%p110 bra 	$L__BB3_123;
	st.global.u64 	[%rd162+512], %rd156;
$L__BB3_123:
	add.s32 	%r230, %r80, 96;
	setp.ge.s32 	%p111, %r230, %r79;
	@%p111 bra 	$L__BB3_125;
	st.global.u64 	[%rd162+768], %rd157;
$L__BB3_125:
	add.s32 	%r231, %r80, 128;
	setp.ge.s32 	%p112, %r231, %r79;
	@%p112 bra 	$L__BB3_127;
	st.global.u64 	[%rd162+1024], %rd158;
$L__BB3_127:
	add.s32 	%r232, %r80, 160;
	setp.ge.s32 	%p113, %r232, %r79;
	@%p113 bra 	$L__BB3_129;
	st.global.u64 	[%rd162+1280], %rd159;
$L__BB3_129:
	add.s32 	%r233, %r80, 192;
	setp.ge.s32 	%p114, %r233, %r79;
	@%p114 bra 	$L__BB3_131;
	st.global.u64 	[%rd162+1536], %rd160;
$L__BB3_131:
	add.s32 	%r234, %r80, 224;
	setp.ge.s32 	%p115, %r234, %r79;
	@%p115 bra 	$L__BB3_151;
	st.global.u64 	[%rd162+1792], %rd161;
	bra.uni 	$L__BB3_151;
$L__BB3_133:
	// begin inline asm
	mov.u32 %r235, %laneid;
	// end inline asm
	and.b32  	%r81, %r51, 7936;
	shl.b32 	%r236, %r235, 3;
	add.s32 	%r237, %r236, %r81;
	shr.s32 	%r238, %r237, 5;
	add.s32 	%r239, %r238, %r237;
	shl.b32 	%r240, %r239, 3;
	mov.u32 	%r241, _ZZN3cub18CUB_300001_SM_10006detail10merge_sort26DeviceMergeSortMergeKernelINS2_10policy_hubIPyE9Policy600ES5_PNS0_8NullTypeES5_S9_y9CustomOpTyS8_EEvbT2_T3_T4_PT6_PT7_T5_PSD_SD_NS1_7vsmem_tEE19static_temp_storage;
	add.s32 	%r242, %r241, %r240;
	st.shared.u64 	[%r242], %rd117;
	st.shared.u64 	[%r242+8], %rd122;
	st.shared.u64 	[%r242+16], %rd127;
	st.shared.u64 	[%r242+24], %rd132;
	st.shared.u64 	[%r242+32], %rd137;
	st.shared.u64 	[%r242+40], %rd142;
	st.shared.u64 	[%r242+48], %rd147;
	st.shared.u64 	[%r242+56], %rd153;
	bar.warp.sync 	-1;
	mad.lo.s32 	%r243, %r235, -7, %r237;
	shr.s32 	%r244, %r243, 5;
	add.s32 	%r245, %r244, %r243;
	shl.b32 	%r246, %r245, 3;
	add.s32 	%r247, %r241, %r246;
	ld.shared.u64 	%rd163, [%r247];
	add.s32 	%r248, %r243, 32;
	shr.s32 	%r249, %r248, 5;
	add.s32 	%r250, %r249, %r243;
	shl.b32 	%r251, %r250, 3;
	add.s32 	%r252, %r241, %r251;
	ld.shared.u64 	%rd164, [%r252+256];
	add.s32 	%r253, %r243, 64;
	shr.s32 	%r254, %r253, 5;
	add.s32 	%r255, %r254, %r243;
	shl.b32 	%r256, %r255, 3;
	add.s32 	%r257, %r241, %r256;
	ld.shared.u64 	%rd165, [%r257+512];
	add.s32 	%r258, %r243, 96;
	shr.s32 	%r259, %r258, 5;
	add.s32 	%r260, %r259, %r243;
	shl.b32 	%r261, %r260, 3;
	add.s32 	%r262, %r241, %r261;
	ld.shared.u64 	%rd166, [%r262+768];
	add.s32 	%r263, %r243, 128;
	shr.s32 	%r264, %r263, 5;
	add.s32 	%r265, %r264, %r243;
	shl.b32 	%r266, %r265, 3;
	add.s32 	%r267, %r241, %r266;
	ld.shared.u64 	%rd167, [%r267+1024];
	add.s32 	%r268, %r243, 160;
	shr.s32 	%r269, %r268, 5;
	add.s32 	%r270, %r269, %r243;
	shl.b32 	%r271, %r270, 3;
	add.s32 	%r272, %r241, %r271;
	ld.shared.u64 	%rd168, [%r272+1280];
	add.s32 	%r273, %r243, 192;
	shr.s32 	%r274, %r273, 5;
	add.s32 	%r275, %r274, %r243;
	shl.b32 	%r276, %r275, 3;
	add.s32 	%r277, %r241, %r276;
	ld.shared.u64 	%rd169, [%r277+1536];
	add.s32 	%r278, %r243, 224;
	shr.s32 	%r279, %r278, 5;
	add.s32 	%r280, %r279, %r243;
	shl.b32 	%r281, %r280, 3;
	add.s32 	%r282, %r241, %r281;
	ld.shared.u64 	%rd170, [%r282+1792];
	setp.ne.s32 	%p116, %r1, 0;
	@%p116 bra 	$L__BB3_135;
	st.volatile.shared.u32 	[_ZZN3cub18CUB_300001_SM_10006detail10merge_sort26DeviceMergeSortMergeKernelINS2_10policy_hubIPyE9Policy600ES5_PNS0_8NullTypeES5_S9_y9CustomOpTyS8_EEvbT2_T3_T4_PT6_PT7_T5_PSD_SD_NS1_7vsmem_tEE19static_temp_storage+16896], %r50;
$L__BB3_135:
	bar.sync 	0;
	ld.volatile.shared.u32 	%r82, [_ZZN3cub18CUB_300001_SM_10006detail10merge_sort26DeviceMergeSortMergeKernelINS2_10policy_hubIPyE9Policy600ES5_PNS0_8NullTypeES5_S9_y9CustomOpTyS8_EEvbT2_T3_T4_PT6_PT7_T5_PSD_SD_NS1_7vsmem_tEE19static_temp_storage+16896];
	and.b32  	%r283, %r1, 31;
	add.s32 	%r83, %r81, %r283;
	setp.ge.s32 	%p117, %r83, %r82;
	cvt.u64.u32 	%rd337, %r83;
	add.s64 	%rd338, %rd152, %rd337;
	shl.b64 	%rd339, %rd338, 3;
	add.s64 	%rd171, %rd2, %rd339;
	@%p117 bra 	$L__BB3_137;
	st.global.u64 	[%rd171], %rd163;
$L__BB3_137:
	add.s32 	%r284, %r83, 32;
	setp.ge.s32 	%p118, %r284, %r82;
	@%p118 bra 	$L__BB3_139;
	st.global.u64 	[%rd171+256], %rd164;
$L__BB3_139:
	add.s32 	%r285, %r83, 64;
	setp.ge.s32 	%p119, %r285, %r82;
	@%p119 bra 	$L__BB3_141;
	st.global.u64 	[%rd171+512], %rd165;
$L__BB3_141:
	add.s32 	%r286, %r83, 96;
	setp.ge.s32 	%p120, %r286, %r82;
	@%p120 bra 	$L__BB3_143;
	st.global.u64 	[%rd171+768], %rd166;
$L__BB3_143:
	add.s32 	%r287, %r83, 128;
	setp.ge.s32 	%p121, %r287, %r82;
	@%p121 bra 	$L__BB3_145;
	st.global.u64 	[%rd171+1024], %rd167;
$L__BB3_145:
	add.s32 	%r288, %r83, 160;
	setp.ge.s32 	%p122, %r288, %r82;
	@%p122 bra 	$L__BB3_147;
	st.global.u64 	[%rd171+1280], %rd168;
$L__BB3_147:
	add.s32 	%r289, %r83, 192;
	setp.ge.s32 	%p123, %r289, %r82;
	@%p123 bra 	$L__BB3_149;
	st.global.u64 	[%rd171+1536], %rd169;
$L__BB3_149:
	add.s32 	%r290, %r83, 224;
	setp.ge.s32 	%p124, %r290, %r82;
	@%p124 bra 	$L__BB3_151;
	st.global.u64 	[%rd171+1792], %rd170;
$L__BB3_151:
	ret;

}


// ===== COMPILED SASS (sm_100) =====

	.target	sm_100

	.elftype	@"ET_EXEC"


//--------------------- .note.nv.tkinfo           --------------------------
	.section	.note.nv.tkinfo,"",@"SHT_NOTE"
	.sectionflags	@"SHF_NOTE_NV_TKINFO"
	.tkinfo
        /*0018*/ 	.word	0x00000002
        /*0030*/ 	.string	""
        /*0030*/ 	.string	"ptxas"
        /*0030*/ 	.string	"Cuda compilation tools, release 13.0, V13.0.88"
        /*0030*/ 	.string	"Build cuda_13.0.r13.0/compiler.36424714_0"
        /*0030*/ 	.string	"-arch sm_100 -m 64 "



//--------------------- .note.nv.cuinfo           --------------------------
	.section	.note.nv.cuinfo,"",@"SHT_NOTE"
	.sectionflags	@"SHF_NOTE_NV_CUINFO"
        /*0018*/ 	.short	0x0002
        /*001a*/ 	.short	0x0064
        /*001c*/ 	.short	0x0082
	.zero		2


//--------------------- .nv.info                  --------------------------
	.section	.nv.info,"",@"SHT_CUDA_INFO"
	.align	4


	//----- nvinfo : EIATTR_REGCOUNT
	.align		4
        /*0000*/ 	.byte	0x04, 0x2f
        /*0002*/ 	.short	(.L_30 - .L_29)
	.align		4
.L_29:
        /*0004*/ 	.word	index@(_ZN3cub18CUB_300001_SM_10006detail11EmptyKernelIvEEvv)
        /*0008*/ 	.word	0x00000004


	//----- nvinfo : EIATTR_FRAME_SIZE
	.align		4
.L_30:
        /*000c*/ 	.byte	0x04, 0x11
        /*000e*/ 	.short	(.L_32 - .L_31)
	.align		4
.L_31:
        /*0010*/ 	.word	index@(_ZN3cub18CUB_300001_SM_10006detail11EmptyKernelIvEEvv)
        /*0014*/ 	.word	0x00000000


	//----- nvinfo : EIATTR_REGCOUNT
	.align		4
.L_32:
        /*0018*/ 	.byte	0x04, 0x2f
        /*001a*/ 	.short	(.L_34 - .L_33)
	.align		4
.L_33:
        /*001c*/ 	.word	index@(_ZN3cub18CUB_300001_SM_10006detail10merge_sort30DeviceMergeSortBlockSortKernelINS2_10policy_hubIPyE9Policy600ES5_PNS0_8NullTypeES5_S9_y9CustomOpTyS8_EEvbT0_T1_T2_T3_T4_PT6_PT7_T5_NS1_7vsmem_tE)
        /*0020*/ 	.word	0x00000030


	//----- nvinfo : EIATTR_FRAME_SIZE
	.align		4
.L_34:
        /*0024*/ 	.byte	0x04, 0x11
        /*0026*/ 	.short	(.L_36 - .L_35)
	.align		4
.L_35:
        /*0028*/ 	.word	index@(_ZN3cub18CUB_300001_SM_10006detail10merge_sort30DeviceMergeSortBlockSortKernelINS2_10policy_hubIPyE9Policy600ES5_PNS0_8NullTypeES5_S9_y9CustomOpTyS8_EEvbT0_T1_T2_T3_T4_PT6_PT7_T5_NS1_7vsmem_tE)
        /*002c*/ 	.word	0x00000000


	//----- nvinfo : EIATTR_REGCOUNT
	.align		4
.L_36:
        /*0030*/ 	.byte	0x04, 0x2f
        /*0032*/ 	.short	(.L_38 - .L_37)
	.align		4
.L_37:
        /*0034*/ 	.word	index@(_ZN3cub18CUB_300001_SM_10006detail10merge_sort30DeviceMergeSortPartitionKernelIPyy9CustomOpTyEEvbT_PT2_T0_S9_PS9_T1_S9_i)
        /*0038*/ 	.word	0x00000017


	//----- nvinfo : EIATTR_FRAME_SIZE
	.align		4
.L_38:
        /*003c*/ 	.byte	0x04, 0x11
        /*003e*/ 	.short	(.L_40 - .L_39)
	.align		4
.L_39:
        /*0040*/ 	.word	index@(_ZN3cub18CUB_300001_SM_10006detail10merge_sort30DeviceMergeSortPartitionKernelIPyy9CustomOpTyEEvbT_PT2_T0_S9_PS9_T1_S9_i)
        /*0044*/ 	.word	0x00000000


	//----- nvinfo : EIATTR_REGCOUNT
	.align		4
.L_40:
        /*0048*/ 	.byte	0x04, 0x2f
        /*004a*/ 	.short	(.L_42 - .L_41)
	.align		4
.L_41:
        /*004c*/ 	.word	index@(_ZN3cub18CUB_300001_SM_10006detail10merge_sort26DeviceMergeSortMergeKernelINS2_10policy_hubIPyE9Policy600ES5_PNS0_8NullTypeES5_S9_y9CustomOpTyS8_EEvbT2_T3_T4_PT6_PT7_T5_PSD_SD_NS1_7vsmem_tE)
        /*0050*/ 	.word	0x00000020


	//----- nvinfo : EIATTR_FRAME_SIZE
	.align		4
.L_42:
        /*0054*/ 	.byte	0x04, 0x11
        /*0056*/ 	.short	(.L_44 - .L_43)
	.align		4
.L_43:
        /*0058*/ 	.word	index@(_ZN3cub18CUB_300001_SM_10006detail10merge_sort26DeviceMergeSortMergeKernelINS2_10policy_hubIPyE9Policy600ES5_PNS0_8NullTypeES5_S9_y9CustomOpTyS8_EEvbT2_T3_T4_PT6_PT7_T5_PSD_SD_NS1_7vsmem_tE)
        /*005c*/ 	.word	0x00000000


	//----- nvinfo : EIATTR_MIN_STACK_SIZE
	.align		4
.L_44:
        /*0060*/ 	.byte	0x04, 0x12
        /*0062*/ 	.short	(.L_46 - .L_45)
	.align		4
.L_45:
        /*0064*/ 	.word	index@(_ZN3cub18CUB_300001_SM_10006detail10merge_sort26DeviceMergeSortMergeKernelINS2_10policy_hubIPyE9Policy600ES5_PNS0_8NullTypeES5_S9_y9CustomOpTyS8_EEvbT2_T3_T4_PT6_PT7_T5_PSD_SD_NS1_7vsmem_tE)
        /*0068*/ 	.word	0x00000000


	//----- nvinfo : EIATTR_MIN_STACK_SIZE
	.align		4
.L_46:
        /*006c*/ 	.byte	0x04, 0x12
        /*006e*/ 	.short	(.L_48 - .L_47)
	.align		4
.L_47:
        /*0070*/ 	.word	index@(_ZN3cub18CUB_300001_SM_10006detail10merge_sort30DeviceMergeSortPartitionKernelIPyy9CustomOpTyEEvbT_PT2_T0_S9_PS9_T1_S9_i)
        /*0074*/ 	.word	0x00000000


	//----- nvinfo : EIATTR_MIN_STACK_SIZE
	.align		4
.L_48:
        /*0078*/ 	.byte	0x04, 0x12
        /*007a*/ 	.short	(.L_50 - .L_49)
	.align		4
.L_49:
        /*007c*/ 	.word	index@(_ZN3cub18CUB_300001_SM_10006detail10merge_sort30DeviceMergeSortBlockSortKernelINS2_10policy_hubIPyE9Policy600ES5_PNS0_8NullTypeES5_S9_y9CustomOpTyS8_EEvbT0_T1_T2_T3_T4_PT6_PT7_T5_NS1_7vsmem_tE)
        /*0080*/ 	.word	0x00000000


	//----- nvinfo : EIATTR_MIN_STACK_SIZE
	.align		4
.L_50:
        /*0084*/ 	.byte	0x04, 0x12
        /*0086*/ 	.short	(.L_52 - .L_51)
	.align		4
.L_51:
        /*0088*/ 	.word	index@(_ZN3cub18CUB_300001_SM_10006detail11EmptyKernelIvEEvv)
        /*008c*/ 	.word	0x00000000
.L_52:


//--------------------- .nv.compat                --------------------------
	.section	.nv.compat,"",@"SHT_CUDA_COMPAT_INFO"
	.align	4
        /*0000*/ 	.byte	0x02, 0x09, 0x00, 0x00, 0x02, 0x02, 0x01, 0x00, 0x02, 0x05, 0x05, 0x00, 0x03, 0x07, 0x01, 0x01
        /*0010*/ 	.byte	0x02, 0x03, 0x00, 0x00, 0x02, 0x06, 0x01, 0x00, 0x04, 0x0b, 0x08, 0x00, 0x09, 0x00, 0x00, 0x00
        /*0020*/ 	.byte	0x00, 0x00, 0x00, 0x00


//--------------------- .nv.info._ZN3cub18CUB_300001_SM_10006detail10merge_sort26DeviceMergeSortMergeKernelINS2_10policy_hubIPyE9Policy600ES5_PNS0_8NullTypeES5_S9_y9CustomOpTyS8_EEvbT2_T3_T4_PT6_PT7_T5_PSD_SD_NS1_7vsmem_tE --------------------------
	.section	.nv.info._ZN3cub18CUB_300001_SM_10006detail10merge_sort26DeviceMergeSortMergeKernelINS2_10policy_hubIPyE9Policy600ES5_PNS0_8NullTypeES5_S9_y9CustomOpTyS8_EEvbT2_T3_T4_PT6_PT7_T5_PSD_SD_NS1_7vsmem_tE,"",@"SHT_CUDA_INFO"
	.sectionflags	@""
	.align	4


	//----- nvinfo : EIATTR_CUDA_API_VERSION
	.align		4
        /*0000*/ 	.byte	0x04, 0x37
        /*0002*/ 	.short	(.L_54 - .L_53)
.L_53:
        /*0004*/ 	.word	0x00000082


	//----- nvinfo : EIATTR_KPARAM_INFO
	.align		4
.L_54:
        /*0008*/ 	.byte	0x04, 0x17
        /*000a*/ 	.short	(.L_56 - .L_55)
.L_55:
        /*000c*/ 	.word	0x00000000
        /*0010*/ 	.short	0x0009
        /*0012*/ 	.short	0x0048
        /*0014*/ 	.byte	0x00, 0xf0, 0x21, 0x00


	//----- nvinfo : EIATTR_KPARAM_INFO
	.align		4
.L_56:
        /*0018*/ 	.byte	0x04, 0x17
        /*001a*/ 	.short	(.L_58 - .L_57)
.L_57:
        /*001c*/ 	.word	0x00000000
        /*0020*/ 	.short	0x0008
        /*0022*/ 	.short	0x0040
        /*0024*/ 	.byte	0x00, 0xf0, 0x21, 0x00


	//----- nvinfo : EIATTR_KPARAM_INFO
	.align		4
.L_58:
        /*0028*/ 	.byte	0x04, 0x17
        /*002a*/ 	.short	(.L_60 - .L_59)
.L_59:
        /*002c*/ 	.word	0x00000000
        /*0030*/ 	.short	0x0007
        /*0032*/ 	.short	0x0038
        /*0034*/ 	.byte	0x00, 0xf5, 0x21, 0x00


	//----- nvinfo : EIATTR_KPARAM_INFO
	.align		4
.L_60:
        /*0038*/ 	.byte	0x04, 0x17
        /*003a*/ 	.short	(.L_62 - .L_61)
.L_61:
        /*003c*/ 	.word	0x00000000
        /*0040*/ 	.short	0x0006
        /*0042*/ 	.short	0x0030
        /*0044*/ 	.byte	0x00, 0xf0, 0x05, 0x00


	//----- nvinfo : EIATTR_KPARAM_INFO
	.align		4
.L_62:
        /*0048*/ 	.byte	0x04, 0x17
        /*004a*/ 	.short	(.L_64 - .L_63)
.L_63:
        /*004c*/ 	.word	0x00000000
        /*0050*/ 	.short	0x0005
        /*0052*/ 	.short	0x0028
        /*0054*/ 	.byte	0x00, 0xf5, 0x21, 0x00


	//----- nvinfo : EIATTR_KPARAM_INFO
	.align		4
.L_64:
        /*0058*/ 	.byte	0x04, 0x17
        /*005a*/ 	.short	(.L_66 - .L_65)
.L_65:
        /*005c*/ 	.word	0x00000000
        /*0060*/ 	.short	0x0004
        /*0062*/ 	.short	0x0020
        /*0064*/ 	.byte	0x00, 0xf5, 0x21, 0x00


	//----- nvinfo : EIATTR_KPARAM_INFO
	.align		4
.L_66:
        /*0068*/ 	.byte	0x04, 0x17
        /*006a*/ 	.short	(.L_68 - .L_67)
.L_67:
        /*006c*/ 	.word	0x00000000
        /*0070*/ 	.short	0x0003
        /*0072*/ 	.short	0x0018
        /*0074*/ 	.byte	0x00, 0xf0, 0x21, 0x00


	//----- nvinfo : EIATTR_KPARAM_INFO
	.align		4
.L_68:
        /*0078*/ 	.byte	0x04, 0x17
        /*007a*/ 	.short	(.L_70 - .L_69)
.L_69:
        /*007c*/ 	.word	0x00000000
        /*0080*/ 	.short	0x0002
        /*0082*/ 	.short	0x0010
        /*0084*/ 	.byte	0x00, 0xf5, 0x21, 0x00


	//----- nvinfo : EIATTR_KPARAM_INFO
	.align		4
.L_70:
        /*0088*/ 	.byte	0x04, 0x17
        /*008a*/ 	.short	(.L_72 - .L_71)
.L_71:
        /*008c*/ 	.word	0x00000000
        /*0090*/ 	.short	0x0001
        /*0092*/ 	.short	0x0008
        /*0094*/ 	.byte	0x00, 0xf5, 0x21, 0x00


	//----- nvinfo : EIATTR_KPARAM_INFO
	.align		4
.L_72:
        /*0098*/ 	.byte	0x04, 0x17
        /*009a*/ 	.short	(.L_74 - .L_73)
.L_73:
        /*009c*/ 	.word	0x00000000
        /*00a0*/ 	.short	0x0000
        /*00a2*/ 	.short	0x0000
        /*00a4*/ 	.byte	0x00, 0xf0, 0x05, 0x00


	//----- nvinfo : EIATTR_SPARSE_MMA_MASK
	.align		4
.L_74:
        /*00a8*/ 	.byte	0x03, 0x50
        /*00aa*/ 	.short	0x0000


	//----- nvinfo : EIATTR_MAXREG_COUNT
	.align		4
        /*00ac*/ 	.byte	0x03, 0x1b
        /*00ae*/ 	.short	0x00ff


	//----- nvinfo : EIATTR_NUM_BARRIERS
	.align		4
        /*00b0*/ 	.byte	0x02, 0x4c
        /*00b2*/ 	.byte	0x01
	.zero		1


	//----- nvinfo : EIATTR_MERCURY_ISA_VERSION
	.align		4
        /*00b4*/ 	.byte	0x03, 0x5f
        /*00b6*/ 	.short	0x0101


	//----- nvinfo : EIATTR_COOP_GROUP_MASK_REGIDS
	.align		4
        /*00b8*/ 	.byte	0x04, 0x29
        /*00ba*/ 	.short	(.L_76 - .L_75)


	//   ....[0]....
.L_75:
        /*00bc*/ 	.word	0xffffffff


	//   ....[1]....
        /*00c0*/ 	.word	0xffffffff


	//   ....[2]....
        /*00c4*/ 	.word	0xffffffff


	//   ....[3]....
        /*00c8*/ 	.word	0xffffffff


	//----- nvinfo : EIATTR_COOP_GROUP_INSTR_OFFSETS
	.align		4
.L_76:
        /*00cc*/ 	.byte	0x04, 0x28
        /*00ce*/ 	.short	(.L_78 - .L_77)


	//   ....[0]....
.L_77:
        /*00d0*/ 	.word	0x00001e60


	//   ....[1]....
        /*00d4*/ 	.word	0x00002240


	//   ....[2]....
        /*00d8*/ 	.word	0x000045f0


	//   ....[3]....
        /*00dc*/ 	.word	0x00004b20


	//----- nvinfo : EIATTR_VRC_CTA_INIT_COUNT
	.align		4
.L_78:
        /*00e0*/ 	.byte	0x02, 0x4a
	.zero		1
	.zero		1


	//----- nvinfo : EIATTR_EXIT_INSTR_OFFSETS
	.align		4
        /*00e4*/ 	.byte	0x04, 0x1c
        /*00e6*/ 	.short	(.L_80 - .L_79)


	//   ....[0]....
.L_79:
        /*00e8*/ 	.word	0x00002000


	//   ....[1]....
        /*00ec*/ 	.word	0x000023e0


	//   ....[2]....
        /*00f0*/ 	.word	0x00004860


	//   ....[3]....
        /*00f4*/ 	.word	0x00004880


	//   ....[4]....
        /*00f8*/ 	.word	0x00004da0


	//   ....[5]....
        /*00fc*/ 	.word	0x00004dc0


	//----- nvinfo : EIATTR_MAX_THREADS
	.align		4
.L_80:
        /*0100*/ 	.byte	0x04, 0x05
        /*0102*/ 	.short	(.L_82 - .L_81)
.L_81:
        /*0104*/ 	.word	0x00000100
        /*0108*/ 	.word	0x00000001
        /*010c*/ 	.word	0x00000001


	//----- nvinfo : EIATTR_CRS_STACK_SIZE
	.align		4
.L_82:
        /*0110*/ 	.byte	0x04, 0x1e
        /*0112*/ 	.short	(.L_84 - .L_83)
.L_83:
        /*0114*/ 	.word	0x00000000


	//----- nvinfo : EIATTR_CBANK_PARAM_SIZE
	.align		4
.L_84:
        /*0118*/ 	.byte	0x03, 0x19
        /*011a*/ 	.short	0x0050


	//----- nvinfo : EIATTR_PARAM_CBANK
	.align		4
        /*011c*/ 	.byte	0x04, 0x0a
        /*011e*/ 	.short	(.L_86 - .L_85)
	.align		4
.L_85:
        /*0120*/ 	.word	index@(.nv.constant0._ZN3cub18CUB_300001_SM_10006detail10merge_sort26DeviceMergeSortMergeKernelINS2_10policy_hubIPyE9Policy600ES5_PNS0_8NullTypeES5_S9_y9CustomOpTyS8_EEvbT2_T3_T4_PT6_PT7_T5_PSD_SD_NS1_7vsmem_tE)
        /*0124*/ 	.short	0x0380
        /*0126*/ 	.short	0x0050


	//----- nvinfo : EIATTR_SW_WAR
	.align		4
.L_86:
        /*0128*/ 	.byte	0x04, 0x36
        /*012a*/ 	.short	(.L_88 - .L_87)
.L_87:
        /*012c*/ 	.word	0x00000008
.L_88:


//--------------------- .nv.info._ZN3cub18CUB_300001_SM_10006detail10merge_sort30DeviceMergeSortPartitionKernelIPyy9CustomOpTyEEvbT_PT2_T0_S9_PS9_T1_S9_i --------------------------
	.section	.nv.info._ZN3cub18CUB_300001_SM_10006detail10merge_sort30DeviceMergeSortPartitionKernelIPyy9CustomOpTyEEvbT_PT2_T0_S9_PS9_T1_S9_i,"",@"SHT_CUDA_INFO"
	.sectionflags	@""
	.align	4


	//----- nvinfo : EIATTR_CUDA_API_VERSION
	.align		4
        /*0000*/ 	.byte	0x04, 0x37
        /*0002*/ 	.short	(.L_90 - .L_89)
.L_89:
        /*0004*/ 	.word	0x00000082


	//----- nvinfo : EIATTR_KPARAM_INFO
	.align		4
.L_90:
        /*0008*/ 	.byte	0x04, 0x17
        /*000a*/ 	.short	(.L_92 - .L_91)
.L_91:
        /*000c*/ 	.word	0x00000000
        /*0010*/ 	.short	0x0008
        /*0012*/ 	.short	0x0040
        /*0014*/ 	.byte	0x00, 0xf0, 0x11, 0x00


	//----- nvinfo : EIATTR_KPARAM_INFO
	.align		4
.L_92:
        /*0018*/ 	.byte	0x04, 0x17
        /*001a*/ 	.short	(.L_94 - .L_93)
.L_93:
        /*001c*/ 	.word	0x00000000
        /*0020*/ 	.short	0x0007
        /*0022*/ 	.short	0x0038
        /*0024*/ 	.byte	0x00, 0xf0, 0x21, 0x00


	//----- nvinfo : EIATTR_KPARAM_INFO
	.align		4
.L_94:
        /*0028*/ 	.byte	0x04, 0x17
        /*002a*/ 	.short	(.L_96 - .L_95)
.L_95:
        /*002c*/ 	.word	0x00000000
        /*0030*/ 	.short	0x0006
        /*0032*/ 	.short	0x0030
        /*0034*/ 	.byte	0x00, 0xf0, 0x05, 0x00


	//----- nvinfo : EIATTR_KPARAM_INFO
	.align		4
.L_96:
        /*0038*/ 	.byte	0x04, 0x17
        /*003a*/ 	.short	(.L_98 - .L_97)
.L_97:
        /*003c*/ 	.word	0x00000000
        /*0040*/ 	.short	0x0005
        /*0042*/ 	.short	0x0028
        /*0044*/ 	.byte	0x00, 0xf5, 0x21, 0x00


	//----- nvinfo : EIATTR_KPARAM_INFO
	.align		4
.L_98:
        /*0048*/ 	.byte	0x04, 0x17
        /*004a*/ 	.short	(.L_100 - .L_99)
.L_99:
        /*004c*/ 	.word	0x00000000
        /*0050*/ 	.short	0x0004
        /*0052*/ 	.short	0x0020
        /*0054*/ 	.byte	0x00, 0xf0, 0x21, 0x00


	//----- nvinfo : EIATTR_KPARAM_INFO
	.align		4
.L_100:
        /*0058*/ 	.byte	0x04, 0x17
        /*005a*/ 	.short	(.L_102 - .L_101)
.L_101:
        /*005c*/ 	.word	0x00000000
        /*0060*/ 	.short	0x0003
        /*0062*/ 	.short	0x0018
        /*0064*/ 	.byte	0x00, 0xf0, 0x21, 0x00


	//----- nvinfo : EIATTR_KPARAM_INFO
	.align		4
.L_102:
        /*0068*/ 	.byte	0x04, 0x17
        /*006a*/ 	.short	(.L_104 - .L_103)
.L_103:
        /*006c*/ 	.word	0x00000000
        /*0070*/ 	.short	0x0002
        /*0072*/ 	.short	0x0010
        /*0074*/ 	.byte	0x00, 0xf5, 0x21, 0x00


	//----- nvinfo : EIATTR_KPARAM_INFO
	.align		4
.L_104:
        /*0078*/ 	.byte	0x04, 0x17
        /*007a*/ 	.short	(.L_106 - .L_105)
.L_105:
        /*007c*/ 	.word	0x00000000
        /*0080*/ 	.short	0x0001
        /*0082*/ 	.short	0x0008
        /*0084*/ 	.byte	0x00, 0xf5, 0x21, 0x00


	//----- nvinfo : EIATTR_KPARAM_INFO
	.align		4
.L_106:
        /*0088*/ 	.byte	0x04, 0x17
        /*008a*/ 	.short	(.L_108 - .L_107)
.L_107:
        /*008c*/ 	.word	0x00000000
        /*0090*/ 	.short	0x0000
        /*0092*/ 	.short	0x0000
        /*0094*/ 	.byte	0x00, 0xf0, 0x05, 0x00


	//----- nvinfo : EIATTR_SPARSE_MMA_MASK
	.align		4
.L_108:
        /*0098*/ 	.byte	0x03, 0x50
        /*009a*/ 	.short	0x0000


	//----- nvinfo : EIATTR_MAXREG_COUNT
	.align		4
        /*009c*/ 	.byte	0x03, 0x1b
        /*009e*/ 	.short	0x00ff


	//----- nvinfo : EIATTR_MERCURY_ISA_VERSION
	.align		4
        /*00a0*/ 	.byte	0x03, 0x5f
        /*00a2*/ 	.short	0x0101


	//----- nvinfo : EIATTR_VRC_CTA_INIT_COUNT
	.align		4
        /*00a4*/ 	.byte	0x02, 0x4a
	.zero		1
	.zero		1


	//----- nvinfo : EIATTR_EXIT_INSTR_OFFSETS
	.align		4
        /*00a8*/ 	.byte	0x04, 0x1c
        /*00aa*/ 	.short	(.L_110 - .L_109)


	//   ....[0]....
.L_109:
        /*00ac*/ 	.word	0x00000080


	//   ....[1]....
        /*00b0*/ 	.word	0x000003d0


	//   ....[2]....
        /*00b4*/ 	.word	0x00000b90


	//----- nvinfo : EIATTR_CRS_STACK_SIZE
	.align		4
.L_110:
        /*00b8*/ 	.byte	0x04, 0x1e
        /*00ba*/ 	.short	(.L_112 - .L_111)
.L_111:
        /*00bc*/ 	.word	0x00000000


	//----- nvinfo : EIATTR_CBANK_PARAM_SIZE
	.align		4
.L_112:
        /*00c0*/ 	.byte	0x03, 0x19
        /*00c2*/ 	.short	0x0044


	//----- nvinfo : EIATTR_PARAM_CBANK
	.align		4
        /*00c4*/ 	.byte	0x04, 0x0a
        /*00c6*/ 	.short	(.L_114 - .L_113)
	.align		4
.L_113:
        /*00c8*/ 	.word	index@(.nv.constant0._ZN3cub18CUB_300001_SM_10006detail10merge_sort30DeviceMergeSortPartitionKernelIPyy9CustomOpTyEEvbT_PT2_T0_S9_PS9_T1_S9_i)
        /*00cc*/ 	.short	0x0380
        /*00ce*/ 	.short	0x0044


	//----- nvinfo : EIATTR_SW_WAR
	.align		4
.L_114:
        /*00d0*/ 	.byte	0x04, 0x36
        /*00d2*/ 	.short	(.L_116 - .L_115)
.L_115:
        /*00d4*/ 	.word	0x00000008
.L_116:


//--------------------- .nv.info._ZN3cub18CUB_300001_SM_10006detail10merge_sort30DeviceMergeSortBlockSortKernelINS2_10policy_hubIPyE9Policy600ES5_PNS0_8NullTypeES5_S9_y9CustomOpTyS8_EEvbT0_T1_T2_T3_T4_PT6_PT7_T5_NS1_7vsmem_tE --------------------------
	.section	.nv.info._ZN3cub18CUB_300001_SM_10006detail10merge_sort30DeviceMergeSortBlockSortKernelINS2_10policy_hubIPyE9Policy600ES5_PNS0_8NullTypeES5_S9_y9CustomOpTyS8_EEvbT0_T1_T2_T3_T4_PT6_PT7_T5_NS1_7vsmem_tE,"",@"SHT_CUDA_INFO"
	.sectionflags	@""
	.align	4


	//----- nvinfo : EIATTR_CUDA_API_VERSION
	.align		4
        /*0000*/ 	.byte	0x04, 0x37
        /*0002*/ 	.short	(.L_118 - .L_117)
.L_117:
        /*0004*/ 	.word	0x00000082


	//----- nvinfo : EIATTR_KPARAM_INFO
	.align		4
.L_118:
        /*0008*/ 	.byte	0x04, 0x17
        /*000a*/ 	.short	(.L_120 - .L_119)
.L_119:
        /*000c*/ 	.word	0x00000000
        /*0010*/ 	.short	0x0009
        /*0012*/ 	.short	0x0048
        /*0014*/ 	.byte	0x00, 0xf0, 0x21, 0x00


	//----- nvinfo : EIATTR_KPARAM_INFO
	.align		4
.L_120:
        /*0018*/ 	.byte	0x04, 0x17
        /*001a*/ 	.short	(.L_122 - .L_121)
.L_121:
        /*001c*/ 	.word	0x00000000
        /*0020*/ 	.short	0x0008
        /*0022*/ 	.short	0x0040
        /*0024*/ 	.byte	0x00, 0xf0, 0x05, 0x00


	//----- nvinfo : EIATTR_KPARAM_INFO
	.align		4
.L_122:
        /*0028*/ 	.byte	0x04, 0x17
        /*002a*/ 	.short	(.L_124 - .L_123)
.L_123:
        /*002c*/ 	.word	0x00000000
        /*0030*/ 	.short	0x0007
        /*0032*/ 	.short	0x0038
        /*0034*/ 	.byte	0x00, 0xf5, 0x21, 0x00


	//----- nvinfo : EIATTR_KPARAM_INFO
	.align		4
.L_124:
        /*0038*/ 	.byte	0x04, 0x17
        /*003a*/ 	.short	(.L_126 - .L_125)
.L_125:
        /*003c*/ 	.word	0x00000000
        /*0040*/ 	.short	0x0006
        /*0042*/ 	.short	0x0030
        /*0044*/ 	.byte	0x00, 0xf5, 0x21, 0x00


	//----- nvinfo : EIATTR_KPARAM_INFO
	.align		4
.L_126:
        /*0048*/ 	.byte	0x04, 0x17
        /*004a*/ 	.short	(.L_128 - .L_127)
.L_127:
        /*004c*/ 	.word	0x00000000
        /*0050*/ 	.short	0x0005
        /*0052*/ 	.short	0x0028
        /*0054*/ 	.byte	0x00, 0xf0, 0x21, 0x00


	//----- nvinfo : EIATTR_KPARAM_INFO
	.align		4
.L_128:
        /*0058*/ 	.byte	0x04, 0x17
        /*005a*/ 	.short	(.L_130 - .L_129)
.L_129:
        /*005c*/ 	.word	0x00000000
        /*0060*/ 	.short	0x0004
        /*0062*/ 	.short	0x0020
        /*0064*/ 	.byte	0x00, 0xf5, 0x21, 0x00


	//----- nvinfo : EIATTR_KPARAM_INFO
	.align		4
.L_130:
        /*0068*/ 	.byte	0x04, 0x17
        /*006a*/ 	.short	(.L_132 - .L_131)
.L_131:
        /*006c*/ 	.word	0x00000000
        /*0070*/ 	.short	0x0003
        /*0072*/ 	.short	0x0018
        /*0074*/ 	.byte	0x00, 0xf5, 0x21, 0x00


	//----- nvinfo : EIATTR_KPARAM_INFO
	.align		4
.L_132:
        /*0078*/ 	.byte	0x04, 0x17
        /*007a*/ 	.short	(.L_134 - .L_133)
.L_133:
        /*007c*/ 	.word	0x00000000
        /*0080*/ 	.short	0x0002
        /*0082*/ 	.short	0x0010
        /*0084*/ 	.byte	0x00, 0xf5, 0x21, 0x00


	//----- nvinfo : EIATTR_KPARAM_INFO
	.align		4
.L_134:
        /*0088*/ 	.byte	0x04, 0x17
        /*008a*/ 	.short	(.L_136 - .L_135)
.L_135:
        /*008c*/ 	.word	0x00000000
        /*0090*/ 	.short	0x0001
        /*0092*/ 	.short	0x0008
        /*0094*/ 	.byte	0x00, 0xf5, 0x21, 0x00


	//----- nvinfo : EIATTR_KPARAM_INFO
	.align		4
.L_136:
        /*0098*/ 	.byte	0x04, 0x17
        /*009a*/ 	.short	(.L_138 - .L_137)
.L_137:
        /*009c*/ 	.word	0x00000000
        /*00a0*/ 	.short	0x0000
        /*00a2*/ 	.short	0x0000
        /*00a4*/ 	.byte	0x00, 0xf0, 0x05, 0x00


	//----- nvinfo : EIATTR_SPARSE_MMA_MASK
	.align		4
.L_138:
        /*00a8*/ 	.byte	0x03, 0x50
        /*00aa*/ 	.short	0x0000


	//----- nvinfo : EIATTR_MAXREG_COUNT
	.align		4
        /*00ac*/ 	.byte	0x03, 0x1b
        /*00ae*/ 	.short	0x00ff


	//----- nvinfo : EIATTR_NUM_BARRIERS
	.align		4
        /*00b0*/ 	.byte	0x02, 0x4c
        /*00b2*/ 	.byte	0x01
	.zero		1


	//----- nvinfo : EIATTR_MERCURY_ISA_VERSION
	.align		4
        /*00b4*/ 	.byte	0x03, 0x5f
        /*00b6*/ 	.short	0x0101


	//----- nvinfo : EIATTR_COOP_GROUP_MASK_REGIDS
	.align		4
        /*00b8*/ 	.byte	0x04, 0x29
        /*00ba*/ 	.short	(.L_140 - .L_139)


	//   ....[0]....
.L_139:
        /*00bc*/ 	.word	0xffffffff


	//   ....[1]....
        /*00c0*/ 	.word	0xffffffff


	//   ....[2]....
        /*00c4*/ 	.word	0xffffffff


	//   ....[3]....
        /*00c8*/ 	.word	0xffffffff


	//   ....[4]....
        /*00cc*/ 	.word	0xffffffff


	//   ....[5]....
        /*00d0*/ 	.word	0xffffffff


	//----- nvinfo : EIATTR_COOP_GROUP_INSTR_OFFSETS
	.align		4
.L_140:
        /*00d4*/ 	.byte	0x04, 0x28
        /*00d6*/ 	.short	(.L_142 - .L_141)


	//   ....[0]....
.L_141:
        /*00d8*/ 	.word	0x00000550


	//   ....[1]....
        /*00dc*/ 	.word	0x000020b0


	//   ....[2]....
        /*00e0*/ 	.word	0x000022c0


	//   ....[3]....
        /*00e4*/ 	.word	0x00002ac0


	//   ....[4]....
        /*00e8*/ 	.word	0x00004af0


	//   ....[5]....
        /*00ec*/ 	.word	0x00004e80


	//----- nvinfo : EIATTR_VRC_CTA_INIT_COUNT
	.align		4
.L_142:
        /*00f0*/ 	.byte	0x02, 0x4a
	.zero		1
	.zero		1


	//----- nvinfo : EIATTR_EXIT_INSTR_OFFSETS
	.align		4
        /*00f4*/ 	.byte	0x04, 0x1c
        /*00f6*/ 	.short	(.L_144 - .L_143)


	//   ....[0]....
.L_143:
        /*00f8*/ 	.word	0x000021c0


	//   ....[1]....
        /*00fc*/ 	.word	0x000023d0


	//   ....[2]....
        /*0100*/ 	.word	0x00004ce0


	//   ....[3]....
        /*0104*/ 	.word	0x00004d00


	//   ....[4]....
        /*0108*/ 	.word	0x00005090


	//   ....[5]....
        /*010c*/ 	.word	0x000050b0


	//----- nvinfo : EIATTR_MAX_THREADS
	.align		4
.L_144:
        /*0110*/ 	.byte	0x04, 0x05
        /*0112*/ 	.short	(.L_146 - .L_145)
.L_145:
        /*0114*/ 	.word	0x00000100
        /*0118*/ 	.word	0x00000001
        /*011c*/ 	.word	0x00000001


	//----- nvinfo : EIATTR_CRS_STACK_SIZE
	.align		4
.L_146:
        /*0120*/ 	.byte	0x04, 0x1e
        /*0122*/ 	.short	(.L_148 - .L_147)
.L_147:
        /*0124*/ 	.word	0x00000000


	//----- nvinfo : EIATTR_CBANK_PARAM_SIZE
	.align		4
.L_148:
        /*0128*/ 	.byte	0x03, 0x19
        /*012a*/ 	.short	0x0050


	//----- nvinfo : EIATTR_PARAM_CBANK
	.align		4
        /*012c*/ 	.byte	0x04, 0x0a
        /*012e*/ 	.short	(.L_150 - .L_149)
	.align		4
.L_149:
        /*0130*/ 	.word	index@(.nv.constant0._ZN3cub18CUB_300001_SM_10006detail10merge_sort30DeviceMergeSortBlockSortKernelINS2_10policy_hubIPyE9Policy600ES5_PNS0_8NullTypeES5_S9_y9CustomOpTyS8_EEvbT0_T1_T2_T3_T4_PT6_PT7_T5_NS1_7vsmem_tE)
        /*0134*/ 	.short	0x0380
        /*0136*/ 	.short	0x0050


	//----- nvinfo : EIATTR_SW_WAR
	.align		4
.L_150:
        /*0138*/ 	.byte	0x04, 0x36
        /*013a*/ 	.short	(.L_152 - .L_151)
.L_151:
        /*013c*/ 	.word	0x00000008
.L_152:


//--------------------- .nv.info._ZN3cub18CUB_300001_SM_10006detail11EmptyKernelIvEEvv --------------------------
	.section	.nv.info._ZN3cub18CUB_300001_SM_10006detail11EmptyKernelIvEEvv,"",@"SHT_CUDA_INFO"
	.sectionflags	@""
	.align	4


	//----- nvinfo : EIATTR_CUDA_API_VERSION
	.align		4
        /*0000*/ 	.byte	0x04, 0x37
        /*0002*/ 	.short	(.L_154 - .L_153)
.L_153:
        /*0004*/ 	.word	0x00000082


	//----- nvinfo : EIATTR_SPARSE_MMA_MASK
	.align		4
.L_154:
        /*0008*/ 	.byte	0x03, 0x50
        /*000a*/ 	.short	0x0000


	//----- nvinfo : EIATTR_MAXREG_COUNT
	.align		4
        /*000c*/ 	.byte	0x03, 0x1b
        /*000e*/ 	.short	0x00ff


	//----- nvinfo : EIATTR_MERCURY_ISA_VERSION
	.align		4
        /*0010*/ 	.byte	0x03, 0x5f
        /*0012*/ 	.short	0x0101


	//----- nvinfo : EIATTR_VRC_CTA_INIT_COUNT
	.align		4
        /*0014*/ 	.byte	0x02, 0x4a
	.zero		1
	.zero		1


	//----- nvinfo : EIATTR_EXIT_INSTR_OFFSETS
	.align		4
        /*0018*/ 	.byte	0x04, 0x1c
        /*001a*/ 	.short	(.L_156 - .L_155)


	//   ....[0]....
.L_155:
        /*001c*/ 	.word	0x00000010


	//----- nvinfo : EIATTR_SW_WAR
	.align		4
.L_156:
        /*0020*/ 	.byte	0x04, 0x36
        /*0022*/ 	.short	(.L_158 - .L_157)
.L_157:
        /*0024*/ 	.word	0x00000008
.L_158:


//--------------------- .nv.callgraph             --------------------------
	.section	.nv.callgraph,"",@"SHT_CUDA_CALLGRAPH"
	.align	4
	.sectionentsize	8
	.align		4
        /*0000*/ 	.word	0x00000000
	.align		4
        /*0004*/ 	.word	0xffffffff
	.align		4
        /*0008*/ 	.word	0x00000000
	.align		4
        /*000c*/ 	.word	0xfffffffe
	.align		4
        /*0010*/ 	.word	0x00000000
	.align		4
        /*0014*/ 	.word	0xfffffffd
	.align		4
        /*0018*/ 	.word	0x00000000
	.align		4
        /*001c*/ 	.word	0xfffffffc


//--------------------- .nv.constant4             --------------------------
	.section	.nv.constant4,"a",@progbits
	.align	8
	.align		8
.nv.constant4:
        /*0000*/ 	.dword	_ZN30_INTERNAL_b14441bf_4_k_cu_main4cuda3std3__45__cpo5beginE
	.align		8
        /*0008*/ 	.dword	_ZN30_INTERNAL_b14441bf_4_k_cu_main4cuda3std3__45__cpo3endE
	.align		8
        /*0010*/ 	.dword	_ZN30_INTERNAL_b14441bf_4_k_cu_main4cuda3std3__45__cpo6cbeginE
	.align		8
        /*0018*/ 	.dword	_ZN30_INTERNAL_b14441bf_4_k_cu_main4cuda3std3__45__cpo4cendE
	.align		8
        /*0020*/ 	.dword	_ZN30_INTERNAL_b14441bf_4_k_cu_main4cuda3std3__45__cpo6rbeginE
	.align		8
        /*0028*/ 	.dword	_ZN30_INTERNAL_b14441bf_4_k_cu_main4cuda3std3__45__cpo4rendE
	.align		8
        /*0030*/ 	.dword	_ZN30_INTERNAL_b14441bf_4_k_cu_main4cuda3std3__45__cpo7crbeginE
	.align		8
        /*0038*/ 	.dword	_ZN30_INTERNAL_b14441bf_4_k_cu_main4cuda3std3__45__cpo5crendE
	.align		8
        /*0040*/ 	.dword	_ZN30_INTERNAL_b14441bf_4_k_cu_main4cuda3std3__432_GLOBAL__N__b14441bf_4_k_cu_main6ignoreE
	.align		8
        /*0048*/ 	.dword	_ZN30_INTERNAL_b14441bf_4_k_cu_main4cuda3std3__419piecewise_constructE
	.align		8
        /*0050*/ 	.dword	_ZN30_INTERNAL_b14441bf_4_k_cu_main4cuda3std3__48in_placeE
	.align		8
        /*0058*/ 	.dword	_ZN30_INTERNAL_b14441bf_4_k_cu_main4cuda3std3__420unreachable_sentinelE
	.align		8
        /*0060*/ 	.dword	_ZN30_INTERNAL_b14441bf_4_k_cu_main4cuda3std3__47nulloptE
	.align		8
        /*0068*/ 	.dword	_ZN30_INTERNAL_b14441bf_4_k_cu_main4cuda3std6ranges3__45__cpo4swapE
	.align		8
        /*0070*/ 	.dword	_ZN30_INTERNAL_b14441bf_4_k_cu_main4cuda3std6ranges3__45__cpo9iter_moveE
	.align		8
        /*0078*/ 	.dword	_ZN30_INTERNAL_b14441bf_4_k_cu_main4cuda3std6ranges3__45__cpo5beginE
	.align		8
        /*0080*/ 	.dword	_ZN30_INTERNAL_b14441bf_4_k_cu_main4cuda3std6ranges3__45__cpo3endE
	.align		8
        /*0088*/ 	.dword	_ZN30_INTERNAL_b14441bf_4_k_cu_main4cuda3std6ranges3__45__cpo6cbeginE
	.align		8
        /*0090*/ 	.dword	_ZN30_INTERNAL_b14441bf_4_k_cu_main4cuda3std6ranges3__45__cpo4cendE
	.align		8
        /*0098*/ 	.dword	_ZN30_INTERNAL_b14441bf_4_k_cu_main4cuda3std6ranges3__45__cpo7advanceE
	.align		8
        /*00a0*/ 	.dword	_ZN30_INTERNAL_b14441bf_4_k_cu_main4cuda3std6ranges3__45__cpo9iter_swapE
	.align		8
        /*00a8*/ 	.dword	_ZN30_INTERNAL_b14441bf_4_k_cu_main4cuda3std6ranges3__45__cpo4nextE
	.align		8
        /*00b0*/ 	.dword	_ZN30_INTERNAL_b14441bf_4_k_cu_main4cuda3std6ranges3__45__cpo4prevE
	.align		8
        /*00b8*/ 	.dword	_ZN30_INTERNAL_b14441bf_4_k_cu_main4cuda3std6ranges3__45__cpo4dataE
	.align		8
        /*00c0*/ 	.dword	_ZN30_INTERNAL_b14441bf_4_k_cu_main4cuda3std6ranges3__45__cpo5cdataE
	.align		8
        /*00c8*/ 	.dword	_ZN30_INTERNAL_b14441bf_4_k_cu_main4cuda3std6ranges3__45__cpo4sizeE
	.align		8
        /*00d0*/ 	.dword	_ZN30_INTERNAL_b14441bf_4_k_cu_main4cuda3std6ranges3__45__cpo5ssizeE
	.align		8
        /*00d8*/ 	.dword	_ZN30_INTERNAL_b14441bf_4_k_cu_main4cuda3std6ranges3__45__cpo8distanceE
	.align		8
        /*00e0*/ 	.dword	_ZN30_INTERNAL_b14441bf_4_k_cu_main6thrust24THRUST_300001_SM_1000_NS6system6detail10sequential3seqE


//--------------------- .text._ZN3cub18CUB_300001_SM_10006detail10merge_sort26DeviceMergeSortMergeKernelINS2_10policy_hubIPyE9Policy600ES5_PNS0_8NullTypeES5_S9_y9CustomOpTyS8_EEvbT2_T3_T4_PT6_PT7_T5_PSD_SD_NS1_7vsmem_tE --------------------------
	.section	.text._ZN3cub18CUB_300001_SM_10006detail10merge_sort26DeviceMergeSortMergeKernelINS2_10policy_hubIPyE9Policy600ES5_PNS0_8NullTypeES5_S9_y9CustomOpTyS8_EEvbT2_T3_T4_PT6_PT7_T5_PSD_SD_NS1_7vsmem_tE,"ax",@progbits
	.align	128
        .global         _ZN3cub18CUB_300001_SM_10006detail10merge_sort26DeviceMergeSortMergeKernelINS2_10policy_hubIPyE9Policy600ES5_PNS0_8NullTypeES5_S9_y9CustomOpTyS8_EEvbT2_T3_T4_PT6_PT7_T5_PSD_SD_NS1_7vsmem_tE
        .type           _ZN3cub18CUB_300001_SM_10006detail10merge_sort26DeviceMergeSortMergeKernelINS2_10policy_hubIPyE9Policy600ES5_PNS0_8NullTypeES5_S9_y9CustomOpTyS8_EEvbT2_T3_T4_PT6_PT7_T5_PSD_SD_NS1_7vsmem_tE,@function
        .size           _ZN3cub18CUB_300001_SM_10006detail10merge_sort26DeviceMergeSortMergeKernelINS2_10policy_hubIPyE9Policy600ES5_PNS0_8NullTypeES5_S9_y9CustomOpTyS8_EEvbT2_T3_T4_PT6_PT7_T5_PSD_SD_NS1_7vsmem_tE,(.L_x_38 - _ZN3cub18CUB_300001_SM_10006detail10merge_sort26DeviceMergeSortMergeKernelINS2_10policy_hubIPyE9Policy600ES5_PNS0_8NullTypeES5_S9_y9CustomOpTyS8_EEvbT2_T3_T4_PT6_PT7_T5_PSD_SD_NS1_7vsmem_tE)
        .other          _ZN3cub18CUB_300001_SM_10006detail10merge_sort26DeviceMergeSortMergeKernelINS2_10policy_hubIPyE9Policy600ES5_PNS0_8NullTypeES5_S9_y9CustomOpTyS8_EEvbT2_T3_T4_PT6_PT7_T5_PSD_SD_NS1_7vsmem_tE,@"STO_CUDA_ENTRY STV_DEFAULT"
_ZN3cub18CUB_300001_SM_10006detail10merge_sort26DeviceMergeSortMergeKernelINS2_10policy_hubIPyE9Policy600ES5_PNS0_8NullTypeES5_S9_y9CustomOpTyS8_EEvbT2_T3_T4_PT6_PT7_T5_PSD_SD_NS1_7vsmem_tE:
.text._ZN3cub18CUB_300001_SM_10006detail10merge_sort26DeviceMergeSortMergeKernelINS2_10policy_hubIPyE9Policy600ES5_PNS0_8NullTypeES5_S9_y9CustomOpTyS8_EEvbT2_T3_T4_PT6_PT7_T5_PSD_SD_NS1_7vsmem_tE:
[----:B------:R-:W-:Y:S08]  /*0000*/  LDC R1, c[0x0][0x37c] ;  /* 0x0000df00ff017b82 */ /* 0x000ff00000000800 */
[----:B------:R-:W0:Y:S01]  /*0010*/  S2UR UR22, SR_CTAID.X ;  /* 0x00000000001679c3 */ /* 0x000e220000002500 */
[----:B------:R-:W1:Y:S01]  /*0020*/  LDCU UR4, c[0x0][0x370] ;  /* 0x00006e00ff0477ac */ /* 0x000e620008000800 */
[----:B------:R-:W2:Y:S01]  /*0030*/  S2R R0, SR_TID.X ;  /* 0x0000000000007919 */ /* 0x000ea20000002100 */
[----:B------:R-:W3:Y:S01]  /*0040*/  LDCU.64 UR14, c[0x0][0x358] ;  /* 0x00006b00ff0e77ac */ /* 0x000ee20008000a00 */
[----:B------:R-:W4:Y:S01]  /*0050*/  LDCU.64 UR8, c[0x0][0x3c0] ;  /* 0x00007800ff0877ac */ /* 0x000f220008000a00 */
[----:B-1----:R-:W-:-:S04]  /*0060*/  UIADD3 UR4, UPT, UPT, UR4, -0x1, URZ ;  /* 0xffffffff04047890 */ /* 0x002fc8000fffe0ff */
[----:B0-----:R-:W-:-:S09]  /*0070*/  UISETP.GE.U32.AND UP0, UPT, UR22, UR4, UPT ;  /* 0x000000041600728c */ /* 0x001fd2000bf06070 */
[----:B---34-:R-:W-:Y:S05]  /*0080*/  BRA.U UP0, `(.L_x_0) ;  /* 0x0000002100d87547 */ /* 0x018fea000b800000 */
[----:B------:R-:W0:Y:S01]  /*0090*/  LDCU.64 UR4, c[0x0][0x3b8] ;  /* 0x00007700ff0477ac */ /* 0x000e220008000a00 */
[----:B------:R-:W1:Y:S01]  /*00a0*/  LDCU.64 UR12, c[0x0][0x398] ;  /* 0x00007300ff0c77ac */ /* 0x000e620008000a00 */
[----:B------:R-:W3:Y:S01]  /*00b0*/  LDCU.U8 UR10, c[0x0][0x380] ;  /* 0x00007000ff0a77ac */ /* 0x000ee20008000000 */
[----:B0-----:R-:W-:-:S04]  /*00c0*/  ULEA UR4, UP0, UR22, UR4, 0x3 ;  /* 0x0000000416047291 */ /* 0x001fc8000f8018ff */
[----:B------:R-:W-:Y:S02]  /*00d0*/  ULEA.HI.X UR5, UR22, UR5, URZ, 0x3, UP0 ;  /* 0x0000000516057291 */ /* 0x000fe400080f1cff */
[----:B------:R-:W-:-:S04]  /*00e0*/  IMAD.U32 R4, RZ, RZ, UR4 ;  /* 0x00000004ff047e24 */ /* 0x000fc8000f8e00ff */
[----:B------:R-:W-:-:S05]  /*00f0*/  IMAD.U32 R5, RZ, RZ, UR5 ;  /* 0x00000005ff057e24 */ /* 0x000fca000f8e00ff */
[----:B------:R-:W4:Y:S04]  /*0100*/  LDG.E.64 R2, desc[UR14][R4.64] ;  /* 0x0000000e04027981 */ /* 0x000f28000c1e1b00 */
[----:B------:R4:W5:Y:S01]  /*0110*/  LDG.E.64 R6, desc[UR14][R4.64+0x8] ;  /* 0x0000080e04067981 */ /* 0x000962000c1e1b00 */
[----:B------:R-:W-:Y:S01]  /*0120*/  UIADD3 UR6, UP0, UPT, URZ, -UR8, URZ ;  /* 0x80000008ff067290 */ /* 0x000fe2000ff1e0ff */
[----:B------:R-:W-:Y:S01]  /*0130*/  ACQBULK ;  /* 0x000000000000782e */ /* 0x000fe20000000000 */
[----:B------:R-:W-:Y:S02]  /*0140*/  UIMAD.WIDE.U32 UR4, UR8, 0x400, URZ ;  /* 0x00000400080478a5 */ /* 0x000fe4000f8e00ff */
[----:B------:R-:W-:Y:S02]  /*0150*/  ULOP3.LUT UR17, UR6, UR22, URZ, 0xc0, !UPT ;  /* 0x0000001606117292 */ /* 0x000fe4000f8ec0ff */
[----:B------:R-:W-:-:S02]  /*0160*/  USHF.L.U32 UR19, UR9, 0xa, URZ ;  /* 0x0000000a09137899 */ /* 0x000fc400080006ff */
[----:B------:R-:W-:Y:S02]  /*0170*/  USHF.L.U32 UR20, UR17, 0xb, URZ ;  /* 0x0000000b11147899 */ /* 0x000fe400080006ff */
[----:B------:R-:W-:Y:S02]  /*0180*/  UIADD3 UR19, UPT, UPT, UR5, UR19, URZ ;  /* 0x0000001305137290 */ /* 0x000fe4000fffe0ff */
[----:B------:R-:W-:Y:S02]  /*0190*/  USHF.L.U64.HI UR21, UR17, 0xb, URZ ;  /* 0x0000000b11157899 */ /* 0x000fe400080102ff */
[----:B-1----:R-:W-:Y:S02]  /*01a0*/  UIADD3 UR11, UP1, UPT, -UR20, UR12, URZ ;  /* 0x0000000c140b7290 */ /* 0x002fe4000ff3e1ff */
[----:B------:R-:W-:Y:S02]  /*01b0*/  ULOP3.LUT UR5, UR6, UR22, URZ, 0xfc, !UPT ;  /* 0x0000001606057292 */ /* 0x000fe4000f8efcff */
[----:B------:R-:W-:-:S02]  /*01c0*/  ULOP3.LUT UR18, UR4, 0xfffff800, URZ, 0xc0, !UPT ;  /* 0xfffff80004127892 */ /* 0x000fc4000f8ec0ff */
[----:B------:R-:W-:Y:S02]  /*01d0*/  UIADD3.X UR12, UPT, UPT, ~UR21, UR13, URZ, UP1, !UPT ;  /* 0x0000000d150c7290 */ /* 0x000fe40008ffe5ff */
[----:B------:R-:W-:Y:S02]  /*01e0*/  UIADD3.X UR7, UPT, UPT, URZ, ~UR9, URZ, UP0, !UPT ;  /* 0x80000009ff077290 */ /* 0x000fe400087fe4ff */
[----:B------:R-:W-:Y:S02]  /*01f0*/  UIADD3 UR17, UP1, UPT, UR22, -UR17, URZ ;  /* 0x8000001116117290 */ /* 0x000fe4000ff3e0ff */
[----:B------:R-:W-:Y:S02]  /*0200*/  UISETP.NE.U32.AND UP0, UPT, UR5, -0x1, UPT ;  /* 0xffffffff0500788c */ /* 0x000fe4000bf05070 */
[----:B------:R-:W-:Y:S02]  /*0210*/  UIADD3.X UR9, UPT, UPT, URZ, -0x1, URZ, UP1, !UPT ;  /* 0xffffffffff097890 */ /* 0x000fe40008ffe4ff */
[----:B------:R-:W-:-:S02]  /*0220*/  UISETP.NE.U32.AND UP2, UPT, UR17, -0x1, UPT ;  /* 0xffffffff1100788c */ /* 0x000fc4000bf45070 */
[----:B---3--:R-:W-:Y:S02]  /*0230*/  UPRMT UR10, UR10, 0x8880, URZ ;  /* 0x000088800a0a7896 */ /* 0x008fe400080000ff */
[----:B------:R-:W-:Y:S02]  /*0240*/  UISETP.GT.U32.AND UP3, UPT, UR11, UR18, UPT ;  /* 0x000000120b00728c */ /* 0x000fe4000bf64070 */
[----:B------:R-:W-:Y:S01]  /*0250*/  UISETP.NE.AND.EX UP2, UPT, UR9, -0x1, UPT, UP2 ;  /* 0xffffffff0900788c */ /* 0x000fe2000bf45320 */
[----:B------:R-:W-:Y:S01]  /*0260*/  UMOV UR8, 0x7ff ;  /* 0x000007ff00087882 */ /* 0x000fe20000000000 */
[----:B------:R-:W-:Y:S02]  /*0270*/  UISETP.GT.U32.AND.EX UP3, UPT, UR12, UR19, UPT, UP3 ;  /* 0x000000130c00728c */ /* 0x000fe4000bf64130 */
[----:B------:R-:W-:Y:S02]  /*0280*/  USHF.L.U32 UR16, UR17, 0xb, URZ ;  /* 0x0000000b11107899 */ /* 0x000fe400080006ff */
[----:B------:R-:W-:-:S02]  /*0290*/  UISETP.NE.AND.EX UP0, UPT, UR7, -0x1, UPT, UP0 ;  /* 0xffffffff0700788c */ /* 0x000fc4000bf05300 */
[----:B------:R-:W-:Y:S01]  /*02a0*/  USEL UR7, UR8, 0x800, !UP2 ;  /* 0x0000080008077887 */ /* 0x000fe2000d000000 */
[----:B------:R-:W-:Y:S01]  /*02b0*/  UMOV UR6, UR10 ;  /* 0x0000000a00067c82 */ /* 0x000fe20008000000 */
[----:B------:R-:W-:Y:S02]  /*02c0*/  USHF.L.U64.HI UR17, UR17, 0xb, UR9 ;  /* 0x0000000b11117899 */ /* 0x000fe40008010209 */
[----:B------:R-:W-:Y:S02]  /*02d0*/  USEL UR9, UR11, UR18, UP3 ;  /* 0x000000120b097287 */ /* 0x000fe40009800000 */
[----:B------:R-:W-:Y:S02]  /*02e0*/  USEL UR10, UR12, UR19, UP3 ;  /* 0x000000130c0a7287 */ /* 0x000fe40009800000 */
[----:B------:R-:W-:Y:S02]  /*02f0*/  UISETP.LT.U32.AND UP1, UPT, UR18, UR11, UPT ;  /* 0x0000000b1200728c */ /* 0x000fe4000bf21070 */
[----:B------:R-:W-:-:S04]  /*0300*/  UIADD3 UR9, UP2, UPT, UR9, -UR18, URZ ;  /* 0x8000001209097290 */ /* 0x000fc8000ff5e0ff */
[----:B------:R-:W-:Y:S01]  /*0310*/  UIADD3.X UR10, UPT, UPT, UR10, ~UR19, URZ, UP2, !UPT ;  /* 0x800000130a0a7290 */ /* 0x000fe200097fe4ff */
[----:B----4-:R-:W-:Y:S02]  /*0320*/  IADD3 R4, P0, PT, R2, -UR20, RZ ;  /* 0x8000001402047c10 */ /* 0x010fe4000ff1e0ff */
[----:B-----5:R-:W-:Y:S02]  /*0330*/  R2UR UR4, R6 ;  /* 0x00000000060472ca */ /* 0x020fe400000e0000 */
[----:B------:R-:W-:Y:S02]  /*0340*/  R2UR UR24, R4 ;  /* 0x00000000041872ca */ /* 0x000fe400000e0000 */
[----:B------:R-:W-:Y:S02]  /*0350*/  R2UR UR5, R7 ;  /* 0x00000000070572ca */ /* 0x000fe400000e0000 */
[----:B------:R-:W-:-:S04]  /*0360*/  IADD3.X R4, PT, PT, R3, ~UR21, RZ, P0, !PT ;  /* 0x8000001503047c10 */ /* 0x000fc800087fe4ff */
[----:B------:R-:W-:-:S03]  /*0370*/  R2UR UR13, R4 ;  /* 0x00000000040d72ca */ /* 0x000fc600000e0000 */
[----:B------:R-:W-:Y:S02]  /*0380*/  UIADD3 UR23, UP4, UPT, UR4, -UR20, URZ ;  /* 0x8000001404177290 */ /* 0x000fe4000ff9e0ff */
[----:B------:R-:W-:Y:S02]  /*0390*/  UIADD3 UR8, UP3, UPT, -UR24, UR16, URZ ;  /* 0x0000001018087290 */ /* 0x000fe4000ff7e1ff */
[----:B------:R-:W-:Y:S02]  /*03a0*/  UIADD3.X UR5, UPT, UPT, UR5, ~UR21, URZ, UP4, !UPT ;  /* 0x8000001505057290 */ /* 0x000fe4000a7fe4ff */
[----:B------:R-:W-:Y:S02]  /*03b0*/  UIADD3 UR4, UP4, UP5, -UR23, UR7, UR16 ;  /* 0x0000000717047290 */ /* 0x000fe4000fd9e110 */
[----:B------:R-:W-:Y:S02]  /*03c0*/  UISETP.LT.U32.AND UP2, UPT, UR8, UR9, UPT ;  /* 0x000000090800728c */ /* 0x000fe4000bf41070 */
[----:B------:R-:W-:-:S02]  /*03d0*/  UIADD3.X UR7, UPT, UPT, ~UR13, UR17, URZ, UP3, !UPT ;  /* 0x000000110d077290 */ /* 0x000fc40009ffe5ff */
[----:B------:R-:W-:Y:S02]  /*03e0*/  UIADD3.X UR5, UPT, UPT, ~UR5, URZ, UR17, UP4, UP5 ;  /* 0x000000ff05057290 */ /* 0x000fe4000a7ea511 */
[----:B------:R-:W-:Y:S02]  /*03f0*/  UISETP.LT.U32.AND.EX UP3, UPT, UR19, UR12, UPT, UP1 ;  /* 0x0000000c1300728c */ /* 0x000fe4000bf61110 */
[----:B------:R-:W-:Y:S02]  /*0400*/  USEL UR4, UR18, UR4, !UP0 ;  /* 0x0000000412047287 */ /* 0x000fe4000c000000 */
[----:B------:R-:W-:Y:S02]  /*0410*/  USEL UR5, UR19, UR5, !UP0 ;  /* 0x0000000513057287 */ /* 0x000fe4000c000000 */
[----:B------:R-:W-:Y:S02]  /*0420*/  @!UP0 USEL UR23, UR18, UR11, UP3 ;  /* 0x0000000b12178287 */ /* 0x000fe40009800000 */
[----:B------:R-:W-:-:S02]  /*0430*/  UISETP.NE.AND UP0, UPT, UR6, URZ, UPT ;  /* 0x000000ff0600728c */ /* 0x000fc4000bf05270 */
[----:B------:R-:W-:Y:S02]  /*0440*/  UISETP.LT.U32.AND UP4, UPT, UR4, UR9, UPT ;  /* 0x000000090400728c */ /* 0x000fe4000bf81070 */
[----:B------:R-:W-:Y:S01]  /*0450*/  UISETP.LT.U32.AND.EX UP1, UPT, UR7, UR10, UPT, UP2 ;  /* 0x0000000a0700728c */ /* 0x000fe2000bf21120 */
[----:B------:R-:W-:Y:S01]  /*0460*/  IMAD.U32 R5, RZ, RZ, UR23 ;  /* 0x00000017ff057e24 */ /* 0x000fe2000f8e00ff */
[----:B------:R-:W-:Y:S02]  /*0470*/  UISETP.LT.U32.AND.EX UP2, UPT, UR5, UR10, UPT, UP4 ;  /* 0x0000000a0500728c */ /* 0x000fe4000bf41140 */
[----:B------:R-:W-:Y:S01]  /*0480*/  USEL UR5, UR8, UR9, UP1 ;  /* 0x0000000908057287 */ /* 0x000fe20008800000 */
[----:B------:R-:W-:Y:S01]  /*0490*/  VIADD R5, R5, -UR24 ;  /* 0x8000001805057c36 */ /* 0x000fe20008000000 */
[----:B------:R-:W-:Y:S02]  /*04a0*/  USEL UR4, UR4, UR9, UP2 ;  /* 0x0000000904047287 */ /* 0x000fe40009000000 */
[----:B------:R-:W-:-:S02]  /*04b0*/  USEL UR6, UR7, UR10, UP1 ;  /* 0x0000000a07067287 */ /* 0x000fc40008800000 */
[----:B------:R-:W-:Y:S01]  /*04c0*/  UIADD3 UR4, UPT, UPT, UR4, -UR5, URZ ;  /* 0x8000000504047290 */ /* 0x000fe2000fffe0ff */
[----:B------:R-:W-:Y:S11]  /*04d0*/  BRA.U !UP0, `(.L_x_1) ;  /* 0x0000000508ac7547 */ /* 0x000ff6000b800000 */
[----:B------:R-:W-:Y:S01]  /*04e0*/  UIADD3 UR5, UP1, UP2, UR5, UR20, UR18 ;  /* 0x0000001405057290 */ /* 0x000fe2000fa3e012 */
[C-C-:B--2---:R-:W-:Y:S01]  /*04f0*/  IMAD.IADD R11, R0.reuse, 0x1, -R5.reuse ;  /* 0x00000001000b7824 */ /* 0x144fe200078e0a05 */
[C---:B------:R-:W-:Y:S01]  /*0500*/  ISETP.GE.AND P0, PT, R0.reuse, R5, PT ;  /* 0x000000050000720c */ /* 0x040fe20003f06270 */
[C---:B------:R-:W-:Y:S01]  /*0510*/  VIADD R4, R0.reuse, 0x100 ;  /* 0x0000010000047836 */ /* 0x040fe20000000000 */
[----:B------:R-:W-:Y:S01]  /*0520*/  UIADD3.X UR6, UPT, UPT, UR6, UR21, UR19, UP1, UP2 ;  /* 0x0000001506067290 */ /* 0x000fe20008fe4413 */
[C---:B------:R-:W-:Y:S01]  /*0530*/  VIADD R6, R0.reuse, 0x200 ;  /* 0x0000020000067836 */ /* 0x040fe20000000000 */
[----:B------:R-:W-:Y:S01]  /*0540*/  SEL R9, R0, R11, !P0 ;  /* 0x0000000b00097207 */ /* 0x000fe20004000000 */
[--C-:B------:R-:W-:Y:S01]  /*0550*/  IMAD.IADD R7, R4, 0x1, -R5.reuse ;  /* 0x0000000104077824 */ /* 0x100fe200078e0a05 */
[----:B------:R-:W-:Y:S01]  /*0560*/  SEL R8, R2, UR5, !P0 ;  /* 0x0000000502087c07 */ /* 0x000fe2000c000000 */
[----:B------:R-:W-:Y:S01]  /*0570*/  VIADD R10, R0, 0x300 ;  /* 0x00000300000a7836 */ /* 0x000fe20000000000 */
[-C--:B------:R-:W-:Y:S01]  /*0580*/  ISETP.GE.AND P2, PT, R4, R5.reuse, PT ;  /* 0x000000050400720c */ /* 0x080fe20003f46270 */
[--C-:B------:R-:W-:Y:S01]  /*0590*/  IMAD.IADD R13, R6, 0x1, -R5.reuse ;  /* 0x00000001060d7824 */ /* 0x100fe200078e0a05 */
[----:B------:R-:W-:Y:S01]  /*05a0*/  IADD3 R9, P1, PT, R9, R8, RZ ;  /* 0x0000000809097210 */ /* 0x000fe20007f3e0ff */
[--C-:B------:R-:W-:Y:S01]  /*05b0*/  IMAD.IADD R8, R10, 0x1, -R5.reuse ;  /* 0x000000010a087824 */ /* 0x100fe200078e0a05 */
[----:B------:R-:W-:Y:S01]  /*05c0*/  ISETP.GE.AND P4, PT, R6, R5, PT ;  /* 0x000000050600720c */ /* 0x000fe20003f86270 */
[----:B------:R-:W-:Y:S01]  /*05d0*/  VIADD R18, R0, 0x600 ;  /* 0x0000060000127836 */ /* 0x000fe20000000000 */
[----:B------:R-:W-:Y:S01]  /*05e0*/  SEL R12, R4, R7, !P2 ;  /* 0x00000007040c7207 */ /* 0x000fe20005000000 */
[----:B------:R-:W-:Y:S01]  /*05f0*/  VIADD R26, R0, 0x700 ;  /* 0x00000700001a7836 */ /* 0x000fe20000000000 */
[----:B------:R-:W-:Y:S01]  /*0600*/  SEL R15, R2, UR5, !P2 ;  /* 0x00000005020f7c07 */ /* 0x000fe2000d000000 */
[----:B------:R-:W0:Y:S01]  /*0610*/  LDCU.64 UR8, c[0x0][0x388] ;  /* 0x00007100ff0877ac */ /* 0x000e220008000a00 */
[----:B------:R-:W-:Y:S01]  /*0620*/  ISETP.GE.AND P6, PT, R10, R5, PT ;  /* 0x000000050a00720c */ /* 0x000fe20003fc6270 */
[----:B------:R-:W-:Y:S01]  /*0630*/  IMAD.IADD R23, R26, 0x1, -R5 ;  /* 0x000000011a177824 */ /* 0x000fe200078e0a05 */
[----:B------:R-:W-:-:S02]  /*0640*/  SHF.R.S32.HI R7, RZ, 0x1f, R7 ;  /* 0x0000001fff077819 */ /* 0x000fc40000011407 */
[----:B------:R-:W-:Y:S02]  /*0650*/  IADD3 R12, P3, PT, R12, R15, RZ ;  /* 0x0000000f0c0c7210 */ /* 0x000fe40007f7e0ff */
[----:B------:R-:W-:Y:S02]  /*0660*/  SEL R6, R6, R13, !P4 ;  /* 0x0000000d06067207 */ /* 0x000fe40006000000 */
[----:B------:R-:W-:Y:S02]  /*0670*/  SEL R17, R2, UR5, !P4 ;  /* 0x0000000502117c07 */ /* 0x000fe4000e000000 */
[----:B------:R-:W-:Y:S02]  /*0680*/  SEL R14, R10, R8, !P6 ;  /* 0x000000080a0e7207 */ /* 0x000fe40007000000 */
[----:B------:R-:W-:Y:S02]  /*0690*/  SEL R16, R3, UR6, !P2 ;  /* 0x0000000603107c07 */ /* 0x000fe4000d000000 */
[----:B------:R-:W-:-:S02]  /*06a0*/  SEL R15, R2, UR5, !P6 ;  /* 0x00000005020f7c07 */ /* 0x000fc4000f000000 */
[----:B------:R-:W-:Y:S02]  /*06b0*/  SEL R7, R7, RZ, P2 ;  /* 0x000000ff07077207 */ /* 0x000fe40001000000 */
[----:B------:R-:W-:Y:S02]  /*06c0*/  LOP3.LUT R4, R0, 0x400, RZ, 0xfc, !PT ;  /* 0x0000040000047812 */ /* 0x000fe400078efcff */
[----:B------:R-:W-:Y:S01]  /*06d0*/  SHF.R.S32.HI R13, RZ, 0x1f, R13 ;  /* 0x0000001fff0d7819 */ /* 0x000fe2000001140d */
[----:B------:R-:W-:Y:S01]  /*06e0*/  IMAD.X R7, R7, 0x1, R16, P3 ;  /* 0x0000000107077824 */ /* 0x000fe200018e0610 */
[----:B------:R-:W-:Y:S01]  /*06f0*/  IADD3 R10, P5, PT, R6, R17, RZ ;  /* 0x00000011060a7210 */ /* 0x000fe20007fbe0ff */
[----:B------:R-:W-:Y:S01]  /*0700*/  VIADD R16, R0, 0x500 ;  /* 0x0000050000107836 */ /* 0x000fe20000000000 */
[----:B------:R-:W-:Y:S01]  /*0710*/  IADD3 R14, P2, PT, R14, R15, RZ ;  /* 0x0000000f0e0e7210 */ /* 0x000fe20007f5e0ff */
[----:B------:R-:W-:Y:S01]  /*0720*/  IMAD.IADD R15, R4, 0x1, -R5 ;  /* 0x00000001040f7824 */ /* 0x000fe200078e0a05 */
[----:B------:R-:W-:-:S02]  /*0730*/  SEL R6, R3, UR6, !P4 ;  /* 0x0000000603067c07 */ /* 0x000fc4000e000000 */
[----:B------:R-:W-:Y:S02]  /*0740*/  SEL R19, R13, RZ, P4 ;  /* 0x000000ff0d137207 */ /* 0x000fe40002000000 */
[C---:B------:R-:W-:Y:S02]  /*0750*/  ISETP.GE.AND P3, PT, R4.reuse, R5, PT ;  /* 0x000000050400720c */ /* 0x040fe40003f66270 */
[----:B------:R-:W-:Y:S01]  /*0760*/  SHF.R.S32.HI R8, RZ, 0x1f, R8 ;  /* 0x0000001fff087819 */ /* 0x000fe20000011408 */
[----:B------:R-:W-:Y:S01]  /*0770*/  IMAD.X R19, R19, 0x1, R6, P5 ;  /* 0x0000000113137824 */ /* 0x000fe200028e0606 */
[----:B------:R-:W-:Y:S01]  /*0780*/  SEL R4, R4, R15, !P3 ;  /* 0x0000000f04047207 */ /* 0x000fe20005800000 */
[----:B------:R-:W-:Y:S01]  /*0790*/  IMAD.IADD R6, R16, 0x1, -R5 ;  /* 0x0000000110067824 */ /* 0x000fe200078e0a05 */
[----:B------:R-:W-:Y:S02]  /*07a0*/  SEL R13, R2, UR5, !P3 ;  /* 0x00000005020d7c07 */ /* 0x000fe4000d800000 */
[----:B------:R-:W-:-:S02]  /*07b0*/  ISETP.GE.AND P4, PT, R16, R5, PT ;  /* 0x000000051000720c */ /* 0x000fc40003f86270 */
[----:B------:R-:W-:Y:S02]  /*07c0*/  IADD3 R4, P5, PT, R4, R13, RZ ;  /* 0x0000000d04047210 */ /* 0x000fe40007fbe0ff */
[----:B------:R-:W-:Y:S02]  /*07d0*/  SEL R20, R3, UR6, !P6 ;  /* 0x0000000603147c07 */ /* 0x000fe4000f000000 */
[----:B------:R-:W-:Y:S01]  /*07e0*/  SEL R21, R8, RZ, P6 ;  /* 0x000000ff08157207 */ /* 0x000fe20003000000 */
[----:B------:R-:W-:Y:S01]  /*07f0*/  IMAD.IADD R8, R18, 0x1, -R5 ;  /* 0x0000000112087824 */ /* 0x000fe200078e0a05 */
[----:B------:R-:W-:Y:S02]  /*0800*/  SEL R13, R16, R6, !P4 ;  /* 0x00000006100d7207 */ /* 0x000fe40006000000 */
[----:B------:R-:W-:Y:S01]  /*0810*/  SEL R16, R2, UR5, !P4 ;  /* 0x0000000502107c07 */ /* 0x000fe2000e000000 */
[----:B------:R-:W-:Y:S01]  /*0820*/  IMAD.X R21, R21, 0x1, R20, P2 ;  /* 0x0000000115157824 */ /* 0x000fe200010e0614 */
[----:B------:R-:W-:-:S02]  /*0830*/  ISETP.GE.AND P6, PT, R18, R5, PT ;  /* 0x000000051200720c */ /* 0x000fc40003fc6270 */
[----:B------:R-:W-:Y:S02]  /*0840*/  IADD3 R13, P2, PT, R13, R16, RZ ;  /* 0x000000100d0d7210 */ /* 0x000fe40007f5e0ff */
[----:B------:R-:W-:Y:S02]  /*0850*/  SHF.R.S32.HI R16, RZ, 0x1f, R11 ;  /* 0x0000001fff107819 */ /* 0x000fe4000001140b */
[----:B------:R-:W-:Y:S02]  /*0860*/  SHF.R.S32.HI R15, RZ, 0x1f, R15 ;  /* 0x0000001fff0f7819 */ /* 0x000fe4000001140f */
[----:B------:R-:W-:Y:S02]  /*0870*/  SEL R16, R16, RZ, P0 ;  /* 0x000000ff10107207 */ /* 0x000fe40000000000 */
[----:B------:R-:W-:Y:S02]  /*0880*/  SEL R25, R3, UR6, !P0 ;  /* 0x0000000603197c07 */ /* 0x000fe4000c000000 */
[----:B------:R-:W-:-:S02]  /*0890*/  SEL R17, R18, R8, !P6 ;  /* 0x0000000812117207 */ /* 0x000fc40007000000 */
[----:B------:R-:W-:Y:S01]  /*08a0*/  SEL R20, R2, UR5, !P6 ;  /* 0x0000000502147c07 */ /* 0x000fe2000f000000 */
[----:B------:R-:W-:Y:S01]  /*08b0*/  IMAD.X R16, R16, 0x1, R25, P1 ;  /* 0x0000000110107824 */ /* 0x000fe200008e0619 */
[----:B------:R-:W-:Y:S02]  /*08c0*/  ISETP.GE.AND P0, PT, R26, R5, PT ;  /* 0x000000051a00720c */ /* 0x000fe40003f06270 */
[----:B------:R-:W-:Y:S02]  /*08d0*/  SEL R11, R3, UR6, !P3 ;  /* 0x00000006030b7c07 */ /* 0x000fe4000d800000 */
[----:B------:R-:W-:Y:S02]  /*08e0*/  SEL R18, R15, RZ, P3 ;  /* 0x000000ff0f127207 */ /* 0x000fe40001800000 */
[----:B------:R-:W-:Y:S02]  /*08f0*/  IADD3 R15, P3, PT, R17, R20, RZ ;  /* 0x00000014110f7210 */ /* 0x000fe40007f7e0ff */
[----:B------:R-:W-:Y:S01]  /*0900*/  SHF.R.S32.HI R6, RZ, 0x1f, R6 ;  /* 0x0000001fff067819 */ /* 0x000fe20000011406 */
[----:B------:R-:W-:Y:S01]  /*0910*/  IMAD.X R11, R18, 0x1, R11, P5 ;  /* 0x00000001120b7824 */ /* 0x000fe200028e060b */
[----:B------:R-:W-:-:S02]  /*0920*/  SEL R26, R26, R23, !P0 ;  /* 0x000000171a1a7207 */ /* 0x000fc40004000000 */
[----:B------:R-:W-:Y:S02]  /*0930*/  SEL R17, R2, UR5, !P0 ;  /* 0x0000000502117c07 */ /* 0x000fe4000c000000 */
[----:B------:R-:W-:Y:S02]  /*0940*/  SHF.R.S32.HI R8, RZ, 0x1f, R8 ;  /* 0x0000001fff087819 */ /* 0x000fe40000011408 */
[----:B------:R-:W-:Y:S02]  /*0950*/  SHF.R.S32.HI R23, RZ, 0x1f, R23 ;  /* 0x0000001fff177819 */ /* 0x000fe40000011417 */
[C---:B------:R-:W-:Y:S02]  /*0960*/  SEL R20, R3.reuse, UR6, !P4 ;  /* 0x0000000603147c07 */ /* 0x040fe4000e000000 */
[C---:B------:R-:W-:Y:S02]  /*0970*/  SEL R22, R3.reuse, UR6, !P6 ;  /* 0x0000000603167c07 */ /* 0x040fe4000f000000 */
[----:B------:R-:W-:-:S02]  /*0980*/  SEL R24, R3, UR6, !P0 ;  /* 0x0000000603187c07 */ /* 0x000fc4000c000000 */
[----:B------:R-:W-:Y:S02]  /*0990*/  SEL R25, R6, RZ, P4 ;  /* 0x000000ff06197207 */ /* 0x000fe40002000000 */
[----:B------:R-:W-:Y:S02]  /*09a0*/  IADD3 R17, P1, PT, R26, R17, RZ ;  /* 0x000000111a117210 */ /* 0x000fe40007f3e0ff */
[----:B------:R-:W-:Y:S01]  /*09b0*/  SEL R3, R8, RZ, P6 ;  /* 0x000000ff08037207 */ /* 0x000fe20003000000 */
[----:B------:R-:W-:Y:S01]  /*09c0*/  IMAD.X R20, R25, 0x1, R20, P2 ;  /* 0x0000000119147824 */ /* 0x000fe200010e0614 */
[----:B------:R-:W-:Y:S02]  /*09d0*/  SEL R23, R23, RZ, P0 ;  /* 0x000000ff17177207 */ /* 0x000fe40000000000 */
[----:B0-----:R-:W-:Y:S01]  /*09e0*/  LEA R2, P0, R9, UR8, 0x3 ;  /* 0x0000000809027c11 */ /* 0x001fe2000f8018ff */
[----:B------:R-:W-:Y:S01]  /*09f0*/  IMAD.X R22, R3, 0x1, R22, P3 ;  /* 0x0000000103167824 */ /* 0x000fe200018e0616 */
[----:B------:R-:W-:Y:S01]  /*0a00*/  LEA R8, P2, R10, UR8, 0x3 ;  /* 0x000000080a087c11 */ /* 0x000fe2000f8418ff */
[----:B------:R-:W-:Y:S01]  /*0a10*/  IMAD.X R24, R23, 0x1, R24, P1 ;  /* 0x0000000117187824 */ /* 0x000fe200008e0618 */
[----:B------:R-:W-:-:S02]  /*0a20*/  LEA R6, P1, R12, UR8, 0x3 ;  /* 0x000000080c067c11 */ /* 0x000fc4000f8218ff */
[----:B------:R-:W-:Y:S02]  /*0a30*/  LEA R18, P3, R14, UR8, 0x3 ;  /* 0x000000080e127c11 */ /* 0x000fe4000f8618ff */
[----:B------:R-:W-:Y:S02]  /*0a40*/  LEA.HI.X R3, R9, UR9, R16, 0x3, P0 ;  /* 0x0000000909037c11 */ /* 0x000fe400080f1c10 */
[----:B------:R-:W-:Y:S02]  /*0a50*/  LEA.HI.X R9, R10, UR9, R19, 0x3, P2 ;  /* 0x000000090a097c11 */ /* 0x000fe400090f1c13 */
[----:B------:R-:W-:Y:S02]  /*0a60*/  LEA.HI.X R7, R12, UR9, R7, 0x3, P1 ;  /* 0x000000090c077c11 */ /* 0x000fe400088f1c07 */
[----:B------:R-:W-:Y:S01]  /*0a70*/  LEA.HI.X R19, R14, UR9, R21, 0x3, P3 ;  /* 0x000000090e137c11 */ /* 0x000fe200098f1c15 */
[----:B------:R-:W5:Y:S01]  /*0a80*/  LDG.E.64 R2, desc[UR14][R2.64] ;  /* 0x0000000e02027981 */ /* 0x000f62000c1e1b00 */
[----:B------:R-:W-:-:S02]  /*0a90*/  LEA R12, P1, R13, UR8, 0x3 ;  /* 0x000000080d0c7c11 */ /* 0x000fc4000f8218ff */
[----:B------:R-:W-:Y:S01]  /*0aa0*/  LEA R14, P2, R15, UR8, 0x3 ;  /* 0x000000080f0e7c11 */ /* 0x000fe2000f8418ff */
[----:B------:R-:W5:Y:S01]  /*0ab0*/  LDG.E.64 R6, desc[UR14][R6.64] ;  /* 0x0000000e06067981 */ /* 0x000f62000c1e1b00 */
[----:B------:R-:W-:Y:S02]  /*0ac0*/  LEA R16, P3, R17, UR8, 0x3 ;  /* 0x0000000811107c11 */ /* 0x000fe4000f8618ff */
[----:B------:R-:W-:Y:S01]  /*0ad0*/  LEA R10, P0, R4, UR8, 0x3 ;  /* 0x00000008040a7c11 */ /* 0x000fe2000f8018ff */
[----:B------:R-:W5:Y:S01]  /*0ae0*/  LDG.E.64 R8, desc[UR14][R8.64] ;  /* 0x0000000e08087981 */ /* 0x000f62000c1e1b00 */
[----:B------:R-:W-:Y:S02]  /*0af0*/  LEA.HI.X R13, R13, UR9, R20, 0x3, P1 ;  /* 0x000000090d0d7c11 */ /* 0x000fe400088f1c14 */
[----:B------:R-:W-:Y:S01]  /*0b00*/  LEA.HI.X R15, R15, UR9, R22, 0x3, P2 ;  /* 0x000000090f0f7c11 */ /* 0x000fe200090f1c16 */
[----:B------:R-:W5:Y:S01]  /*0b10*/  LDG.E.64 R18, desc[UR14][R18.64] ;  /* 0x0000000e12127981 */ /* 0x000f62000c1e1b00 */
[----:B------:R-:W-:-:S02]  /*0b20*/  LEA.HI.X R17, R17, UR9, R24, 0x3, P3 ;  /* 0x0000000911117c11 */ /* 0x000fc400098f1c18 */
[----:B------:R-:W-:Y:S01]  /*0b30*/  LEA.HI.X R11, R4, UR9, R11, 0x3, P0 ;  /* 0x00000009040b7c11 */ /* 0x000fe200080f1c0b */
[----:B------:R-:W5:Y:S04]  /*0b40*/  LDG.E.64 R12, desc[UR14][R12.64] ;  /* 0x0000000e0c0c7981 */ /* 0x000f68000c1e1b00 */
[----:B------:R0:W5:Y:S04]  /*0b50*/  LDG.E.64 R20, desc[UR14][R10.64] ;  /* 0x0000000e0a147981 */ /* 0x000168000c1e1b00 */
[----:B------:R-:W5:Y:S04]  /*0b60*/  LDG.E.64 R14, desc[UR14][R14.64] ;  /* 0x0000000e0e0e7981 */ /* 0x000f68000c1e1b00 */
[----:B------:R-:W5:Y:S01]  /*0b70*/  LDG.E.64 R16, desc[UR14][R16.64] ;  /* 0x0000000e10107981 */ /* 0x000f62000c1e1b00 */
[----:B------:R-:W-:Y:S05]  /*0b80*/  BRA `(.L_x_2) ;  /* 0x0000000400a87947 */ /* 0x000fea0003800000 */
.L_x_1:
        /* <DEDUP_REMOVED lines=9> */
[--C-:B------:R-:W-:Y:S01]  /*0c20*/  IMAD.IADD R15, R10, 0x1, -R5.reuse ;  /* 0x000000010a0f7824 */ /* 0x100fe200078e0a05 */
[----:B------:R-:W-:Y:S01]  /*0c30*/  ISETP.GE.AND P2, PT, R6, R5, PT ;  /* 0x000000050600720c */ /* 0x000fe20003f46270 */
[----:B------:R-:W-:Y:S01]  /*0c40*/  VIADD R18, R0, 0x500 ;  /* 0x0000050000127836 */ /* 0x000fe20000000000 */
[----:B------:R-:W-:Y:S01]  /*0c50*/  IADD3 R7, P1, PT, R4, R7, RZ ;  /* 0x0000000704077210 */ /* 0x000fe20007f3e0ff */
[----:B------:R-:W-:Y:S01]  /*0c60*/  VIADD R4, R0, 0x300 ;  /* 0x0000030000047836 */ /* 0x000fe20000000000 */
[----:B------:R-:W-:Y:S01]  /*0c70*/  SEL R6, R6, R13, !P2 ;  /* 0x0000000d06067207 */ /* 0x000fe20005000000 */
[----:B------:R-:W-:Y:S01]  /*0c80*/  VIADD R20, R0, 0x600 ;  /* 0x0000060000147836 */ /* 0x000fe20000000000 */
[----:B------:R-:W-:Y:S01]  /*0c90*/  SEL R9, R2, UR5, !P2 ;  /* 0x0000000502097c07 */ /* 0x000fe2000d000000 */
[----:B------:R-:W-:Y:S01]  /*0ca0*/  IMAD.IADD R8, R4, 0x1, -R5 ;  /* 0x0000000104087824 */ /* 0x000fe200078e0a05 */
[----:B------:R-:W-:Y:S01]  /*0cb0*/  SHF.R.S32.HI R13, RZ, 0x1f, R13 ;  /* 0x0000001fff0d7819 */ /* 0x000fe2000001140d */
[----:B------:R-:W-:Y:S01]  /*0cc0*/  VIADD R26, R0, 0x700 ;  /* 0x00000700001a7836 */ /* 0x000fe20000000000 */
[-C--:B------:R-:W-:Y:S01]  /*0cd0*/  ISETP.GE.AND P4, PT, R10, R5.reuse, PT ;  /* 0x000000050a00720c */ /* 0x080fe20003f86270 */
[----:B------:R-:W0:Y:S01]  /*0ce0*/  LDCU.64 UR8, c[0x0][0x3a0] ;  /* 0x00007400ff0877ac */ /* 0x000e220008000a00 */
[----:B------:R-:W-:Y:S01]  /*0cf0*/  ISETP.GE.AND P6, PT, R4, R5, PT ;  /* 0x000000050400720c */ /* 0x000fe20003fc6270 */
[----:B------:R-:W-:Y:S01]  /*0d00*/  IMAD.IADD R23, R26, 0x1, -R5 ;  /* 0x000000011a177824 */ /* 0x000fe200078e0a05 */
[----:B------:R-:W-:-:S02]  /*0d10*/  IADD3 R9, P3, PT, R6, R9, RZ ;  /* 0x0000000906097210 */ /* 0x000fc40007f7e0ff */
[----:B------:R-:W-:Y:S02]  /*0d20*/  SEL R14, R3, UR6, !P2 ;  /* 0x00000006030e7c07 */ /* 0x000fe4000d000000 */
[----:B------:R-:W-:Y:S02]  /*0d30*/  SEL R13, R13, RZ, P2 ;  /* 0x000000ff0d0d7207 */ /* 0x000fe40001000000 */
[----:B------:R-:W-:Y:S02]  /*0d40*/  LOP3.LUT R6, R0, 0x400, RZ, 0xfc, !PT ;  /* 0x0000040000067812 */ /* 0x000fe400078efcff */
[----:B------:R-:W-:Y:S01]  /*0d50*/  SEL R17, R10, R15, !P4 ;  /* 0x0000000f0a117207 */ /* 0x000fe20006000000 */
[----:B------:R-:W-:Y:S01]  /*0d60*/  IMAD.X R14, R13, 0x1, R14, P3 ;  /* 0x000000010d0e7824 */ /* 0x000fe200018e060e */
[----:B------:R-:W-:Y:S02]  /*0d70*/  SEL R19, R4, R8, !P6 ;  /* 0x0000000804137207 */ /* 0x000fe40007000000 */
[----:B------:R-:W-:-:S02]  /*0d80*/  SEL R12, R2, UR5, !P6 ;  /* 0x00000005020c7c07 */ /* 0x000fc4000f000000 */
[----:B------:R-:W-:Y:S02]  /*0d90*/  SEL R10, R2, UR5, !P4 ;  /* 0x00000005020a7c07 */ /* 0x000fe4000e000000 */
[----:B------:R-:W-:Y:S01]  /*0da0*/  SHF.R.S32.HI R4, RZ, 0x1f, R15 ;  /* 0x0000001fff047819 */ /* 0x000fe2000001140f */
[C---:B------:R-:W-:Y:S01]  /*0db0*/  IMAD.IADD R15, R6.reuse, 0x1, -R5 ;  /* 0x00000001060f7824 */ /* 0x040fe200078e0a05 */
[----:B------:R-:W-:Y:S02]  /*0dc0*/  ISETP.GE.AND P3, PT, R6, R5, PT ;  /* 0x000000050600720c */ /* 0x000fe40003f66270 */
[----:B------:R-:W-:Y:S02]  /*0dd0*/  IADD3 R12, P2, PT, R19, R12, RZ ;  /* 0x0000000c130c7210 */ /* 0x000fe40007f5e0ff */
[----:B------:R-:W-:Y:S02]  /*0de0*/  IADD3 R10, P5, PT, R17, R10, RZ ;  /* 0x0000000a110a7210 */ /* 0x000fe40007fbe0ff */
[----:B------:R-:W-:-:S02]  /*0df0*/  SEL R19, R3, UR6, !P4 ;  /* 0x0000000603137c07 */ /* 0x000fc4000e000000 */
[----:B------:R-:W-:Y:S02]  /*0e00*/  SEL R4, R4, RZ, P4 ;  /* 0x000000ff04047207 */ /* 0x000fe40002000000 */
[----:B------:R-:W-:Y:S01]  /*0e10*/  SEL R16, R6, R15, !P3 ;  /* 0x0000000f06107207 */ /* 0x000fe20005800000 */
[----:B------:R-:W-:Y:S01]  /*0e20*/  IMAD.IADD R6, R18, 0x1, -R5 ;  /* 0x0000000112067824 */ /* 0x000fe200078e0a05 */
[----:B------:R-:W-:Y:S01]  /*0e30*/  SEL R13, R2, UR5, !P3 ;  /* 0x00000005020d7c07 */ /* 0x000fe2000d800000 */
[----:B------:R-:W-:Y:S01]  /*0e40*/  IMAD.X R19, R4, 0x1, R19, P5 ;  /* 0x0000000104137824 */ /* 0x000fe200028e0613 */
[----:B------:R-:W-:Y:S02]  /*0e50*/  SHF.R.S32.HI R8, RZ, 0x1f, R8 ;  /* 0x0000001fff087819 */ /* 0x000fe40000011408 */
[----:B------:R-:W-:Y:S02]  /*0e60*/  IADD3 R4, P5, PT, R16, R13, RZ ;  /* 0x0000000d10047210 */ /* 0x000fe40007fbe0ff */
[----:B------:R-:W-:-:S02]  /*0e70*/  SEL R21, R3, UR6, !P6 ;  /* 0x0000000603157c07 */ /* 0x000fc4000f000000 */
[----:B------:R-:W-:Y:S01]  /*0e80*/  SEL R16, R8, RZ, P6 ;  /* 0x000000ff08107207 */ /* 0x000fe20003000000 */
[----:B------:R-:W-:Y:S01]  /*0e90*/  IMAD.IADD R8, R20, 0x1, -R5 ;  /* 0x0000000114087824 */ /* 0x000fe200078e0a05 */
[-C--:B------:R-:W-:Y:S02]  /*0ea0*/  ISETP.GE.AND P4, PT, R18, R5.reuse, PT ;  /* 0x000000051200720c */ /* 0x080fe40003f86270 */
[----:B------:R-:W-:Y:S01]  /*0eb0*/  ISETP.GE.AND P6, PT, R20, R5, PT ;  /* 0x000000051400720c */ /* 0x000fe20003fc6270 */
[----:B------:R-:W-:Y:S01]  /*0ec0*/  IMAD.X R21, R16, 0x1, R21, P2 ;  /* 0x0000000110157824 */ /* 0x000fe200010e0615 */
[----:B------:R-:W-:Y:S02]  /*0ed0*/  SHF.R.S32.HI R16, RZ, 0x1f, R11 ;  /* 0x0000001fff107819 */ /* 0x000fe4000001140b */
[----:B------:R-:W-:Y:S02]  /*0ee0*/  SEL R18, R18, R6, !P4 ;  /* 0x0000000612127207 */ /* 0x000fe40006000000 */
[----:B------:R-:W-:-:S02]  /*0ef0*/  SEL R13, R2, UR5, !P4 ;  /* 0x00000005020d7c07 */ /* 0x000fc4000e000000 */
[----:B------:R-:W-:Y:S02]  /*0f00*/  SEL R25, R16, RZ, P0 ;  /* 0x000000ff10197207 */ /* 0x000fe40000000000 */
[----:B------:R-:W-:Y:S02]  /*0f10*/  SEL R16, R3, UR6, !P0 ;  /* 0x0000000603107c07 */ /* 0x000fe4000c000000 */
[----:B------:R-:W-:Y:S02]  /*0f20*/  ISETP.GE.AND P0, PT, R26, R5, PT ;  /* 0x000000051a00720c */ /* 0x000fe40003f06270 */
[----:B------:R-:W-:Y:S01]  /*0f30*/  IADD3 R13, P2, PT, R18, R13, RZ ;  /* 0x0000000d120d7210 */ /* 0x000fe20007f5e0ff */
[----:B------:R-:W-:Y:S01]  /*0f40*/  IMAD.X R16, R25, 0x1, R16, P1 ;  /* 0x0000000119107824 */ /* 0x000fe200008e0610 */
[----:B------:R-:W-:Y:S02]  /*0f50*/  SHF.R.S32.HI R18, RZ, 0x1f, R15 ;  /* 0x0000001fff127819 */ /* 0x000fe4000001140f */
[----:B------:R-:W-:-:S02]  /*0f60*/  SEL R20, R20, R8, !P6 ;  /* 0x0000000814147207 */ /* 0x000fc40007000000 */
[C---:B------:R-:W-:Y:S02]  /*0f70*/  SEL R15, R2.reuse, UR5, !P6 ;  /* 0x00000005020f7c07 */ /* 0x040fe4000f000000 */
[----:B------:R-:W-:Y:S02]  /*0f80*/  SEL R17, R2, UR5, !P0 ;  /* 0x0000000502117c07 */ /* 0x000fe4000c000000 */
[----:B------:R-:W-:Y:S02]  /*0f90*/  SEL R26, R26, R23, !P0 ;  /* 0x000000171a1a7207 */ /* 0x000fe40004000000 */
[----:B------:R-:W-:Y:S02]  /*0fa0*/  SHF.R.S32.HI R2, RZ, 0x1f, R23 ;  /* 0x0000001fff027819 */ /* 0x000fe40000011417 */
[----:B------:R-:W-:Y:S02]  /*0fb0*/  SHF.R.S32.HI R6, RZ, 0x1f, R6 ;  /* 0x0000001fff067819 */ /* 0x000fe40000011406 */
[----:B------:R-:W-:-:S02]  /*0fc0*/  SEL R11, R3, UR6, !P3 ;  /* 0x00000006030b7c07 */ /* 0x000fc4000d800000 */
[----:B------:R-:W-:Y:S02]  /*0fd0*/  SEL R18, R18, RZ, P3 ;  /* 0x000000ff12127207 */ /* 0x000fe40001800000 */
[----:B------:R-:W-:Y:S02]  /*0fe0*/  SHF.R.S32.HI R8, RZ, 0x1f, R8 ;  /* 0x0000001fff087819 */ /* 0x000fe40000011408 */
[----:B------:R-:W-:Y:S01]  /*0ff0*/  IADD3 R15, P3, PT, R20, R15, RZ ;  /* 0x0000000f140f7210 */ /* 0x000fe20007f7e0ff */
[----:B------:R-:W-:Y:S01]  /*1000*/  IMAD.X R11, R18, 0x1, R11, P5 ;  /* 0x00000001120b7824 */ /* 0x000fe200028e060b */
[C---:B------:R-:W-:Y:S02]  /*1010*/  SEL R20, R3.reuse, UR6, !P4 ;  /* 0x0000000603147c07 */ /* 0x040fe4000e000000 */
[C---:B------:R-:W-:Y:S02]  /*1020*/  SEL R22, R3.reuse, UR6, !P6 ;  /* 0x0000000603167c07 */ /* 0x040fe4000f000000 */
[----:B------:R-:W-:-:S02]  /*1030*/  SEL R24, R3, UR6, !P0 ;  /* 0x0000000603187c07 */ /* 0x000fc4000c000000 */
[----:B------:R-:W-:Y:S02]  /*1040*/  IADD3 R17, P1, PT, R26, R17, RZ ;  /* 0x000000111a117210 */ /* 0x000fe40007f3e0ff */
[----:B------:R-:W-:Y:S02]  /*1050*/  SEL R25, R2, RZ, P0 ;  /* 0x000000ff02197207 */ /* 0x000fe40000000000 */
[----:B------:R-:W-:Y:S02]  /*1060*/  SEL R3, R6, RZ, P4 ;  /* 0x000000ff06037207 */ /* 0x000fe40002000000 */
[----:B------:R-:W-:Y:S01]  /*1070*/  SEL R23, R8, RZ, P6 ;  /* 0x000000ff08177207 */ /* 0x000fe20003000000 */
[----:B------:R-:W-:Y:S01]  /*1080*/  IMAD.X R24, R25, 0x1, R24, P1 ;  /* 0x0000000119187824 */ /* 0x000fe200008e0618 */
        /* <DEDUP_REMOVED lines=25> */
[----:B------:R-:W5:Y:S02]  /*1220*/  LDG.E.64 R16, desc[UR14][R16.64] ;  /* 0x0000000e10107981 */ /* 0x000f64000c1e1b00 */
.L_x_2:
[----:B------:R-:W2:Y:S01]  /*1230*/  S2UR UR6, SR_CgaCtaId ;  /* 0x00000000000679c3 */ /* 0x000ea20000008800 */
[----:B------:R-:W-:Y:S01]  /*1240*/  UMOV UR5, 0x400 ;  /* 0x0000040000057882 */ /* 0x000fe20000000000 */
[----:B01----:R-:W-:Y:S01]  /*1250*/  IMAD.SHL.U32 R11, R0, 0x8, RZ ;  /* 0x00000008000b7824 */ /* 0x003fe200078e00ff */
[----:B--2---:R-:W-:-:S09]  /*1260*/  ULEA UR5, UR6, UR5, 0x18 ;  /* 0x0000000506057291 */ /* 0x004fd2000f8ec0ff */
[----:B-----5:R-:W-:Y:S04]  /*1270*/  STS.64 [R11+UR5], R2 ;  /* 0x000000020b007988 */ /* 0x020fe80008000a05 */
[----:B------:R0:W-:Y:S04]  /*1280*/  STS.64 [R11+UR5+0x800], R6 ;  /* 0x000800060b007988 */ /* 0x0001e80008000a05 */
[----:B------:R1:W-:Y:S04]  /*1290*/  STS.64 [R11+UR5+0x1000], R8 ;  /* 0x001000080b007988 */ /* 0x0003e80008000a05 */
[----:B------:R1:W-:Y:S04]  /*12a0*/  STS.64 [R11+UR5+0x1800], R18 ;  /* 0x001800120b007988 */ /* 0x0003e80008000a05 */
[----:B------:R1:W-:Y:S04]  /*12b0*/  STS.64 [R11+UR5+0x2000], R20 ;  /* 0x002000140b007988 */ /* 0x0003e80008000a05 */
[----:B------:R1:W-:Y:S04]  /*12c0*/  STS.64 [R11+UR5+0x2800], R12 ;  /* 0x0028000c0b007988 */ /* 0x0003e80008000a05 */
[----:B------:R1:W-:Y:S04]  /*12d0*/  STS.64 [R11+UR5+0x3000], R14 ;  /* 0x0030000e0b007988 */ /* 0x0003e80008000a05 */
[----:B------:R1:W-:Y:S01]  /*12e0*/  STS.64 [R11+UR5+0x3800], R16 ;  /* 0x003800100b007988 */ /* 0x0003e20008000a05 */
[----:B------:R-:W-:Y:S01]  /*12f0*/  BAR.SYNC.DEFER_BLOCKING 0x0 ;  /* 0x0000000000007b1d */ /* 0x000fe20000010000 */
[----:B------:R-:W-:-:S07]  /*1300*/  VIADD R4, R5, UR4 ;  /* 0x0000000405047c36 */ /* 0x000fce0008000000 */
[----:B------:R-:W-:Y:S01]  /*1310*/  PREEXIT ;  /* 0x000000000000782d */ /* 0x000fe20000000000 */
[----:B------:R-:W-:Y:S01]  /*1320*/  BSSY.RECONVERGENT B0, `(.L_x_3) ;  /* 0x0000019000007945 */ /* 0x000fe20003800200 */
[----:B------:R-:W-:Y:S02]  /*1330*/  LEA R10, R5, UR5, 0x3 ;  /* 0x00000005050a7c11 */ /* 0x000fe4000f8e18ff */
[----:B0-----:R-:W-:-:S04]  /*1340*/  VIMNMX R7, PT, PT, R11, R4, PT ;  /* 0x000000040b077248 */ /* 0x001fc80003fe0100 */
[C---:B------:R-:W-:Y:S01]  /*1350*/  ISETP.GE.AND P0, PT, R7.reuse, UR4, PT ;  /* 0x0000000407007c0c */ /* 0x040fe2000bf06270 */
[----:B------:R-:W-:Y:S01]  /*1360*/  VIADD R6, R7, -UR4 ;  /* 0x8000000407067c36 */ /* 0x000fe20008000000 */
[----:B------:R-:W-:-:S04]  /*1370*/  VIMNMX R3, PT, PT, R5, R7, PT ;  /* 0x0000000705037248 */ /* 0x000fc80003fe0100 */
[----:B------:R-:W-:-:S04]  /*1380*/  SEL R6, R6, RZ, P0 ;  /* 0x000000ff06067207 */ /* 0x000fc80000000000 */
[----:B------:R-:W-:-:S13]  /*1390*/  ISETP.GE.AND P0, PT, R6, R3, PT ;  /* 0x000000030600720c */ /* 0x000fda0003f06270 */
[----:B-1----:R-:W-:Y:S05]  /*13a0*/  @P0 BRA `(.L_x_4) ;  /* 0x0000000000400947 */ /* 0x002fea0003800000 */
[----:B------:R-:W-:-:S07]  /*13b0*/  IMAD.MOV.U32 R13, RZ, RZ, R3 ;  /* 0x000000ffff0d7224 */ /* 0x000fce00078e0003 */
.L_x_5:
[----:B------:R-:W-:-:S05]  /*13c0*/  IMAD.IADD R2, R13, 0x1, -R6 ;  /* 0x000000010d027824 */ /* 0x000fca00078e0a06 */
[----:B------:R-:W-:-:S04]  /*13d0*/  LEA.HI R3, R2, R2, RZ, 0x1 ;  /* 0x0000000202037211 */ /* 0x000fc800078f08ff */
[----:B------:R-:W-:-:S04]  /*13e0*/  LEA.HI.SX32 R12, R3, R6, 0x1f ;  /* 0x00000006030c7211 */ /* 0x000fc800078ffaff */
[----:B------:R-:W-:-:S05]  /*13f0*/  LOP3.LUT R2, RZ, R12, RZ, 0x33, !PT ;  /* 0x0000000cff027212 */ /* 0x000fca00078e33ff */
[----:B------:R-:W-:Y:S01]  /*1400*/  IMAD.IADD R3, R7, 0x1, R2 ;  /* 0x0000000107037824 */ /* 0x000fe200078e0202 */
[----:B------:R-:W-:-:S03]  /*1410*/  LEA R2, R12, UR5, 0x3 ;  /* 0x000000050c027c11 */ /* 0x000fc6000f8e18ff */
[----:B------:R-:W-:-:S03]  /*1420*/  IMAD R8, R3, 0x8, R10 ;  /* 0x0000000803087824 */ /* 0x000fc600078e020a */
[----:B------:R-:W-:Y:S04]  /*1430*/  LDS.64 R2, [R2] ;  /* 0x0000000002027984 */ /* 0x000fe80000000a00 */
[----:B------:R-:W0:Y:S02]  /*1440*/  LDS.64 R8, [R8] ;  /* 0x0000000008087984 */ /* 0x000e240000000a00 */
[----:B0-----:R-:W-:-:S04]  /*1450*/  ISETP.GE.U32.AND P0, PT, R8, R2, PT ;  /* 0x000000020800720c */ /* 0x001fc80003f06070 */
[----:B------:R-:W-:-:S04]  /*1460*/  ISETP.GE.U32.AND.EX P0, PT, R9, R3, PT, P0 ;  /* 0x000000030900720c */ /* 0x000fc80003f06100 */
[----:B------:R-:W-:-:S09]  /*1470*/  SEL R13, R12, R13, !P0 ;  /* 0x0000000d0c0d7207 */ /* 0x000fd20004000000 */
[----:B------:R-:W-:-:S05]  /*1480*/  @P0 VIADD R6, R12, 0x1 ;  /* 0x000000010c060836 */ /* 0x000fca0000000000 */
[----:B------:R-:W-:-:S13]  /*1490*/  ISETP.GE.AND P0, PT, R6, R13, PT ;  /* 0x0000000d0600720c */ /* 0x000fda0003f06270 */
[----:B------:R-:W-:Y:S05]  /*14a0*/  @!P0 BRA `(.L_x_5) ;  /* 0xfffffffc00c48947 */ /* 0x000fea000383ffff */
.L_x_4:
[----:B------:R-:W-:Y:S05]  /*14b0*/  BSYNC.RECONVERGENT B0 ;  /* 0x0000000000007941 */ /* 0x000fea0003800200 */
.L_x_3:
[----:B------:R-:W-:Y:S01]  /*14c0*/  IMAD.IADD R7, R7, 0x1, -R6 ;  /* 0x0000000107077824 */ /* 0x000fe200078e0a06 */
[C---:B------:R-:W-:Y:S01]  /*14d0*/  LEA R12, R6.reuse, UR5, 0x3 ;  /* 0x00000005060c7c11 */ /* 0x040fe2000f8e18ff */
[----:B------:R-:W-:Y:S01]  /*14e0*/  VIADD R8, R6, 0x1 ;  /* 0x0000000106087836 */ /* 0x000fe20000000000 */
[----:B------:R-:W-:Y:S01]  /*14f0*/  PLOP3.LUT P1, PT, PT, PT, PT, 0x8, 0x80 ;  /* 0x000000000080781c */ /* 0x000fe20003f2e170 */
[----:B------:R-:W-:Y:S02]  /*1500*/  IMAD R10, R7, 0x8, R10 ;  /* 0x00000008070a7824 */ /* 0x000fe400078e020a */
[----:B------:R-:W-:Y:S01]  /*1510*/  LDS.64 R20, [R12] ;  /* 0x000000000c147984 */ /* 0x000fe20000000a00 */
[----:B------:R-:W-:-:S03]  /*1520*/  IMAD.IADD R9, R5, 0x1, R7 ;  /* 0x0000000105097824 */ /* 0x000fc600078e0207 */
[----:B------:R-:W0:Y:S01]  /*1530*/  LDS.64 R22, [R10] ;  /* 0x000000000a167984 */ /* 0x000e220000000a00 */
[C---:B------:R-:W-:Y:S01]  /*1540*/  VIADD R7, R9.reuse, 0x1 ;  /* 0x0000000109077836 */ /* 0x040fe20000000000 */
[----:B------:R-:W-:-:S13]  /*1550*/  ISETP.GE.AND P2, PT, R9, R4, PT ;  /* 0x000000040900720c */ /* 0x000fda0003f46270 */
[----:B0-----:R-:W-:-:S04]  /*1560*/  @!P2 ISETP.GE.U32.AND P0, PT, R22, R20, PT ;  /* 0x000000141600a20c */ /* 0x001fc80003f06070 */
[----:B------:R-:W-:-:S04]  /*1570*/  @!P2 ISETP.GE.U32.AND.EX P0, PT, R23, R21, PT, P0 ;  /* 0x000000151700a20c */ /* 0x000fc80003f06100 */
[----:B------:R-:W-:-:S04]  /*1580*/  @!P2 ISETP.GE.OR P1, PT, R6, R5, !P0 ;  /* 0x000000050600a20c */ /* 0x000fc80004726670 */
[----:B------:R-:W-:Y:S02]  /*1590*/  SEL R2, R22, R20, P1 ;  /* 0x0000001416027207 */ /* 0x000fe40000800000 */
[----:B------:R-:W-:-:S07]  /*15a0*/  SEL R3, R23, R21, P1 ;  /* 0x0000001517037207 */ /* 0x000fce0000800000 */
[----:B------:R-:W-:Y:S01]  /*15b0*/  @P1 LDS.64 R22, [R10+0x8] ;  /* 0x000008000a161984 */ /* 0x000fe20000000a00 */
[----:B------:R-:W-:Y:S02]  /*15c0*/  @!P1 IMAD.MOV R7, RZ, RZ, R9 ;  /* 0x000000ffff079224 */ /* 0x000fe400078e0209 */
[----:B------:R-:W-:Y:S01]  /*15d0*/  @P1 IMAD.MOV R8, RZ, RZ, R6 ;  /* 0x000000ffff081224 */ /* 0x000fe200078e0206 */
[----:B------:R-:W0:Y:S01]  /*15e0*/  @!P1 LDS.64 R20, [R12+0x8] ;  /* 0x000008000c149984 */ /* 0x000e220000000a00 */
[----:B------:R-:W-:Y:S01]  /*15f0*/  PLOP3.LUT P1, PT, PT, PT, PT, 0x8, 0x80 ;  /* 0x000000000080781c */ /* 0x000fe20003f2e170 */
[C---:B------:R-:W-:Y:S01]  /*1600*/  VIADD R9, R7.reuse, 0x1 ;  /* 0x0000000107097836 */ /* 0x040fe20000000000 */
[----:B------:R-:W-:Y:S01]  /*1610*/  ISETP.GE.AND P2, PT, R7, R4, PT ;  /* 0x000000040700720c */ /* 0x000fe20003f46270 */
[----:B------:R-:W-:-:S12]  /*1620*/  VIADD R6, R8, 0x1 ;  /* 0x0000000108067836 */ /* 0x000fd80000000000 */
[----:B0-----:R-:W-:-:S04]  /*1630*/  @!P2 ISETP.GE.U32.AND P0, PT, R22, R20, PT ;  /* 0x000000141600a20c */ /* 0x001fc80003f06070 */
[----:B------:R-:W-:-:S04]  /*1640*/  @!P2 ISETP.GE.U32.AND.EX P0, PT, R23, R21, PT, P0 ;  /* 0x000000151700a20c */ /* 0x000fc80003f06100 */
[----:B------:R-:W-:-:S04]  /*1650*/  @!P2 ISETP.GE.OR P1, PT, R8, R5, !P0 ;  /* 0x000000050800a20c */ /* 0x000fc80004726670 */
[----:B------:R-:W-:Y:S02]  /*1660*/  SEL R18, R22, R20, P1 ;  /* 0x0000001416127207 */ /* 0x000fe40000800000 */
[----:B------:R-:W-:-:S07]  /*1670*/  SEL R19, R23, R21, P1 ;  /* 0x0000001517137207 */ /* 0x000fce0000800000 */
[----:B------:R-:W-:Y:S02]  /*1680*/  @P1 IMAD.MOV R6, RZ, RZ, R8 ;  /* 0x000000ffff061224 */ /* 0x000fe400078e0208 */
[----:B------:R-:W-:Y:S02]  /*1690*/  @!P1 IMAD.MOV R9, RZ, RZ, R7 ;  /* 0x000000ffff099224 */ /* 0x000fe400078e0207 */
[C---:B------:R-:W-:Y:S01]  /*16a0*/  VIADD R10, R6.reuse, 0x1 ;  /* 0x00000001060a7836 */ /* 0x040fe20000000000 */
[----:B------:R-:W-:Y:S01]  /*16b0*/  @!P1 LEA R7, R6, UR5, 0x3 ;  /* 0x0000000506079c11 */ /* 0x000fe2000f8e18ff */
[C---:B------:R-:W-:Y:S01]  /*16c0*/  VIADD R13, R9.reuse, 0x1 ;  /* 0x00000001090d7836 */ /* 0x040fe20000000000 */
[C---:B------:R-:W-:Y:S02]  /*16d0*/  @P1 LEA R8, R9.reuse, UR5, 0x3 ;  /* 0x0000000509081c11 */ /* 0x040fe4000f8e18ff */
[----:B------:R-:W-:Y:S01]  /*16e0*/  ISETP.GE.AND P2, PT, R9, R4, PT ;  /* 0x000000040900720c */ /* 0x000fe20003f46270 */
[----:B------:R-:W-:Y:S04]  /*16f0*/  @!P1 LDS.64 R20, [R7] ;  /* 0x0000000007149984 */ /* 0x000fe80000000a00 */
[----:B------:R-:W0:Y:S01]  /*1700*/  @P1 LDS.64 R22, [R8] ;  /* 0x0000000008161984 */ /* 0x000e220000000a00 */
[----:B------:R-:W-:-:S07]  /*1710*/  PLOP3.LUT P1, PT, PT, PT, PT, 0x8, 0x80 ;  /* 0x000000000080781c */ /* 0x000fce0003f2e170 */
        /* <DEDUP_REMOVED lines=65> */
[----:B------:R-:W-:Y:S02]  /*1b30*/  @!P1 IMAD.MOV R25, RZ, RZ, R27 ;  /* 0x000000ffff199224 */ /* 0x000fe400078e021b */
[----:B------:R-:W-:-:S03]  /*1b40*/  @P1 IMAD.MOV R10, RZ, RZ, R24 ;  /* 0x000000ffff0a1224 */ /* 0x000fc600078e0218 */
[C---:B------:R-:W-:Y:S02]  /*1b50*/  @P1 LEA R26, R25.reuse, UR5, 0x3 ;  /* 0x00000005191a1c11 */ /* 0x040fe4000f8e18ff */
[C---:B------:R-:W-:Y:S02]  /*1b60*/  @!P1 LEA R24, R10.reuse, UR5, 0x3 ;  /* 0x000000050a189c11 */ /* 0x040fe4000f8e18ff */
[----:B------:R-:W-:Y:S01]  /*1b70*/  ISETP.GE.AND P2, PT, R10, R5, PT ;  /* 0x000000050a00720c */ /* 0x000fe20003f46270 */
[----:B------:R-:W-:Y:S04]  /*1b80*/  @P1 LDS.64 R22, [R26] ;  /* 0x000000001a161984 */ /* 0x000fe80000000a00 */
[----:B------:R-:W0:Y:S01]  /*1b90*/  @!P1 LDS.64 R20, [R24] ;  /* 0x0000000018149984 */ /* 0x000e220000000a00 */
[----:B------:R-:W-:Y:S01]  /*1ba0*/  BAR.SYNC.DEFER_BLOCKING 0x0 ;  /* 0x0000000000007b1d */ /* 0x000fe20000010000 */
[----:B------:R-:W-:-:S02]  /*1bb0*/  ISETP.GE.AND P1, PT, R25, R4, PT ;  /* 0x000000041900720c */ /* 0x000fc40003f26270 */
[----:B0-----:R-:W-:-:S04]  /*1bc0*/  ISETP.LT.U32.AND P0, PT, R22, R20, PT ;  /* 0x000000141600720c */ /* 0x001fc80003f01070 */
[----:B------:R-:W-:-:S04]  /*1bd0*/  ISETP.LT.U32.AND.EX P0, PT, R23, R21, PT, P0 ;  /* 0x000000151700720c */ /* 0x000fc80003f01100 */
[-C--:B------:R-:W-:Y:S02]  /*1be0*/  @!P2 SEL R22, R22, R20.reuse, P0 ;  /* 0x000000141616a207 */ /* 0x080fe40000000000 */
[-C--:B------:R-:W-:Y:S02]  /*1bf0*/  @!P2 SEL R23, R23, R21.reuse, P0 ;  /* 0x000000151717a207 */ /* 0x080fe40000000000 */
[----:B------:R-:W-:Y:S02]  /*1c00*/  SEL R20, R22, R20, !P1 ;  /* 0x0000001416147207 */ /* 0x000fe40004800000 */
[----:B------:R-:W-:Y:S01]  /*1c10*/  SEL R21, R23, R21, !P1 ;  /* 0x0000001517157207 */ /* 0x000fe20004800000 */
[----:B------:R-:W-:Y:S06]  /*1c20*/  BRA.U !UP0, `(.L_x_6) ;  /* 0x0000000108f87547 */ /* 0x000fec000b800000 */
[----:B------:R-:W0:Y:S01]  /*1c30*/  S2R R10, SR_LANEID ;  /* 0x00000000000a7919 */ /* 0x000e220000000000 */
[----:B------:R-:W-:Y:S01]  /*1c40*/  LOP3.LUT R11, R11, 0x1f00, RZ, 0xc0, !PT ;  /* 0x00001f000b0b7812 */ /* 0x000fe200078ec0ff */
[----:B------:R-:W1:Y:S04]  /*1c50*/  LDCU.64 UR6, c[0x0][0x3a0] ;  /* 0x00007400ff0677ac */ /* 0x000e680008000a00 */
[----:B0-----:R-:W-:-:S05]  /*1c60*/  IMAD R4, R10, 0x8, R11 ;  /* 0x000000080a047824 */ /* 0x001fca00078e020b */
[----:B------:R-:W-:Y:S01]  /*1c70*/  LEA.HI.SX32 R5, R4, R4, 0x1b ;  /* 0x0000000404057211 */ /* 0x000fe200078fdaff */
[----:B------:R-:W-:-:S03]  /*1c80*/  IMAD R4, R10, -0x7, R4 ;  /* 0xfffffff90a047824 */ /* 0x000fc600078e0204 */
[----:B------:R-:W-:Y:S01]  /*1c90*/  LEA R5, R5, UR5, 0x3 ;  /* 0x0000000505057c11 */ /* 0x000fe2000f8e18ff */
[C---:B------:R-:W-:Y:S01]  /*1ca0*/  VIADD R23, R4.reuse, 0x20 ;  /* 0x0000002004177836 */ /* 0x040fe20000000000 */
[CC--:B------:R-:W-:Y:S01]  /*1cb0*/  LEA.HI.SX32 R10, R4.reuse, R4.reuse, 0x1b ;  /* 0x00000004040a7211 */ /* 0x0c0fe200078fdaff */
[C---:B------:R-:W-:Y:S02]  /*1cc0*/  VIADD R25, R4.reuse, 0x40 ;  /* 0x0000004004197836 */ /* 0x040fe40000000000 */
[----:B------:R0:W-:Y:S01]  /*1cd0*/  STS.64 [R5], R2 ;  /* 0x0000000205007388 */ /* 0x0001e20000000a00 */
[-C--:B------:R-:W-:Y:S02]  /*1ce0*/  LEA.HI.SX32 R23, R23, R4.reuse, 0x1b ;  /* 0x0000000417177211 */ /* 0x080fe400078fdaff */
[----:B------:R-:W-:Y:S01]  /*1cf0*/  LEA.HI.SX32 R25, R25, R4, 0x1b ;  /* 0x0000000419197211 */ /* 0x000fe200078fdaff */
[----:B------:R2:W-:Y:S04]  /*1d00*/  STS.64 [R5+0x8], R18 ;  /* 0x0000081205007388 */ /* 0x0005e80000000a00 */
[----:B------:R3:W-:Y:S04]  /*1d10*/  STS.64 [R5+0x10], R16 ;  /* 0x0000101005007388 */ /* 0x0007e80000000a00 */
[----:B------:R4:W-:Y:S01]  /*1d20*/  STS.64 [R5+0x18], R14 ;  /* 0x0000180e05007388 */ /* 0x0009e20000000a00 */
[----:B0-----:R-:W-:Y:S01]  /*1d30*/  VIADD R3, R4, 0x60 ;  /* 0x0000006004037836 */ /* 0x001fe20000000000 */
[----:B------:R-:W-:-:S02]  /*1d40*/  LEA R2, R10, UR5, 0x3 ;  /* 0x000000050a027c11 */ /* 0x000fc4000f8e18ff */
[----:B------:R0:W-:Y:S01]  /*1d50*/  STS.64 [R5+0x20], R12 ;  /* 0x0000200c05007388 */ /* 0x0001e20000000a00 */
[C---:B--2---:R-:W-:Y:S01]  /*1d60*/  VIADD R19, R4.reuse, 0x80 ;  /* 0x0000008004137836 */ /* 0x044fe20000000000 */
[-C--:B------:R-:W-:Y:S01]  /*1d70*/  LEA.HI.SX32 R3, R3, R4.reuse, 0x1b ;  /* 0x0000000403037211 */ /* 0x080fe200078fdaff */
[C---:B---3--:R-:W-:Y:S01]  /*1d80*/  VIADD R17, R4.reuse, 0xa0 ;  /* 0x000000a004117836 */ /* 0x048fe20000000000 */
[----:B------:R-:W-:Y:S02]  /*1d90*/  STS.64 [R5+0x28], R8 ;  /* 0x0000280805007388 */ /* 0x000fe40000000a00 */
[-C--:B------:R-:W-:Y:S01]  /*1da0*/  LEA.HI.SX32 R19, R19, R4.reuse, 0x1b ;  /* 0x0000000413137211 */ /* 0x080fe200078fdaff */
[C---:B----4-:R-:W-:Y:S01]  /*1db0*/  VIADD R15, R4.reuse, 0xc0 ;  /* 0x000000c0040f7836 */ /* 0x050fe20000000000 */
[-C--:B------:R-:W-:Y:S01]  /*1dc0*/  LEA.HI.SX32 R17, R17, R4.reuse, 0x1b ;  /* 0x0000000411117211 */ /* 0x080fe200078fdaff */
[----:B------:R2:W-:Y:S01]  /*1dd0*/  STS.64 [R5+0x30], R6 ;  /* 0x0000300605007388 */ /* 0x0005e20000000a00 */
[----:B------:R-:W-:Y:S01]  /*1de0*/  LOP3.LUT R10, R11, 0x1f, R0, 0xf8, !PT ;  /* 0x0000001f0b0a7812 */ /* 0x000fe200078ef800 */
[----:B0-----:R-:W-:Y:S01]  /*1df0*/  VIADD R13, R4, 0xe0 ;  /* 0x000000e0040d7836 */ /* 0x001fe20000000000 */
[-C--:B------:R-:W-:Y:S01]  /*1e00*/  LEA.HI.SX32 R15, R15, R4.reuse, 0x1b ;  /* 0x000000040f0f7211 */ /* 0x080fe200078fdaff */
[----:B------:R0:W-:Y:S01]  /*1e10*/  STS.64 [R5+0x38], R20 ;  /* 0x0000381405007388 */ /* 0x0001e20000000a00 */
[----:B------:R-:W-:Y:S01]  /*1e20*/  LEA R12, R19, UR5, 0x3 ;  /* 0x00000005130c7c11 */ /* 0x000fe2000f8e18ff */
[----:B------:R-:W-:Y:S01]  /*1e30*/  IMAD.MOV.U32 R11, RZ, RZ, RZ ;  /* 0x000000ffff0b7224 */ /* 0x000fe200078e00ff */
[----:B------:R-:W-:-:S02]  /*1e40*/  LEA.HI.SX32 R13, R13, R4, 0x1b ;  /* 0x000000040d0d7211 */ /* 0x000fc400078fdaff */
[----:B------:R-:W-:Y:S01]  /*1e50*/  LEA R4, R23, UR5, 0x3 ;  /* 0x0000000517047c11 */ /* 0x000fe2000f8e18ff */
[----:B------:R-:W-:Y:S01]  /*1e60*/  NOP ;  /* 0x0000000000007918 */ /* 0x000fe20000000000 */
[----:B--2---:R-:W-:-:S04]  /*1e70*/  LEA R6, R25, UR5, 0x3 ;  /* 0x0000000519067c11 */ /* 0x004fc8000f8e18ff */
[----:B------:R-:W2:Y:S01]  /*1e80*/  LDS.64 R4, [R4+0x100] ;  /* 0x0001000004047984 */ /* 0x000ea20000000a00 */
[----:B------:R-:W-:Y:S01]  /*1e90*/  LEA R8, R3, UR5, 0x3 ;  /* 0x0000000503087c11 */ /* 0x000fe2000f8e18ff */
[----:B0-----:R-:W-:Y:S01]  /*1ea0*/  IMAD.U32 R21, RZ, RZ, UR22 ;  /* 0x00000016ff157e24 */ /* 0x001fe2000f8e00ff */
[----:B------:R-:W-:Y:S01]  /*1eb0*/  LEA R14, R17, UR5, 0x3 ;  /* 0x00000005110e7c11 */ /* 0x000fe2000f8e18ff */
[----:B------:R-:W0:Y:S01]  /*1ec0*/  LDS.64 R2, [R2] ;  /* 0x0000000002027984 */ /* 0x000e220000000a00 */
[----:B------:R-:W-:Y:S01]  /*1ed0*/  LEA R16, R15, UR5, 0x3 ;  /* 0x000000050f107c11 */ /* 0x000fe2000f8e18ff */
[----:B------:R-:W-:Y:S01]  /*1ee0*/  IMAD.WIDE.U32 R10, R21, 0x800, R10 ;  /* 0x00000800150a7825 */ /* 0x000fe200078e000a */
[----:B------:R-:W-:Y:S01]  /*1ef0*/  LEA R18, R13, UR5, 0x3 ;  /* 0x000000050d127c11 */ /* 0x000fe2000f8e18ff */
[----:B------:R-:W3:Y:S01]  /*1f00*/  LDS.64 R6, [R6+0x200] ;  /* 0x0002000006067984 */ /* 0x000ee20000000a00 */
[----:B-1----:R-:W-:-:S03]  /*1f10*/  LEA R20, P0, R10, UR6, 0x3 ;  /* 0x000000060a147c11 */ /* 0x002fc6000f8018ff */
[----:B------:R-:W1:Y:S01]  /*1f20*/  LDS.64 R8, [R8+0x300] ;  /* 0x0003000008087984 */ /* 0x000e620000000a00 */
[----:B------:R-:W-:-:S03]  /*1f30*/  LEA.HI.X R21, R10, UR7, R11, 0x3, P0 ;  /* 0x000000070a157c11 */ /* 0x000fc600080f1c0b */
[----:B------:R-:W4:Y:S04]  /*1f40*/  LDS.64 R12, [R12+0x400] ;  /* 0x000400000c0c7984 */ /* 0x000f280000000a00 */
[----:B------:R-:W5:Y:S04]  /*1f50*/  LDS.64 R14, [R14+0x500] ;  /* 0x000500000e0e7984 */ /* 0x000f680000000a00 */
[----:B------:R-:W5:Y:S04]  /*1f60*/  LDS.64 R16, [R16+0x600] ;  /* 0x0006000010107984 */ /* 0x000f680000000a00 */
[----:B------:R-:W5:Y:S04]  /*1f70*/  LDS.64 R18, [R18+0x700] ;  /* 0x0007000012127984 */ /* 0x000f680000000a00 */
[----:B--2---:R-:W-:Y:S04]  /*1f80*/  STG.E.64 desc[UR14][R20.64+0x100], R4 ;  /* 0x0001000414007986 */ /* 0x004fe8000c101b0e */
[----:B0-----:R-:W-:Y:S04]  /*1f90*/  STG.E.64 desc[UR14][R20.64], R2 ;  /* 0x0000000214007986 */ /* 0x001fe8000c101b0e */
[----:B---3--:R-:W-:Y:S04]  /*1fa0*/  STG.E.64 desc[UR14][R20.64+0x200], R6 ;  /* 0x0002000614007986 */ /* 0x008fe8000c101b0e */
[----:B-1----:R-:W-:Y:S04]  /*1fb0*/  STG.E.64 desc[UR14][R20.64+0x300], R8 ;  /* 0x0003000814007986 */ /* 0x002fe8000c101b0e */
[----:B----4-:R-:W-:Y:S04]  /*1fc0*/  STG.E.64 desc[UR14][R20.64+0x400], R12 ;  /* 0x0004000c14007986 */ /* 0x010fe8000c101b0e */
[----:B-----5:R-:W-:Y:S04]  /*1fd0*/  STG.E.64 desc[UR14][R20.64+0x500], R14 ;  /* 0x0005000e14007986 */ /* 0x020fe8000c101b0e */
[----:B------:R-:W-:Y:S04]  /*1fe0*/  STG.E.64 desc[UR14][R20.64+0x600], R16 ;  /* 0x0006001014007986 */ /* 0x000fe8000c101b0e */
[----:B------:R-:W-:Y:S01]  /*1ff0*/  STG.E.64 desc[UR14][R20.64+0x700], R18 ;  /* 0x0007001214007986 */ /* 0x000fe2000c101b0e */
[----:B------:R-:W-:Y:S05]  /*2000*/  EXIT ;  /* 0x000000000000794d */ /* 0x000fea0003800000 */
.L_x_6:
[----:B------:R-:W0:Y:S01]  /*2010*/  S2R R4, SR_LANEID ;  /* 0x0000000000047919 */ /* 0x000e220000000000 */
[----:B------:R-:W-:Y:S01]  /*2020*/  LOP3.LUT R11, R11, 0x1f00, RZ, 0xc0, !PT ;  /* 0x00001f000b0b7812 */ /* 0x000fe200078ec0ff */
[----:B------:R-:W1:Y:S04]  /*2030*/  LDCU.64 UR6, c[0x0][0x388] ;  /* 0x00007100ff0677ac */ /* 0x000e680008000a00 */
[----:B0-----:R-:W-:-:S04]  /*2040*/  IMAD R5, R4, 0x8, R11 ;  /* 0x0000000804057824 */ /* 0x001fc800078e020b */
[----:B------:R-:W-:Y:S01]  /*2050*/  IMAD R4, R4, -0x7, R5 ;  /* 0xfffffff904047824 */ /* 0x000fe200078e0205 */
[----:B------:R-:W-:-:S03]  /*2060*/  LEA.HI.SX32 R10, R5, R5, 0x1b ;  /* 0x00000005050a7211 */ /* 0x000fc600078fdaff */
[----:B------:R-:W-:Y:S01]  /*2070*/  VIADD R25, R4, 0x20 ;  /* 0x0000002004197836 */ /* 0x000fe20000000000 */
[----:B------:R-:W-:Y:S01]  /*2080*/  LEA R23, R10, UR5, 0x3 ;  /* 0x000000050a177c11 */ /* 0x000fe2000f8e18ff */
[C---:B------:R-:W-:Y:S01]  /*2090*/  VIADD R27, R4.reuse, 0x40 ;  /* 0x00000040041b7836 */ /* 0x040fe20000000000 */
[-C--:B------:R-:W-:Y:S02]  /*20a0*/  LEA.HI.SX32 R5, R4, R4.reuse, 0x1b ;  /* 0x0000000404057211 */ /* 0x080fe400078fdaff */
[-C--:B------:R-:W-:Y:S01]  /*20b0*/  LEA.HI.SX32 R25, R25, R4.reuse, 0x1b ;  /* 0x0000000419197211 */ /* 0x080fe200078fdaff */
[----:B------:R0:W-:Y:S01]  /*20c0*/  STS.64 [R23], R2 ;  /* 0x0000000217007388 */ /* 0x0001e20000000a00 */
[----:B------:R-:W-:Y:S02]  /*20d0*/  LEA.HI.SX32 R27, R27, R4, 0x1b ;  /* 0x000000041b1b7211 */ /* 0x000fe400078fdaff */
[----:B------:R-:W-:Y:S01]  /*20e0*/  LOP3.LUT R10, R11, 0x1f, R0, 0xf8, !PT ;  /* 0x0000001f0b0a7812 */ /* 0x000fe200078ef800 */
[----:B------:R2:W-:Y:S01]  /*20f0*/  STS.64 [R23+0x8], R18 ;  /* 0x0000081217007388 */ /* 0x0005e20000000a00 */
[----:B------:R-:W-:-:S03]  /*2100*/  IMAD.MOV.U32 R11, RZ, RZ, RZ ;  /* 0x000000ffff0b7224 */ /* 0x000fc600078e00ff */
[----:B------:R3:W-:Y:S04]  /*2110*/  STS.64 [R23+0x10], R16 ;  /* 0x0000101017007388 */ /* 0x0007e80000000a00 */
[----:B------:R4:W-:Y:S01]  /*2120*/  STS.64 [R23+0x18], R14 ;  /* 0x0000180e17007388 */ /* 0x0009e20000000a00 */
[C---:B0-----:R-:W-:Y:S01]  /*2130*/  VIADD R3, R4.reuse, 0x60 ;  /* 0x0000006004037836 */ /* 0x041fe20000000000 */
[----:B------:R-:W-:Y:S02]  /*2140*/  LEA R2, R5, UR5, 0x3 ;  /* 0x0000000505027c11 */ /* 0x000fe4000f8e18ff */
[----:B------:R0:W-:Y:S01]  /*2150*/  STS.64 [R23+0x20], R12 ;  /* 0x0000200c17007388 */ /* 0x0001e20000000a00 */
[C---:B--2---:R-:W-:Y:S01]  /*2160*/  VIADD R19, R4.reuse, 0x80 ;  /* 0x0000008004137836 */ /* 0x044fe20000000000 */
[-C--:B------:R-:W-:Y:S01]  /*2170*/  LEA.HI.SX32 R3, R3, R4.reuse, 0x1b ;  /* 0x0000000403037211 */ /* 0x080fe200078fdaff */
[C---:B---3--:R-:W-:Y:S01]  /*2180*/  VIADD R17, R4.reuse, 0xa0 ;  /* 0x000000a004117836 */ /* 0x048fe20000000000 */
[----:B------:R-:W-:Y:S02]  /*2190*/  STS.64 [R23+0x28], R8 ;  /* 0x0000280817007388 */ /* 0x000fe40000000a00 */
[-C--:B------:R-:W-:Y:S01]  /*21a0*/  LEA.HI.SX32 R19, R19, R4.reuse, 0x1b ;  /* 0x0000000413137211 */ /* 0x080fe200078fdaff */
[C---:B----4-:R-:W-:Y:S01]  /*21b0*/  VIADD R15, R4.reuse, 0xc0 ;  /* 0x000000c0040f7836 */ /* 0x050fe20000000000 */
[----:B------:R-:W-:Y:S01]  /*21c0*/  LEA.HI.SX32 R17, R17, R4, 0x1b ;  /* 0x0000000411117211 */ /* 0x000fe200078fdaff */
[----:B------:R2:W-:Y:S01]  /*21d0*/  STS.64 [R23+0x30], R6 ;  /* 0x0000300617007388 */ /* 0x0005e20000000a00 */
[----:B0-----:R-:W-:-:S02]  /*21e0*/  VIADD R13, R4, 0xe0 ;  /* 0x000000e0040d7836 */ /* 0x001fc40000000000 */
[-C--:B------:R-:W-:Y:S01]  /*21f0*/  LEA.HI.SX32 R15, R15, R4.reuse, 0x1b ;  /* 0x000000040f0f7211 */ /* 0x080fe200078fdaff */
[----:B------:R0:W-:Y:S01]  /*2200*/  STS.64 [R23+0x38], R20 ;  /* 0x0000381417007388 */ /* 0x0001e20000000a00 */
[----:B------:R-:W-:Y:S02]  /*2210*/  LEA R12, R19, UR5, 0x3 ;  /* 0x00000005130c7c11 */ /* 0x000fe4000f8e18ff */
[----:B------:R-:W-:Y:S02]  /*2220*/  LEA.HI.SX32 R13, R13, R4, 0x1b ;  /* 0x000000040d0d7211 */ /* 0x000fe400078fdaff */
        /* <DEDUP_REMOVED lines=28> */
.L_x_0:
        /* <DEDUP_REMOVED lines=8> */
[----:B------:R-:W5:Y:S01]  /*2470*/  LDG.E.64 R6, desc[UR14][R2.64] ;  /* 0x0000000e02067981 */ /* 0x000f62000c1e1b00 */
[----:B------:R-:W-:Y:S02]  /*2480*/  UIADD3 UR4, UP0, UPT, URZ, -UR8, URZ ;  /* 0x80000008ff047290 */ /* 0x000fe4000ff1e0ff */
[----:B------:R-:W-:Y:S02]  /*2490*/  USHF.L.U64.HI UR13, UR8, 0xa, UR9 ;  /* 0x0000000a080d7899 */ /* 0x000fe40008010209 */
[----:B------:R-:W-:Y:S01]  /*24a0*/  USHF.L.U32 UR12, UR8, 0xa, URZ ;  /* 0x0000000a080c7899 */ /* 0x000fe200080006ff */
[----:B------:R-:W-:Y:S01]  /*24b0*/  BSSY.RECONVERGENT B0, `(.L_x_7) ;  /* 0x000014a000007945 */ /* 0x000fe20003800200 */
[----:B------:R-:W-:Y:S01]  /*24c0*/  ULOP3.LUT UR5, UR4, UR22, URZ, 0xc0, !UPT ;  /* 0x0000001604057292 */ /* 0x000fe2000f8ec0ff */
[----:B------:R-:W-:-:S03]  /*24d0*/  ACQBULK ;  /* 0x000000000000782e */ /* 0x000fc60000000000 */
[----:B------:R-:W-:Y:S02]  /*24e0*/  USHF.L.U32 UR17, UR5, 0xb, URZ ;  /* 0x0000000b05117899 */ /* 0x000fe400080006ff */
[----:B------:R-:W-:Y:S02]  /*24f0*/  UIADD3.X UR9, UPT, UPT, URZ, ~UR9, URZ, UP0, !UPT ;  /* 0x80000009ff097290 */ /* 0x000fe400087fe4ff */
[----:B------:R-:W-:Y:S02]  /*2500*/  ULOP3.LUT UR4, UR4, UR22, URZ, 0xfc, !UPT ;  /* 0x0000001604047292 */ /* 0x000fe4000f8efcff */
[----:B------:R-:W-:Y:S02]  /*2510*/  USHF.L.U64.HI UR16, UR5, 0xb, URZ ;  /* 0x0000000b05107899 */ /* 0x000fe400080102ff */
[----:B-1----:R-:W-:-:S04]  /*2520*/  UIADD3 UR20, UP0, UPT, -UR17, UR6, URZ ;  /* 0x0000000611147290 */ /* 0x002fc8000ff1e1ff */
[----:B------:R-:W-:Y:S02]  /*2530*/  UIADD3.X UR21, UPT, UPT, ~UR16, UR7, URZ, UP0, !UPT ;  /* 0x0000000710157290 */ /* 0x000fe400087fe5ff */
[----:B------:R-:W-:Y:S02]  /*2540*/  UISETP.NE.U32.AND UP0, UPT, UR4, -0x1, UPT ;  /* 0xffffffff0400788c */ /* 0x000fe4000bf05070 */
[----:B------:R-:W-:Y:S02]  /*2550*/  UIADD3 UR6, UP1, UPT, UR22, -UR5, URZ ;  /* 0x8000000516067290 */ /* 0x000fe4000ff3e0ff */
[----:B------:R-:W-:Y:S02]  /*2560*/  ULOP3.LUT UR12, UR12, 0xfffff800, URZ, 0xc0, !UPT ;  /* 0xfffff8000c0c7892 */ /* 0x000fe4000f8ec0ff */
[----:B------:R-:W-:Y:S02]  /*2570*/  UIADD3.X UR8, UPT, UPT, URZ, -0x1, URZ, UP1, !UPT ;  /* 0xffffffffff087890 */ /* 0x000fe40008ffe4ff */
[----:B------:R-:W-:-:S02]  /*2580*/  UISETP.NE.U32.AND UP1, UPT, UR6, -0x1, UPT ;  /* 0xffffffff0600788c */ /* 0x000fc4000bf25070 */
[----:B------:R-:W-:Y:S02]  /*2590*/  UISETP.GT.U32.AND UP2, UPT, UR20, UR12, UPT ;  /* 0x0000000c1400728c */ /* 0x000fe4000bf44070 */
[----:B------:R-:W-:Y:S02]  /*25a0*/  UISETP.NE.AND.EX UP3, UPT, UR8, -0x1, UPT, UP1 ;  /* 0xffffffff0800788c */ /* 0x000fe4000bf65310 */
[----:B---3--:R-:W-:Y:S01]  /*25b0*/  UPRMT UR26, UR10, 0x8880, URZ ;  /* 0x000088800a1a7896 */ /* 0x008fe200080000ff */
[----:B------:R-:W-:Y:S01]  /*25c0*/  UMOV UR7, 0x7ff ;  /* 0x000007ff00077882 */ /* 0x000fe20000000000 */
[----:B------:R-:W-:Y:S02]  /*25d0*/  UISETP.GT.U32.AND.EX UP2, UPT, UR21, UR13, UPT, UP2 ;  /* 0x0000000d1500728c */ /* 0x000fe4000bf44120 */
[----:B------:R-:W-:Y:S02]  /*25e0*/  USHF.L.U32 UR19, UR6, 0xb, URZ ;  /* 0x0000000b06137899 */ /* 0x000fe400080006ff */
[----:B------:R-:W-:-:S02]  /*25f0*/  USEL UR23, UR7, 0x800, !UP3 ;  /* 0x0000080007177887 */ /* 0x000fc4000d800000 */
[----:B------:R-:W-:Y:S02]  /*2600*/  USHF.L.U64.HI UR18, UR6, 0xb, UR8 ;  /* 0x0000000b06127899 */ /* 0x000fe40008010208 */
[----:B------:R-:W-:Y:S02]  /*2610*/  USEL UR8, UR20, UR12, UP2 ;  /* 0x0000000c14087287 */ /* 0x000fe40009000000 */
[----:B------:R-:W-:Y:S02]  /*2620*/  UISETP.NE.AND.EX UP0, UPT, UR9, -0x1, UPT, UP0 ;  /* 0xffffffff0900788c */ /* 0x000fe4000bf05300 */
[----:B------:R-:W-:Y:S02]  /*2630*/  USEL UR9, UR21, UR13, UP2 ;  /* 0x0000000d15097287 */ /* 0x000fe40009000000 */
[----:B------:R-:W-:Y:S02]  /*2640*/  UIADD3 UR8, UP2, UPT, UR8, -UR12, URZ ;  /* 0x8000000c08087290 */ /* 0x000fe4000ff5e0ff */
[----:B------:R-:W-:-:S02]  /*2650*/  UISETP.LT.U32.AND UP1, UPT, UR12, UR20, UPT ;  /* 0x000000140c00728c */ /* 0x000fc4000bf21070 */
[----:B------:R-:W-:Y:S01]  /*2660*/  UIADD3.X UR9, UPT, UPT, UR9, ~UR13, URZ, UP2, !UPT ;  /* 0x8000000d09097290 */ /* 0x000fe200097fe4ff */
[----:B----4-:R-:W-:Y:S02]  /*2670*/  R2UR UR4, R4 ;  /* 0x00000000040472ca */ /* 0x010fe400000e0000 */
[----:B------:R-:W-:Y:S02]  /*2680*/  R2UR UR5, R5 ;  /* 0x00000000050572ca */ /* 0x000fe400000e0000 */
[----:B-----5:R-:W-:Y:S02]  /*2690*/  R2UR UR24, R6 ;  /* 0x00000000061872ca */ /* 0x020fe400000e0000 */
[----:B------:R-:W-:-:S07]  /*26a0*/  R2UR UR25, R7 ;  /* 0x00000000071972ca */ /* 0x000fce00000e0000 */
[----:B------:R-:W-:-:S04]  /*26b0*/  UIADD3 UR10, UP4, UPT, UR4, -UR17, URZ ;  /* 0x80000011040a7290 */ /* 0x000fc8000ff9e0ff */
[----:B------:R-:W-:Y:S02]  /*26c0*/  UIADD3 UR11, UP3, UPT, UR24, -UR17, URZ ;  /* 0x80000011180b7290 */ /* 0x000fe4000ff7e0ff */
[----:B------:R-:W-:Y:S02]  /*26d0*/  UIADD3.X UR4, UPT, UPT, UR5, ~UR16, URZ, UP4, !UPT ;  /* 0x8000001005047290 */ /* 0x000fe4000a7fe4ff */
[----:B------:R-:W-:Y:S02]  /*26e0*/  UIADD3 UR5, UP4, UP5, -UR10, UR23, UR19 ;  /* 0x000000170a057290 */ /* 0x000fe4000fd9e113 */
[----:B------:R-:W-:Y:S02]  /*26f0*/  UIADD3.X UR7, UPT, UPT, UR25, ~UR16, URZ, UP3, !UPT ;  /* 0x8000001019077290 */ /* 0x000fe40009ffe4ff */
[----:B------:R-:W-:Y:S02]  /*2700*/  UIADD3 UR6, UP3, UPT, -UR11, UR19, URZ ;  /* 0x000000130b067290 */ /* 0x000fe4000ff7e1ff */
[----:B------:R-:W-:-:S02]  /*2710*/  UIADD3.X UR4, UPT, UPT, ~UR4, URZ, UR18, UP4, UP5 ;  /* 0x000000ff04047290 */ /* 0x000fc4000a7ea512 */
[----:B------:R-:W-:Y:S02]  /*2720*/  USEL UR5, UR12, UR5, !UP0 ;  /* 0x000000050c057287 */ /* 0x000fe4000c000000 */
[----:B------:R-:W-:Y:S02]  /*2730*/  UIADD3.X UR7, UPT, UPT, ~UR7, UR18, URZ, UP3, !UPT ;  /* 0x0000001207077290 */ /* 0x000fe40009ffe5ff */
[----:B------:R-:W-:Y:S02]  /*2740*/  UISETP.LT.U32.AND UP2, UPT, UR6, UR8, UPT ;  /* 0x000000080600728c */ /* 0x000fe4000bf41070 */
[----:B------:R-:W-:Y:S02]  /*2750*/  USEL UR4, UR13, UR4, !UP0 ;  /* 0x000000040d047287 */ /* 0x000fe4000c000000 */
[----:B------:R-:W-:Y:S02]  /*2760*/  UISETP.LT.U32.AND UP4, UPT, UR5, UR8, UPT ;  /* 0x000000080500728c */ /* 0x000fe4000bf81070 */
[----:B------:R-:W-:-:S02]  /*2770*/  UISETP.LT.U32.AND.EX UP3, UPT, UR13, UR21, UPT, UP1 ;  /* 0x000000150d00728c */ /* 0x000fc4000bf61110 */
[----:B------:R-:W-:Y:S02]  /*2780*/  UISETP.LT.U32.AND.EX UP1, UPT, UR7, UR9, UPT, UP2 ;  /* 0x000000090700728c */ /* 0x000fe4000bf21120 */
[----:B------:R-:W-:-:S04]  /*2790*/  UISETP.LT.U32.AND.EX UP2, UPT, UR4, UR9, UPT, UP4 ;  /* 0x000000090400728c */ /* 0x000fc8000bf41140 */
[----:B------:R-:W-:Y:S02]  /*27a0*/  USEL UR5, UR5, UR8, UP2 ;  /* 0x0000000805057287 */ /* 0x000fe40009000000 */
[----:B------:R-:W-:Y:S02]  /*27b0*/  UISETP.NE.AND UP2, UPT, UR26, URZ, UPT ;  /* 0x000000ff1a00728c */ /* 0x000fe4000bf45270 */
[----:B------:R-:W-:Y:S02]  /*27c0*/  @!UP0 USEL UR10, UR12, UR20, UP3 ;  /* 0x000000140c0a8287 */ /* 0x000fe40009800000 */
[----:B------:R-:W-:Y:S02]  /*27d0*/  USEL UR6, UR6, UR8, UP1 ;  /* 0x0000000806067287 */ /* 0x000fe40008800000 */
[----:B------:R-:W-:Y:S02]  /*27e0*/  UIADD3 UR4, UPT, UPT, UR10, -UR11, URZ ;  /* 0x8000000b0a047290 */ /* 0x000fe4000fffe0ff */
[----:B------:R-:W-:-:S02]  /*27f0*/  USEL UR7, UR7, UR9, UP1 ;  /* 0x0000000907077287 */ /* 0x000fc40008800000 */
[----:B------:R-:W-:Y:S01]  /*2800*/  UIADD3 UR5, UPT, UPT, UR5, -UR6, URZ ;  /* 0x8000000605057290 */ /* 0x000fe2000fffe0ff */
[----:B------:R-:W-:Y:S11]  /*2810*/  BRA.U !UP2, `(.L_x_8) ;  /* 0x000000090a307547 */ /* 0x000ff6000b800000 */
[----:B------:R-:W-:Y:S01]  /*2820*/  UIADD3 UR8, UPT, UPT, UR4, UR5, URZ ;  /* 0x0000000504087290 */ /* 0x000fe2000fffe0ff */
[C---:B--2---:R-:W-:Y:S01]  /*2830*/  VIADD R21, R0.reuse, 0x100 ;  /* 0x0000010000157836 */ /* 0x044fe20000000000 */
[----:B------:R-:W-:Y:S01]  /*2840*/  UIADD3 UR6, UP0, UP1, UR6, UR17, UR12 ;  /* 0x0000001106067290 */ /* 0x000fe2000f91e00c */
[----:B------:R-:W-:Y:S02]  /*2850*/  IMAD.U32 R17, RZ, RZ, UR24 ;  /* 0x00000018ff117e24 */ /* 0x000fe4000f8e00ff */
[----:B------:R-:W-:Y:S01]  /*2860*/  IMAD.U32 R23, RZ, RZ, UR24 ;  /* 0x00000018ff177e24 */ /* 0x000fe2000f8e00ff */
[----:B------:R-:W-:Y:S01]  /*2870*/  ISETP.GE.AND P1, PT, R0, UR8, PT ;  /* 0x0000000800007c0c */ /* 0x000fe2000bf26270 */
[----:B------:R-:W-:Y:S01]  /*2880*/  UIADD3.X UR7, UPT, UPT, UR7, UR16, UR13, UP0, UP1 ;  /* 0x0000001007077290 */ /* 0x000fe200087e240d */
[----:B------:R-:W-:Y:S01]  /*2890*/  ISETP.GE.AND P0, PT, R21, UR8, PT ;  /* 0x0000000815007c0c */ /* 0x000fe2000bf06270 */
[----:B------:R-:W-:Y:S02]  /*28a0*/  IMAD.U32 R26, RZ, RZ, UR25 ;  /* 0x00000019ff1a7e24 */ /* 0x000fe4000f8e00ff */
[----:B------:R-:W-:-:S02]  /*28b0*/  IMAD.U32 R25, RZ, RZ, UR25 ;  /* 0x00000019ff197e24 */ /* 0x000fc4000f8e00ff */
[----:B------:R-:W-:-:S06]  /*28c0*/  VIADD R27, R0, 0x300 ;  /* 0x00000300001b7836 */ /* 0x000fcc0000000000 */
[C---:B------:R-:W-:Y:S01]  /*28d0*/  @!P1 ISETP.GE.AND P2, PT, R0.reuse, UR4, PT ;  /* 0x0000000400009c0c */ /* 0x040fe2000bf46270 */
[C---:B------:R-:W-:Y:S01]  /*28e0*/  @!P1 VIADD R19, R0.reuse, -UR4 ;  /* 0x8000000400139c36 */ /* 0x040fe20008000000 */
[C---:B------:R-:W-:Y:S01]  /*28f0*/  @!P0 ISETP.GE.AND P4, PT, R21.reuse, UR4, PT ;  /* 0x0000000415008c0c */ /* 0x040fe2000bf86270 */
[----:B------:R-:W-:Y:S01]  /*2900*/  @!P0 VIADD R24, R21, -UR4 ;  /* 0x8000000415188c36 */ /* 0x000fe20008000000 */
[----:B------:R-:W-:Y:S02]  /*2910*/  @!P1 SEL R17, R17, UR6, !P2 ;  /* 0x0000000611119c07 */ /* 0x000fe4000d000000 */
[----:B------:R-:W-:Y:S02]  /*2920*/  @!P1 SEL R18, R0, R19, !P2 ;  /* 0x0000001300129207 */ /* 0x000fe40005000000 */
[----:B------:R-:W-:Y:S02]  /*2930*/  @!P0 SEL R22, R21, R24, !P4 ;  /* 0x0000001815168207 */ /* 0x000fe40006000000 */
[----:B------:R-:W0:Y:S01]  /*2940*/  @!P0 LDC.64 R20, c[0x0][0x388] ;  /* 0x0000e200ff148b82 */ /* 0x000e220000000a00 */
[----:B------:R-:W-:-:S02]  /*2950*/  @!P1 IADD3 R18, P5, PT, R18, R17, RZ ;  /* 0x0000001112129210 */ /* 0x000fc40007fbe0ff */
[----:B------:R-:W-:Y:S02]  /*2960*/  @!P0 SEL R23, R23, UR6, !P4 ;  /* 0x0000000617178c07 */ /* 0x000fe4000e000000 */
[----:B------:R-:W-:Y:S02]  /*2970*/  @!P1 SHF.R.S32.HI R19, RZ, 0x1f, R19 ;  /* 0x0000001fff139819 */ /* 0x000fe40000011413 */
[----:B------:R-:W-:Y:S01]  /*2980*/  @!P0 IADD3 R22, P3, PT, R22, R23, RZ ;  /* 0x0000001716168210 */ /* 0x000fe20007f7e0ff */
[----:B------:R-:W1:Y:S01]  /*2990*/  @!P1 LDC.64 R16, c[0x0][0x388] ;  /* 0x0000e200ff109b82 */ /* 0x000e620000000a00 */
[----:B------:R-:W-:Y:S01]  /*29a0*/  VIADD R23, R0, 0x200 ;  /* 0x0000020000177836 */ /* 0x000fe20000000000 */
[----:B------:R-:W-:Y:S02]  /*29b0*/  @!P0 SHF.R.S32.HI R24, RZ, 0x1f, R24 ;  /* 0x0000001fff188819 */ /* 0x000fe40000011418 */
[----:B------:R-:W-:Y:S02]  /*29c0*/  @!P1 SEL R26, R26, UR7, !P2 ;  /* 0x000000071a1a9c07 */ /* 0x000fe4000d000000 */
[----:B------:R-:W-:-:S02]  /*29d0*/  @!P1 SEL R19, R19, RZ, P2 ;  /* 0x000000ff13139207 */ /* 0x000fc40001000000 */
[----:B------:R-:W-:Y:S02]  /*29e0*/  ISETP.GE.AND P2, PT, R23, UR8, PT ;  /* 0x0000000817007c0c */ /* 0x000fe4000bf46270 */
[----:B------:R-:W-:Y:S01]  /*29f0*/  @!P0 SEL R25, R25, UR7, !P4 ;  /* 0x0000000719198c07 */ /* 0x000fe2000e000000 */
[----:B------:R-:W-:Y:S01]  /*2a00*/  @!P1 IMAD.X R19, R19, 0x1, R26, P5 ;  /* 0x0000000113139824 */ /* 0x000fe200028e061a */
[----:B------:R-:W-:-:S05]  /*2a10*/  @!P0 SEL R24, R24, RZ, P4 ;  /* 0x000000ff18188207 */ /* 0x000fca0002000000 */
[----:B------:R-:W-:Y:S01]  /*2a20*/  @!P0 IMAD.X R24, R24, 0x1, R25, P3 ;  /* 0x0000000118188824 */ /* 0x000fe200018e0619 */
[----:B0-----:R-:W-:Y:S01]  /*2a30*/  @!P0 LEA R20, P3, R22, R20, 0x3 ;  /* 0x0000001416148211 */ /* 0x001fe200078618ff */
[----:B------:R-:W-:-:S03]  /*2a40*/  IMAD.U32 R25, RZ, RZ, UR25 ;  /* 0x00000019ff197e24 */ /* 0x000fc6000f8e00ff */
[----:B------:R-:W-:Y:S01]  /*2a50*/  @!P0 LEA.HI.X R21, R22, R21, R24, 0x3, P3 ;  /* 0x0000001516158211 */ /* 0x000fe200018f1c18 */
[C---:B------:R-:W-:Y:S01]  /*2a60*/  @!P2 VIADD R22, R23.reuse, -UR4 ;  /* 0x800000041716ac36 */ /* 0x040fe20008000000 */
[C---:B-1----:R-:W-:Y:S01]  /*2a70*/  @!P1 LEA R16, P4, R18.reuse, R16, 0x3 ;  /* 0x0000001012109211 */ /* 0x042fe200078818ff */
[----:B------:R-:W-:Y:S01]  /*2a80*/  IMAD.U32 R24, RZ, RZ, UR24 ;  /* 0x00000018ff187e24 */ /* 0x000fe2000f8e00ff */
[C---:B------:R-:W-:Y:S01]  /*2a90*/  @!P2 ISETP.GE.AND P3, PT, R23.reuse, UR4, PT ;  /* 0x000000041700ac0c */ /* 0x040fe2000bf66270 */
[----:B------:R-:W-:Y:S01]  /*2aa0*/  IMAD.U32 R28, RZ, RZ, UR24 ;  /* 0x00000018ff1c7e24 */ /* 0x000fe2000f8e00ff */
[----:B------:R-:W-:Y:S01]  /*2ab0*/  @!P1 LEA.HI.X R17, R18, R17, R19, 0x3, P4 ;  /* 0x0000001112119211 */ /* 0x000fe200020f1c13 */
[----:B------:R-:W-:Y:S01]  /*2ac0*/  IMAD.U32 R29, RZ, RZ, UR24 ;  /* 0x00000018ff1d7e24 */ /* 0x000fe2000f8e00ff */
[----:B------:R-:W0:Y:S01]  /*2ad0*/  @!P2 LDC.64 R18, c[0x0][0x388] ;  /* 0x0000e200ff12ab82 */ /* 0x000e220000000a00 */
[----:B------:R-:W-:Y:S01]  /*2ae0*/  @!P2 SEL R23, R23, R22, !P3 ;  /* 0x000000161717a207 */ /* 0x000fe20005800000 */
[----:B------:R-:W5:Y:S01]  /*2af0*/  @!P0 LDG.E.64 R4, desc[UR14][R20.64] ;  /* 0x0000000e14048981 */ /* 0x000f62000c1e1b00 */
[----:B------:R-:W-:-:S02]  /*2b00*/  @!P2 SEL R24, R24, UR6, !P3 ;  /* 0x000000061818ac07 */ /* 0x000fc4000d800000 */
[----:B------:R-:W-:Y:S01]  /*2b10*/  @!P2 SHF.R.S32.HI R22, RZ, 0x1f, R22 ;  /* 0x0000001fff16a819 */ /* 0x000fe20000011416 */
[----:B------:R1:W5:Y:S01]  /*2b20*/  @!P1 LDG.E.64 R2, desc[UR14][R16.64] ;  /* 0x0000000e10029981 */ /* 0x000362000c1e1b00 */
[----:B------:R-:W-:Y:S02]  /*2b30*/  @!P2 IADD3 R23, P4, PT, R23, R24, RZ ;  /* 0x000000181717a210 */ /* 0x000fe40007f9e0ff */
[----:B------:R-:W-:Y:S02]  /*2b40*/  @!P2 SEL R25, R25, UR7, !P3 ;  /* 0x000000071919ac07 */ /* 0x000fe4000d800000 */
[----:B------:R-:W-:Y:S02]  /*2b50*/  @!P2 SEL R22, R22, RZ, P3 ;  /* 0x000000ff1616a207 */ /* 0x000fe40001800000 */
[----:B------:R-:W-:-:S03]  /*2b60*/  ISETP.GE.AND P3, PT, R27, UR8, PT ;  /* 0x000000081b007c0c */ /* 0x000fc6000bf66270 */
[----:B------:R-:W-:Y:S01]  /*2b70*/  @!P2 IMAD.X R26, R22, 0x1, R25, P4 ;  /* 0x00000001161aa824 */ /* 0x000fe200020e0619 */
[----:B------:R-:W-:-:S04]  /*2b80*/  LOP3.LUT R22, R0, 0x400, RZ, 0xfc, !PT ;  /* 0x0000040000167812 */ /* 0x000fc800078efcff */
[----:B------:R-:W-:Y:S02]  /*2b90*/  ISETP.GE.AND P4, PT, R22, UR8, PT ;  /* 0x0000000816007c0c */ /* 0x000fe4000bf86270 */
[----:B0-----:R-:W-:-:S03]  /*2ba0*/  @!P2 LEA R24, P5, R23, R18, 0x3 ;  /* 0x000000121718a211 */ /* 0x001fc600078a18ff */
[----:B-1----:R-:W0:Y:S01]  /*2bb0*/  @!P3 LDC.64 R16, c[0x0][0x388] ;  /* 0x0000e200ff10bb82 */ /* 0x002e220000000a00 */
[----:B------:R-:W-:Y:S01]  /*2bc0*/  @!P2 LEA.HI.X R25, R23, R19, R26, 0x3, P5 ;  /* 0x000000131719a211 */ /* 0x000fe200028f1c1a */
[C---:B------:R-:W-:Y:S01]  /*2bd0*/  @!P3 VIADD R26, R27.reuse, -UR4 ;  /* 0x800000041b1abc36 */ /* 0x040fe20008000000 */
[----:B------:R-:W-:-:S03]  /*2be0*/  @!P3 ISETP.GE.AND P1, PT, R27, UR4, PT ;  /* 0x000000041b00bc0c */ /* 0x000fc6000bf26270 */
[----:B------:R1:W5:Y:S02]  /*2bf0*/  @!P2 LDG.E.64 R6, desc[UR14][R24.64] ;  /* 0x0000000e1806a981 */ /* 0x000364000c1e1b00 */
[----:B------:R-:W2:Y:S01]  /*2c00*/  @!P4 LDC.64 R18, c[0x0][0x388] ;  /* 0x0000e200ff12cb82 */ /* 0x000ea20000000a00 */
[C---:B------:R-:W-:Y:S01]  /*2c10*/  @!P4 VIADD R23, R22.reuse, -UR4 ;  /* 0x800000041617cc36 */ /* 0x040fe20008000000 */
[----:B------:R-:W-:Y:S02]  /*2c20*/  @!P4 ISETP.GE.AND P2, PT, R22, UR4, PT ;  /* 0x000000041600cc0c */ /* 0x000fe4000bf46270 */
[----:B------:R-:W-:Y:S02]  /*2c30*/  @!P3 SEL R27, R27, R26, !P1 ;  /* 0x0000001a1b1bb207 */ /* 0x000fe40004800000 */
[----:B------:R-:W-:Y:S02]  /*2c40*/  @!P3 SEL R28, R28, UR6, !P1 ;  /* 0x000000061c1cbc07 */ /* 0x000fe4000c800000 */
[----:B------:R-:W-:Y:S01]  /*2c50*/  @!P4 SEL R21, R22, R23, !P2 ;  /* 0x000000171615c207 */ /* 0x000fe20005000000 */
[----:B------:R-:W-:Y:S01]  /*2c60*/  VIADD R22, R0, 0x500 ;  /* 0x0000050000167836 */ /* 0x000fe20000000000 */
[----:B------:R-:W-:Y:S01]  /*2c70*/  @!P3 IADD3 R20, P5, PT, R27, R28, RZ ;  /* 0x0000001c1b14b210 */ /* 0x000fe20007fbe0ff */
[----:B------:R-:W-:Y:S01]  /*2c80*/  IMAD.U32 R27, RZ, RZ, UR25 ;  /* 0x00000019ff1b7e24 */ /* 0x000fe2000f8e00ff */
[----:B-1----:R-:W-:Y:S01]  /*2c90*/  @!P4 SEL R24, R29, UR6, !P2 ;  /* 0x000000061d18cc07 */ /* 0x002fe2000d000000 */
[----:B------:R-:W-:Y:S01]  /*2ca0*/  IMAD.U32 R25, RZ, RZ, UR25 ;  /* 0x00000019ff197e24 */ /* 0x000fe2000f8e00ff */
[----:B------:R-:W-:-:S02]  /*2cb0*/  @!P3 SHF.R.S32.HI R26, RZ, 0x1f, R26 ;  /* 0x0000001fff1ab819 */ /* 0x000fc4000001141a */
[----:B------:R-:W-:Y:S02]  /*2cc0*/  @!P4 SHF.R.S32.HI R23, RZ, 0x1f, R23 ;  /* 0x0000001fff17c819 */ /* 0x000fe40000011417 */
[----:B------:R-:W-:Y:S02]  /*2cd0*/  ISETP.GE.AND P0, PT, R22, UR8, PT ;  /* 0x0000000816007c0c */ /* 0x000fe4000bf06270 */
[----:B------:R-:W-:Y:S02]  /*2ce0*/  @!P4 IADD3 R21, P6, PT, R21, R24, RZ ;  /* 0x000000181515c210 */ /* 0x000fe40007fde0ff */
[----:B------:R-:W-:Y:S02]  /*2cf0*/  @!P3 SEL R27, R27, UR7, !P1 ;  /* 0x000000071b1bbc07 */ /* 0x000fe4000c800000 */
[----:B------:R-:W-:Y:S02]  /*2d00*/  @!P4 SEL R25, R25, UR7, !P2 ;  /* 0x000000071919cc07 */ /* 0x000fe4000d000000 */
[----:B------:R-:W-:-:S02]  /*2d10*/  @!P3 SEL R26, R26, RZ, P1 ;  /* 0x000000ff1a1ab207 */ /* 0x000fc40000800000 */
[----:B------:R-:W-:Y:S02]  /*2d20*/  @!P4 SEL R24, R23, RZ, P2 ;  /* 0x000000ff1718c207 */ /* 0x000fe40001000000 */
[----:B0-----:R-:W-:Y:S01]  /*2d30*/  @!P3 LEA R16, P1, R20, R16, 0x3 ;  /* 0x000000101410b211 */ /* 0x001fe200078218ff */
[----:B------:R-:W-:Y:S01]  /*2d40*/  @!P3 IMAD.X R23, R26, 0x1, R27, P5 ;  /* 0x000000011a17b824 */ /* 0x000fe200028e061b */
[----:B--2---:R-:W-:Y:S01]  /*2d50*/  @!P4 LEA R18, P2, R21, R18, 0x3 ;  /* 0x000000121512c211 */ /* 0x004fe200078418ff */
[----:B------:R-:W-:-:S03]  /*2d60*/  @!P4 IMAD.X R24, R24, 0x1, R25, P6 ;  /* 0x000000011818c824 */ /* 0x000fc600030e0619 */
[----:B------:R-:W-:Y:S02]  /*2d70*/  @!P3 LEA.HI.X R17, R20, R17, R23, 0x3, P1 ;  /* 0x000000111411b211 */ /* 0x000fe400008f1c17 */
[----:B------:R-:W-:Y:S02]  /*2d80*/  @!P4 LEA.HI.X R19, R21, R19, R24, 0x3, P2 ;  /* 0x000000131513c211 */ /* 0x000fe400010f1c18 */
[----:B------:R-:W0:Y:S01]  /*2d90*/  @!P0 LDC.64 R20, c[0x0][0x388] ;  /* 0x0000e200ff148b82 */ /* 0x000e220000000a00 */
[C---:B------:R-:W-:Y:S01]  /*2da0*/  @!P0 VIADD R23, R22.reuse, -UR4 ;  /* 0x8000000416178c36 */ /* 0x040fe20008000000 */
[----:B------:R-:W-:Y:S01]  /*2db0*/  @!P0 ISETP.GE.AND P2, PT, R22, UR4, PT ;  /* 0x0000000416008c0c */ /* 0x000fe2000bf46270 */
[----:B------:R-:W-:Y:S01]  /*2dc0*/  IMAD.U32 R25, RZ, RZ, UR24 ;  /* 0x00000018ff197e24 */ /* 0x000fe2000f8e00ff */
[----:B------:R1:W5:Y:S01]  /*2dd0*/  @!P3 LDG.E.64 R8, desc[UR14][R16.64] ;  /* 0x0000000e1008b981 */ /* 0x000362000c1e1b00 */
[----:B------:R-:W-:Y:S01]  /*2de0*/  VIADD R24, R0, 0x600 ;  /* 0x0000060000187836 */ /* 0x000fe20000000000 */
[----:B------:R-:W-:Y:S01]  /*2df0*/  @!P0 SEL R22, R22, R23, !P2 ;  /* 0x0000001716168207 */ /* 0x000fe20005000000 */
[----:B------:R-:W-:Y:S01]  /*2e00*/  IMAD.U32 R26, RZ, RZ, UR25 ;  /* 0x00000019ff1a7e24 */ /* 0x000fe2000f8e00ff */
[----:B------:R-:W-:Y:S01]  /*2e10*/  @!P0 SEL R25, R25, UR6, !P2 ;  /* 0x0000000619198c07 */ /* 0x000fe2000d000000 */
[----:B------:R-:W-:Y:S01]  /*2e20*/  IMAD.U32 R27, RZ, RZ, UR24 ;  /* 0x00000018ff1b7e24 */ /* 0x000fe2000f8e00ff */
[----:B------:R-:W-:Y:S01]  /*2e30*/  @!P0 SHF.R.S32.HI R23, RZ, 0x1f, R23 ;  /* 0x0000001fff178819 */ /* 0x000fe20000011417 */
[----:B------:R1:W5:Y:S01]  /*2e40*/  @!P4 LDG.E.64 R10, desc[UR14][R18.64] ;  /* 0x0000000e120ac981 */ /* 0x000362000c1e1b00 */
[----:B------:R-:W-:-:S02]  /*2e50*/  ISETP.GE.AND P1, PT, R24, UR8, PT ;  /* 0x0000000818007c0c */ /* 0x000fc4000bf26270 */
[----:B------:R-:W-:Y:S02]  /*2e60*/  @!P0 IADD3 R22, P5, PT, R22, R25, RZ ;  /* 0x0000001916168210 */ /* 0x000fe40007fbe0ff */
[----:B------:R-:W-:Y:S02]  /*2e70*/  @!P0 SEL R26, R26, UR7, !P2 ;  /* 0x000000071a1a8c07 */ /* 0x000fe4000d000000 */
[----:B------:R-:W-:-:S05]  /*2e80*/  @!P0 SEL R23, R23, RZ, P2 ;  /* 0x000000ff17178207 */ /* 0x000fca0001000000 */
[----:B------:R-:W-:Y:S01]  /*2e90*/  @!P0 IMAD.X R23, R23, 0x1, R26, P5 ;  /* 0x0000000117178824 */ /* 0x000fe200028e061a */
[----:B0-----:R-:W-:-:S04]  /*2ea0*/  @!P0 LEA R20, P2, R22, R20, 0x3 ;  /* 0x0000001416148211 */ /* 0x001fc800078418ff */
[----:B------:R-:W-:Y:S02]  /*2eb0*/  @!P0 LEA.HI.X R21, R22, R21, R23, 0x3, P2 ;  /* 0x0000001516158211 */ /* 0x000fe400010f1c17 */
[----:B------:R-:W0:Y:S01]  /*2ec0*/  @!P1 LDC.64 R22, c[0x0][0x388] ;  /* 0x0000e200ff169b82 */ /* 0x000e220000000a00 */
[C---:B------:R-:W-:Y:S01]  /*2ed0*/  @!P1 VIADD R25, R24.reuse, -UR4 ;  /* 0x8000000418199c36 */ /* 0x040fe20008000000 */
[C---:B------:R-:W-:Y:S01]  /*2ee0*/  @!P1 ISETP.GE.AND P2, PT, R24.reuse, UR4, PT ;  /* 0x0000000418009c0c */ /* 0x040fe2000bf46270 */
[----:B------:R-:W-:Y:S01]  /*2ef0*/  IMAD.U32 R26, RZ, RZ, UR25 ;  /* 0x00000019ff1a7e24 */ /* 0x000fe2000f8e00ff */
[----:B------:R1:W5:Y:S02]  /*2f00*/  @!P0 LDG.E.64 R12, desc[UR14][R20.64] ;  /* 0x0000000e140c8981 */ /* 0x000364000c1e1b00 */
[----:B------:R-:W-:Y:S02]  /*2f10*/  @!P1 SEL R24, R24, R25, !P2 ;  /* 0x0000001918189207 */ /* 0x000fe40005000000 */
[----:B------:R-:W-:-:S02]  /*2f20*/  @!P1 SEL R27, R27, UR6, !P2 ;  /* 0x000000061b1b9c07 */ /* 0x000fc4000d000000 */
[----:B------:R-:W-:Y:S02]  /*2f30*/  @!P1 SHF.R.S32.HI R25, RZ, 0x1f, R25 ;  /* 0x0000001fff199819 */ /* 0x000fe40000011419 */
[----:B------:R-:W-:Y:S02]  /*2f40*/  @!P1 IADD3 R24, P5, PT, R24, R27, RZ ;  /* 0x0000001b18189210 */ /* 0x000fe40007fbe0ff */
[----:B------:R-:W-:Y:S02]  /*2f50*/  @!P1 SEL R26, R26, UR7, !P2 ;  /* 0x000000071a1a9c07 */ /* 0x000fe4000d000000 */
[----:B------:R-:W-:-:S05]  /*2f60*/  @!P1 SEL R25, R25, RZ, P2 ;  /* 0x000000ff19199207 */ /* 0x000fca0001000000 */
[----:B------:R-:W-:Y:S01]  /*2f70*/  @!P1 IMAD.X R25, R25, 0x1, R26, P5 ;  /* 0x0000000119199824 */ /* 0x000fe200028e061a */
[----:B0-----:R-:W-:-:S04]  /*2f80*/  @!P1 LEA R22, P2, R24, R22, 0x3 ;  /* 0x0000001618169211 */ /* 0x001fc800078418ff */
[----:B------:R-:W-:-:S05]  /*2f90*/  @!P1 LEA.HI.X R23, R24, R23, R25, 0x3, P2 ;  /* 0x0000001718179211 */ /* 0x000fca00010f1c19 */
[----:B------:R1:W5:Y:S01]  /*2fa0*/  @!P1 LDG.E.64 R14, desc[UR14][R22.64] ;  /* 0x0000000e160e9981 */ /* 0x000362000c1e1b00 */
[----:B------:R-:W-:-:S05]  /*2fb0*/  VIADD R25, R0, 0x700 ;  /* 0x0000070000197836 */ /* 0x000fca0000000000 */
[----:B------:R-:W-:-:S13]  /*2fc0*/  ISETP.GE.AND P0, PT, R25, UR8, PT ;  /* 0x0000000819007c0c */ /* 0x000fda000bf06270 */
[----:B-1----:R-:W-:Y:S05]  /*2fd0*/  @P0 BRA `(.L_x_9) ;  /* 0x00000008005c0947 */ /* 0x002fea0003800000 */
[----:B------:R-:W0:Y:S01]  /*2fe0*/  LDCU.64 UR10, c[0x0][0x388] ;  /* 0x00007100ff0a77ac */ /* 0x000e220008000a00 */
[C---:B------:R-:W-:Y:S01]  /*2ff0*/  VIADD R16, R25.reuse, -UR4 ;  /* 0x8000000419107c36 */ /* 0x040fe20008000000 */
[C---:B------:R-:W-:Y:S01]  /*3000*/  ISETP.GE.AND P0, PT, R25.reuse, UR4, PT ;  /* 0x0000000419007c0c */ /* 0x040fe2000bf06270 */
[----:B------:R-:W-:Y:S02]  /*3010*/  IMAD.U32 R18, RZ, RZ, UR24 ;  /* 0x00000018ff127e24 */ /* 0x000fe4000f8e00ff */
[----:B------:R-:W-:Y:S01]  /*3020*/  IMAD.U32 R19, RZ, RZ, UR25 ;  /* 0x00000019ff137e24 */ /* 0x000fe2000f8e00ff */
[----:B------:R-:W-:Y:S02]  /*3030*/  SEL R17, R25, R16, !P0 ;  /* 0x0000001019117207 */ /* 0x000fe40004000000 */
[----:B------:R-:W-:Y:S02]  /*3040*/  SEL R18, R18, UR6, !P0 ;  /* 0x0000000612127c07 */ /* 0x000fe4000c000000 */
[----:B------:R-:W-:-:S02]  /*3050*/  SHF.R.S32.HI R16, RZ, 0x1f, R16 ;  /* 0x0000001fff107819 */ /* 0x000fc40000011410 */
[----:B------:R-:W-:Y:S02]  /*3060*/  IADD3 R17, P1, PT, R17, R18, RZ ;  /* 0x0000001211117210 */ /* 0x000fe40007f3e0ff */
[----:B------:R-:W-:Y:S02]  /*3070*/  SEL R19, R19, UR7, !P0 ;  /* 0x0000000713137c07 */ /* 0x000fe4000c000000 */
[----:B------:R-:W-:-:S05]  /*3080*/  SEL R16, R16, RZ, P0 ;  /* 0x000000ff10107207 */ /* 0x000fca0000000000 */
[----:B------:R-:W-:Y:S01]  /*3090*/  IMAD.X R18, R16, 0x1, R19, P1 ;  /* 0x0000000110127824 */ /* 0x000fe200008e0613 */
[----:B0-----:R-:W-:-:S04]  /*30a0*/  LEA R16, P0, R17, UR10, 0x3 ;  /* 0x0000000a11107c11 */ /* 0x001fc8000f8018ff */
[----:B------:R-:W-:-:S06]  /*30b0*/  LEA.HI.X R17, R17, UR11, R18, 0x3, P0 ;  /* 0x0000000b11117c11 */ /* 0x000fcc00080f1c12 */
[----:B------:R-:W5:Y:S01]  /*30c0*/  LDG.E.64 R16, desc[UR14][R16.64] ;  /* 0x0000000e10107981 */ /* 0x000f62000c1e1b00 */
[----:B------:R-:W-:Y:S05]  /*30d0*/  BRA `(.L_x_9) ;  /* 0x00000008001c7947 */ /* 0x000fea0003800000 */
.L_x_8:
[----:B------:R-:W-:Y:S01]  /*30e0*/  UIADD3 UR8, UPT, UPT, UR4, UR5, URZ ;  /* 0x0000000504087290 */ /* 0x000fe2000fffe0ff */
[----:B------:R-:W-:Y:S01]  /*30f0*/  IMAD.U32 R23, RZ, RZ, UR24 ;  /* 0x00000018ff177e24 */ /* 0x000fe2000f8e00ff */
[----:B------:R-:W-:Y:S01]  /*3100*/  UIADD3 UR6, UP0, UP1, UR6, UR17, UR12 ;  /* 0x0000001106067290 */ /* 0x000fe2000f91e00c */
[C---:B--2---:R-:W-:Y:S02]  /*3110*/  VIADD R22, R0.reuse, 0x100 ;  /* 0x0000010000167836 */ /* 0x044fe40000000000 */
[----:B------:R-:W-:Y:S01]  /*3120*/  IMAD.U32 R24, RZ, RZ, UR25 ;  /* 0x00000019ff187e24 */ /* 0x000fe2000f8e00ff */
[----:B------:R-:W-:Y:S01]  /*3130*/  ISETP.GE.AND P1, PT, R0, UR8, PT ;  /* 0x0000000800007c0c */ /* 0x000fe2000bf26270 */
[----:B------:R-:W-:Y:S01]  /*3140*/  UIADD3.X UR7, UPT, UPT, UR7, UR16, UR13, UP0, UP1 ;  /* 0x0000001007077290 */ /* 0x000fe200087e240d */
[----:B------:R-:W-:-:S11]  /*3150*/  ISETP.GE.AND P2, PT, R22, UR8, PT ;  /* 0x0000000816007c0c */ /* 0x000fd6000bf46270 */
[----:B------:R-:W0:Y:S01]  /*3160*/  @!P1 LDC.64 R18, c[0x0][0x3a0] ;  /* 0x0000e800ff129b82 */ /* 0x000e220000000a00 */
[C---:B------:R-:W-:Y:S01]  /*3170*/  @!P1 VIADD R21, R0.reuse, -UR4 ;  /* 0x8000000400159c36 */ /* 0x040fe20008000000 */
[----:B------:R-:W-:-:S04]  /*3180*/  @!P1 ISETP.GE.AND P0, PT, R0, UR4, PT ;  /* 0x0000000400009c0c */ /* 0x000fc8000bf06270 */
[----:B------:R-:W-:Y:S02]  /*3190*/  @!P1 SEL R23, R23, UR6, !P0 ;  /* 0x0000000617179c07 */ /* 0x000fe4000c000000 */
[----:B------:R-:W-:Y:S02]  /*31a0*/  @!P1 SEL R20, R0, R21, !P0 ;  /* 0x0000001500149207 */ /* 0x000fe40004000000 */
[----:B------:R-:W-:Y:S02]  /*31b0*/  @!P1 SHF.R.S32.HI R21, RZ, 0x1f, R21 ;  /* 0x0000001fff159819 */ /* 0x000fe40000011415 */
[----:B------:R-:W-:Y:S02]  /*31c0*/  @!P1 IADD3 R23, P3, PT, R20, R23, RZ ;  /* 0x0000001714179210 */ /* 0x000fe40007f7e0ff */
[----:B------:R-:W-:Y:S02]  /*31d0*/  @!P1 SEL R20, R24, UR7, !P0 ;  /* 0x0000000718149c07 */ /* 0x000fe4000c000000 */
[----:B------:R-:W-:-:S05]  /*31e0*/  @!P1 SEL R21, R21, RZ, P0 ;  /* 0x000000ff15159207 */ /* 0x000fca0000000000 */
[----:B------:R-:W-:Y:S01]  /*31f0*/  @!P1 IMAD.X R24, R21, 0x1, R20, P3 ;  /* 0x0000000115189824 */ /* 0x000fe200018e0614 */
[----:B------:R-:W-:Y:S01]  /*3200*/  @!P2 ISETP.GE.AND P3, PT, R22, UR4, PT ;  /* 0x000000041600ac0c */ /* 0x000fe2000bf66270 */
[----:B------:R-:W1:Y:S01]  /*3210*/  @!P2 LDC.64 R20, c[0x0][0x3a0] ;  /* 0x0000e800ff14ab82 */ /* 0x000e620000000a00 */
[----:B0-----:R-:W-:-:S04]  /*3220*/  @!P1 LEA R18, P0, R23, R18, 0x3 ;  /* 0x0000001217129211 */ /* 0x001fc800078018ff */
[----:B------:R-:W-:Y:S01]  /*3230*/  @!P1 LEA.HI.X R19, R23, R19, R24, 0x3, P0 ;  /* 0x0000001317139211 */ /* 0x000fe200000f1c18 */
[C---:B------:R-:W-:Y:S02]  /*3240*/  @!P2 VIADD R23, R22.reuse, -UR4 ;  /* 0x800000041617ac36 */ /* 0x040fe40008000000 */
[----:B------:R-:W-:Y:S02]  /*3250*/  IMAD.U32 R24, RZ, RZ, UR24 ;  /* 0x00000018ff187e24 */ /* 0x000fe4000f8e00ff */
[----:B------:R0:W5:Y:S01]  /*3260*/  @!P1 LDG.E.64 R2, desc[UR14][R18.64] ;  /* 0x0000000e12029981 */ /* 0x000162000c1e1b00 */
[----:B------:R-:W-:Y:S02]  /*3270*/  @!P2 SEL R25, R22, R23, !P3 ;  /* 0x000000171619a207 */ /* 0x000fe40005800000 */
[----:B------:R-:W-:Y:S01]  /*3280*/  @!P2 SEL R22, R24, UR6, !P3 ;  /* 0x000000061816ac07 */ /* 0x000fe2000d800000 */
[----:B------:R-:W-:Y:S01]  /*3290*/  VIADD R24, R0, 0x200 ;  /* 0x0000020000187836 */ /* 0x000fe20000000000 */
[----:B------:R-:W-:-:S02]  /*32a0*/  @!P2 SHF.R.S32.HI R23, RZ, 0x1f, R23 ;  /* 0x0000001fff17a819 */ /* 0x000fc40000011417 */
[----:B------:R-:W-:Y:S01]  /*32b0*/  @!P2 IADD3 R22, P4, PT, R25, R22, RZ ;  /* 0x000000161916a210 */ /* 0x000fe20007f9e0ff */
[----:B------:R-:W-:Y:S01]  /*32c0*/  IMAD.U32 R25, RZ, RZ, UR25 ;  /* 0x00000019ff197e24 */ /* 0x000fe2000f8e00ff */
[----:B------:R-:W-:Y:S02]  /*32d0*/  ISETP.GE.AND P0, PT, R24, UR8, PT ;  /* 0x0000000818007c0c */ /* 0x000fe4000bf06270 */
[----:B------:R-:W-:Y:S02]  /*32e0*/  @!P2 SEL R26, R23, RZ, P3 ;  /* 0x000000ff171aa207 */ /* 0x000fe40001800000 */
[----:B------:R-:W-:Y:S02]  /*32f0*/  @!P2 SEL R25, R25, UR7, !P3 ;  /* 0x000000071919ac07 */ /* 0x000fe4000d800000 */
[----:B-1----:R-:W-:-:S03]  /*3300*/  @!P2 LEA R20, P3, R22, R20, 0x3 ;  /* 0x000000141614a211 */ /* 0x002fc600078618ff */
[----:B------:R-:W-:-:S05]  /*3310*/  @!P2 IMAD.X R25, R26, 0x1, R25, P4 ;  /* 0x000000011a19a824 */ /* 0x000fca00020e0619 */
[----:B------:R-:W-:Y:S01]  /*3320*/  @!P2 LEA.HI.X R21, R22, R21, R25, 0x3, P3 ;  /* 0x000000151615a211 */ /* 0x000fe200018f1c19 */
[C---:B------:R-:W-:Y:S01]  /*3330*/  @!P0 VIADD R27, R24.reuse, -UR4 ;  /* 0x80000004181b8c36 */ /* 0x040fe20008000000 */
[----:B------:R-:W1:Y:S01]  /*3340*/  @!P0 LDC.64 R22, c[0x0][0x3a0] ;  /* 0x0000e800ff168b82 */ /* 0x000e620000000a00 */
[----:B------:R-:W-:Y:S01]  /*3350*/  IMAD.U32 R25, RZ, RZ, UR24 ;  /* 0x00000018ff197e24 */ /* 0x000fe2000f8e00ff */
[C---:B------:R-:W-:Y:S01]  /*3360*/  @!P0 ISETP.GE.AND P3, PT, R24.reuse, UR4, PT ;  /* 0x0000000418008c0c */ /* 0x040fe2000bf66270 */
[----:B------:R-:W-:Y:S01]  /*3370*/  IMAD.U32 R26, RZ, RZ, UR25 ;  /* 0x00000019ff1a7e24 */ /* 0x000fe2000f8e00ff */
[----:B------:R2:W5:Y:S02]  /*3380*/  @!P2 LDG.E.64 R4, desc[UR14][R20.64] ;  /* 0x0000000e1404a981 */ /* 0x000564000c1e1b00 */
[----:B------:R-:W-:Y:S02]  /*3390*/  @!P0 SEL R24, R24, R27, !P3 ;  /* 0x0000001b18188207 */ /* 0x000fe40005800000 */
[----:B------:R-:W-:-:S04]  /*33a0*/  @!P0 SEL R25, R25, UR6, !P3 ;  /* 0x0000000619198c07 */ /* 0x000fc8000d800000 */
[----:B------:R-:W-:Y:S01]  /*33b0*/  @!P0 IADD3 R25, P4, PT, R24, R25, RZ ;  /* 0x0000001918198210 */ /* 0x000fe20007f9e0ff */
[----:B------:R-:W-:Y:S01]  /*33c0*/  VIADD R24, R0, 0x300 ;  /* 0x0000030000187836 */ /* 0x000fe20000000000 */
[----:B------:R-:W-:Y:S02]  /*33d0*/  @!P0 SHF.R.S32.HI R27, RZ, 0x1f, R27 ;  /* 0x0000001fff1b8819 */ /* 0x000fe4000001141b */
[----:B0-----:R-:W-:Y:S02]  /*33e0*/  @!P0 SEL R18, R26, UR7, !P3 ;  /* 0x000000071a128c07 */ /* 0x001fe4000d800000 */
[----:B------:R-:W-:Y:S02]  /*33f0*/  ISETP.GE.AND P1, PT, R24, UR8, PT ;  /* 0x0000000818007c0c */ /* 0x000fe4000bf26270 */
[----:B------:R-:W-:Y:S02]  /*3400*/  @!P0 SEL R27, R27, RZ, P3 ;  /* 0x000000ff1b1b8207 */ /* 0x000fe40001800000 */
[----:B-1----:R-:W-:-:S03]  /*3410*/  @!P0 LEA R22, P3, R25, R22, 0x3 ;  /* 0x0000001619168211 */ /* 0x002fc600078618ff */
[----:B------:R-:W-:-:S05]  /*3420*/  @!P0 IMAD.X R18, R27, 0x1, R18, P4 ;  /* 0x000000011b128824 */ /* 0x000fca00020e0612 */
[----:B------:R-:W-:Y:S02]  /*3430*/  @!P0 LEA.HI.X R23, R25, R23, R18, 0x3, P3 ;  /* 0x0000001719178211 */ /* 0x000fe400018f1c12 */
[----:B------:R-:W0:Y:S01]  /*3440*/  @!P1 LDC.64 R18, c[0x0][0x3a0] ;  /* 0x0000e800ff129b82 */ /* 0x000e220000000a00 */
[C---:B------:R-:W-:Y:S01]  /*3450*/  @!P1 VIADD R27, R24.reuse, -UR4 ;  /* 0x80000004181b9c36 */ /* 0x040fe20008000000 */
[C---:B------:R-:W-:Y:S01]  /*3460*/  @!P1 ISETP.GE.AND P3, PT, R24.reuse, UR4, PT ;  /* 0x0000000418009c0c */ /* 0x040fe2000bf66270 */
[----:B------:R-:W-:Y:S01]  /*3470*/  IMAD.U32 R25, RZ, RZ, UR24 ;  /* 0x00000018ff197e24 */ /* 0x000fe2000f8e00ff */
[----:B------:R1:W5:Y:S02]  /*3480*/  @!P0 LDG.E.64 R6, desc[UR14][R22.64] ;  /* 0x0000000e16068981 */ /* 0x000364000c1e1b00 */
[----:B------:R-:W-:Y:S02]  /*3490*/  @!P1 SEL R24, R24, R27, !P3 ;  /* 0x0000001b18189207 */ /* 0x000fe40005800000 */
[----:B------:R-:W-:-:S04]  /*34a0*/  @!P1 SEL R25, R25, UR6, !P3 ;  /* 0x0000000619199c07 */ /* 0x000fc8000d800000 */
[----:B------:R-:W-:Y:S02]  /*34b0*/  @!P1 IADD3 R25, P4, PT, R24, R25, RZ ;  /* 0x0000001918199210 */ /* 0x000fe40007f9e0ff */
[----:B------:R-:W-:Y:S02]  /*34c0*/  LOP3.LUT R24, R0, 0x400, RZ, 0xfc, !PT ;  /* 0x0000040000187812 */ /* 0x000fe400078efcff */
[----:B------:R-:W-:Y:S02]  /*34d0*/  @!P1 SHF.R.S32.HI R27, RZ, 0x1f, R27 ;  /* 0x0000001fff1b9819 */ /* 0x000fe4000001141b */
[----:B------:R-:W-:Y:S02]  /*34e0*/  ISETP.GE.AND P2, PT, R24, UR8, PT ;  /* 0x0000000818007c0c */ /* 0x000fe4000bf46270 */
[----:B--2---:R-:W-:Y:S02]  /*34f0*/  @!P1 SEL R20, R26, UR7, !P3 ;  /* 0x000000071a149c07 */ /* 0x004fe4000d800000 */
[----:B------:R-:W-:-:S02]  /*3500*/  @!P1 SEL R27, R27, RZ, P3 ;  /* 0x000000ff1b1b9207 */ /* 0x000fc40001800000 */
[----:B0-----:R-:W-:-:S03]  /*3510*/  @!P1 LEA R18, P3, R25, R18, 0x3 ;  /* 0x0000001219129211 */ /* 0x001fc600078618ff */
[----:B------:R-:W-:-:S05]  /*3520*/  @!P1 IMAD.X R20, R27, 0x1, R20, P4 ;  /* 0x000000011b149824 */ /* 0x000fca00020e0614 */
[----:B------:R-:W-:Y:S01]  /*3530*/  @!P1 LEA.HI.X R19, R25, R19, R20, 0x3, P3 ;  /* 0x0000001319139211 */ /* 0x000fe200018f1c14 */
[C---:B------:R-:W-:Y:S01]  /*3540*/  @!P2 VIADD R27, R24.reuse, -UR4 ;  /* 0x80000004181bac36 */ /* 0x040fe20008000000 */
[----:B------:R-:W0:Y:S01]  /*3550*/  @!P2 LDC.64 R20, c[0x0][0x3a0] ;  /* 0x0000e800ff14ab82 */ /* 0x000e220000000a00 */
[----:B------:R-:W-:Y:S01]  /*3560*/  IMAD.U32 R25, RZ, RZ, UR24 ;  /* 0x00000018ff197e24 */ /* 0x000fe2000f8e00ff */
[C---:B------:R-:W-:Y:S01]  /*3570*/  @!P2 ISETP.GE.AND P3, PT, R24.reuse, UR4, PT ;  /* 0x000000041800ac0c */ /* 0x040fe2000bf66270 */
[----:B------:R2:W5:Y:S03]  /*3580*/  @!P1 LDG.E.64 R8, desc[UR14][R18.64] ;  /* 0x0000000e12089981 */ /* 0x000566000c1e1b00 */
[----:B------:R-:W-:Y:S02]  /*3590*/  @!P2 SEL R24, R24, R27, !P3 ;  /* 0x0000001b1818a207 */ /* 0x000fe40005800000 */
[----:B------:R-:W-:-:S04]  /*35a0*/  @!P2 SEL R25, R25, UR6, !P3 ;  /* 0x000000061919ac07 */ /* 0x000fc8000d800000 */
[----:B------:R-:W-:Y:S01]  /*35b0*/  @!P2 IADD3 R25, P4, PT, R24, R25, RZ ;  /* 0x000000191819a210 */ /* 0x000fe20007f9e0ff */
[----:B------:R-:W-:Y:S01]  /*35c0*/  VIADD R24, R0, 0x500 ;  /* 0x0000050000187836 */ /* 0x000fe20000000000 */
[----:B------:R-:W-:Y:S02]  /*35d0*/  @!P2 SHF.R.S32.HI R27, RZ, 0x1f, R27 ;  /* 0x0000001fff1ba819 */ /* 0x000fe4000001141b */
[----:B-1----:R-:W-:Y:S02]  /*35e0*/  @!P2 SEL R22, R26, UR7, !P3 ;  /* 0x000000071a16ac07 */ /* 0x002fe4000d800000 */
[----:B------:R-:W-:Y:S02]  /*35f0*/  ISETP.GE.AND P0, PT, R24, UR8, PT ;  /* 0x0000000818007c0c */ /* 0x000fe4000bf06270 */
[----:B------:R-:W-:Y:S02]  /*3600*/  @!P2 SEL R27, R27, RZ, P3 ;  /* 0x000000ff1b1ba207 */ /* 0x000fe40001800000 */
        /* <DEDUP_REMOVED lines=13> */
[----:B--2---:R-:W-:Y:S02]  /*36e0*/  @!P0 SEL R18, R26, UR7, !P3 ;  /* 0x000000071a128c07 */ /* 0x004fe4000d800000 */
[----:B------:R-:W-:Y:S02]  /*36f0*/  ISETP.GE.AND P1, PT, R24, UR8, PT ;  /* 0x0000000818007c0c */ /* 0x000fe4000bf26270 */
[----:B------:R-:W-:-:S05]  /*3700*/  @!P0 SEL R27, R27, RZ, P3 ;  /* 0x000000ff1b1b8207 */ /* 0x000fca0001800000 */
[----:B------:R-:W-:Y:S01]  /*3710*/  @!P0 IMAD.X R26, R27, 0x1, R18, P4 ;  /* 0x000000011b1a8824 */ /* 0x000fe200020e0612 */
[----:B0-----:R-:W-:-:S04]  /*3720*/  @!P0 LEA R18, P3, R25, R22, 0x3 ;  /* 0x0000001619128211 */ /* 0x001fc800078618ff */
[----:B------:R-:W-:Y:S01]  /*3730*/  @!P0 LEA.HI.X R19, R25, R23, R26, 0x3, P3 ;  /* 0x0000001719138211 */ /* 0x000fe200018f1c1a */
[C---:B------:R-:W-:Y:S01]  /*3740*/  @!P1 VIADD R27, R24.reuse, -UR4 ;  /* 0x80000004181b9c36 */ /* 0x040fe20008000000 */
[----:B------:R-:W0:Y:S01]  /*3750*/  @!P1 LDC.64 R22, c[0x0][0x3a0] ;  /* 0x0000e800ff169b82 */ /* 0x000e220000000a00 */
        /* <DEDUP_REMOVED lines=21> */
[----:B------:R-:W-:Y:S01]  /*38b0*/  @!P2 SEL R24, R26, UR6, !P3 ;  /* 0x000000061a18ac07 */ /* 0x000fe2000d800000 */
[----:B------:R-:W-:Y:S01]  /*38c0*/  IMAD.U32 R26, RZ, RZ, UR25 ;  /* 0x00000019ff1a7e24 */ /* 0x000fe2000f8e00ff */
[----:B------:R-:W-:-:S02]  /*38d0*/  @!P2 SHF.R.S32.HI R25, RZ, 0x1f, R25 ;  /* 0x0000001fff19a819 */ /* 0x000fc40000011419 */
[----:B------:R-:W-:Y:S02]  /*38e0*/  @!P2 IADD3 R24, P4, PT, R27, R24, RZ ;  /* 0x000000181b18a210 */ /* 0x000fe40007f9e0ff */
[----:B------:R-:W-:Y:S02]  /*38f0*/  @!P2 SEL R26, R26, UR7, !P3 ;  /* 0x000000071a1aac07 */ /* 0x000fe4000d800000 */
[----:B------:R-:W-:-:S05]  /*3900*/  @!P2 SEL R25, R25, RZ, P3 ;  /* 0x000000ff1919a207 */ /* 0x000fca0001800000 */
[----:B------:R-:W-:Y:S01]  /*3910*/  @!P2 IMAD.X R25, R25, 0x1, R26, P4 ;  /* 0x000000011919a824 */ /* 0x000fe200020e061a */
[----:B0-----:R-:W-:-:S04]  /*3920*/  @!P2 LEA R20, P3, R24, R20, 0x3 ;  /* 0x000000141814a211 */ /* 0x001fc800078618ff */
[----:B------:R-:W-:-:S05]  /*3930*/  @!P2 LEA.HI.X R21, R24, R21, R25, 0x3, P3 ;  /* 0x000000151815a211 */ /* 0x000fca00018f1c19 */
[----:B------:R2:W5:Y:S04]  /*3940*/  @!P2 LDG.E.64 R16, desc[UR14][R20.64] ;  /* 0x0000000e1410a981 */ /* 0x000568000c1e1b00 */
.L_x_9:
[----:B------:R-:W-:Y:S05]  /*3950*/  BSYNC.RECONVERGENT B0 ;  /* 0x0000000000007941 */ /* 0x000fea0003800200 */
.L_x_7:
[----:B------:R-:W0:Y:S01]  /*3960*/  S2UR UR7, SR_CgaCtaId ;  /* 0x00000000000779c3 */ /* 0x000e220000008800 */
[----:B------:R-:W-:Y:S01]  /*3970*/  UMOV UR6, 0x400 ;  /* 0x0000040000067882 */ /* 0x000fe20000000000 */
[----:B--2---:R-:W-:Y:S01]  /*3980*/  IMAD.SHL.U32 R19, R0, 0x8, RZ ;  /* 0x0000000800137824 */ /* 0x004fe200078e00ff */
[----:B0-----:R-:W-:-:S09]  /*3990*/  ULEA UR6, UR7, UR6, 0x18 ;  /* 0x0000000607067291 */ /* 0x001fd2000f8ec0ff */
[----:B-----5:R-:W-:Y:S04]  /*39a0*/  STS.64 [R19+UR6], R2 ;  /* 0x0000000213007988 */ /* 0x020fe80008000a06 */
[----:B------:R-:W-:Y:S04]  /*39b0*/  STS.64 [R19+UR6+0x800], R4 ;  /* 0x0008000413007988 */ /* 0x000fe80008000a06 */
[----:B------:R0:W-:Y:S04]  /*39c0*/  STS.64 [R19+UR6+0x1000], R6 ;  /* 0x0010000613007988 */ /* 0x0001e80008000a06 */
[----:B------:R1:W-:Y:S04]  /*39d0*/  STS.64 [R19+UR6+0x1800], R8 ;  /* 0x0018000813007988 */ /* 0x0003e80008000a06 */
[----:B------:R1:W-:Y:S04]  /*39e0*/  STS.64 [R19+UR6+0x2000], R10 ;  /* 0x0020000a13007988 */ /* 0x0003e80008000a06 */
[----:B------:R1:W-:Y:S04]  /*39f0*/  STS.64 [R19+UR6+0x2800], R12 ;  /* 0x0028000c13007988 */ /* 0x0003e80008000a06 */
[----:B------:R1:W-:Y:S04]  /*3a00*/  STS.64 [R19+UR6+0x3000], R14 ;  /* 0x0030000e13007988 */ /* 0x0003e80008000a06 */
[----:B------:R1:W-:Y:S01]  /*3a10*/  STS.64 [R19+UR6+0x3800], R16 ;  /* 0x0038001013007988 */ /* 0x0003e20008000a06 */
[----:B------:R-:W-:Y:S01]  /*3a20*/  BAR.SYNC.DEFER_BLOCKING 0x0 ;  /* 0x0000000000007b1d */ /* 0x000fe20000010000 */
[----:B0-----:R-:W-:-:S07]  /*3a30*/  VIMNMX R6, PT, PT, R19, UR8, PT ;  /* 0x0000000813067c48 */ /* 0x001fce000bfe0100 */
[----:B------:R-:W-:Y:S01]  /*3a40*/  PREEXIT ;  /* 0x000000000000782d */ /* 0x000fe20000000000 */
[----:B------:R-:W-:Y:S01]  /*3a50*/  BSSY.RECONVERGENT B0, `(.L_x_10) ;  /* 0x0000018000007945 */ /* 0x000fe20003800200 */
[C---:B------:R-:W-:Y:S01]  /*3a60*/  ISETP.GE.AND P0, PT, R6.reuse, UR5, PT ;  /* 0x0000000506007c0c */ /* 0x040fe2000bf06270 */
[C---:B------:R-:W-:Y:S01]  /*3a70*/  VIADD R2, R6.reuse, -UR5 ;  /* 0x8000000506027c36 */ /* 0x040fe20008000000 */
[----:B------:R-:W-:Y:S01]  /*3a80*/  VIMNMX R3, PT, PT, R6, UR4, PT ;  /* 0x0000000406037c48 */ /* 0x000fe2000bfe0100 */
[----:B------:R-:W-:-:S03]  /*3a90*/  ULEA UR5, UR4, UR6, 0x3 ;  /* 0x0000000604057291 */ /* 0x000fc6000f8e18ff */
[----:B------:R-:W-:-:S04]  /*3aa0*/  SEL R7, R2, RZ, P0 ;  /* 0x000000ff02077207 */ /* 0x000fc80000000000 */
[----:B------:R-:W-:-:S13]  /*3ab0*/  ISETP.GE.AND P0, PT, R7, R3, PT ;  /* 0x000000030700720c */ /* 0x000fda0003f06270 */
[----:B-1----:R-:W-:Y:S05]  /*3ac0*/  @P0 BRA `(.L_x_11) ;  /* 0x0000000000400947 */ /* 0x002fea0003800000 */
[----:B------:R-:W-:-:S07]  /*3ad0*/  IMAD.MOV.U32 R8, RZ, RZ, R3 ;  /* 0x000000ffff087224 */ /* 0x000fce00078e0003 */
.L_x_12:
[----:B------:R-:W-:-:S05]  /*3ae0*/  IMAD.IADD R2, R8, 0x1, -R7 ;  /* 0x0000000108027824 */ /* 0x000fca00078e0a07 */
[----:B------:R-:W-:-:S04]  /*3af0*/  LEA.HI R2, R2, R2, RZ, 0x1 ;  /* 0x0000000202027211 */ /* 0x000fc800078f08ff */
[----:B------:R-:W-:-:S04]  /*3b00*/  LEA.HI.SX32 R9, R2, R7, 0x1f ;  /* 0x0000000702097211 */ /* 0x000fc800078ffaff */
[----:B------:R-:W-:Y:S02]  /*3b10*/  LOP3.LUT R3, RZ, R9, RZ, 0x33, !PT ;  /* 0x00000009ff037212 */ /* 0x000fe400078e33ff */
[----:B------:R-:W-:-:S03]  /*3b20*/  LEA R2, R9, UR6, 0x3 ;  /* 0x0000000609027c11 */ /* 0x000fc6000f8e18ff */
[----:B------:R-:W-:-:S05]  /*3b30*/  IMAD.IADD R3, R6, 0x1, R3 ;  /* 0x0000000106037824 */ /* 0x000fca00078e0203 */
[----:B------:R-:W-:Y:S02]  /*3b40*/  LEA R4, R3, UR5, 0x3 ;  /* 0x0000000503047c11 */ /* 0x000fe4000f8e18ff */
        /* <DEDUP_REMOVED lines=8> */
.L_x_11:
[----:B------:R-:W-:Y:S05]  /*3bd0*/  BSYNC.RECONVERGENT B0 ;  /* 0x0000000000007941 */ /* 0x000fea0003800200 */
.L_x_10:
[----:B------:R-:W-:Y:S01]  /*3be0*/  IMAD.IADD R6, R6, 0x1, -R7 ;  /* 0x0000000106067824 */ /* 0x000fe200078e0a07 */
[C---:B------:R-:W-:Y:S01]  /*3bf0*/  LEA R5, R7.reuse, UR6, 0x3 ;  /* 0x0000000607057c11 */ /* 0x040fe2000f8e18ff */
[----:B------:R-:W-:Y:S01]  /*3c00*/  VIADD R3, R7, 0x1 ;  /* 0x0000000107037836 */ /* 0x000fe20000000000 */
[----:B------:R-:W-:Y:S02]  /*3c10*/  PLOP3.LUT P1, PT, PT, PT, PT, 0x8, 0x80 ;  /* 0x000000000080781c */ /* 0x000fe40003f2e170 */
[C---:B------:R-:W-:Y:S01]  /*3c20*/  LEA R4, R6.reuse, UR5, 0x3 ;  /* 0x0000000506047c11 */ /* 0x040fe2000f8e18ff */
[----:B------:R-:W-:Y:S01]  /*3c30*/  LDS.64 R16, [R5] ;  /* 0x0000000005107984 */ /* 0x000fe20000000a00 */
[----:B------:R-:W-:-:S03]  /*3c40*/  VIADD R6, R6, UR4 ;  /* 0x0000000406067c36 */ /* 0x000fc60008000000 */
[----:B------:R-:W0:Y:S01]  /*3c50*/  LDS.64 R20, [R4] ;  /* 0x0000000004147984 */ /* 0x000e220000000a00 */
[C---:B------:R-:W-:Y:S01]  /*3c60*/  VIADD R2, R6.reuse, 0x1 ;  /* 0x0000000106027836 */ /* 0x040fe20000000000 */
[----:B------:R-:W-:-:S13]  /*3c70*/  ISETP.GE.AND P2, PT, R6, UR8, PT ;  /* 0x0000000806007c0c */ /* 0x000fda000bf46270 */
[----:B0-----:R-:W-:-:S04]  /*3c80*/  @!P2 ISETP.GE.U32.AND P0, PT, R20, R16, PT ;  /* 0x000000101400a20c */ /* 0x001fc80003f06070 */
[----:B------:R-:W-:-:S04]  /*3c90*/  @!P2 ISETP.GE.U32.AND.EX P0, PT, R21, R17, PT, P0 ;  /* 0x000000111500a20c */ /* 0x000fc80003f06100 */
[----:B------:R-:W-:-:S04]  /*3ca0*/  @!P2 ISETP.GE.OR P1, PT, R7, UR4, !P0 ;  /* 0x000000040700ac0c */ /* 0x000fc8000c726670 */
[----:B------:R-:W-:Y:S02]  /*3cb0*/  SEL R14, R20, R16, P1 ;  /* 0x00000010140e7207 */ /* 0x000fe40000800000 */
[----:B------:R-:W-:-:S07]  /*3cc0*/  SEL R15, R21, R17, P1 ;  /* 0x00000011150f7207 */ /* 0x000fce0000800000 */
[----:B------:R0:W-:Y:S01]  /*3cd0*/  @P1 LDS.64 R20, [R4+0x8] ;  /* 0x0000080004141984 */ /* 0x0001e20000000a00 */
[----:B------:R-:W-:Y:S02]  /*3ce0*/  @!P1 IMAD.MOV R2, RZ, RZ, R6 ;  /* 0x000000ffff029224 */ /* 0x000fe400078e0206 */
[----:B------:R-:W-:Y:S01]  /*3cf0*/  @P1 IMAD.MOV R3, RZ, RZ, R7 ;  /* 0x000000ffff031224 */ /* 0x000fe200078e0207 */
[----:B------:R-:W1:Y:S01]  /*3d00*/  @!P1 LDS.64 R16, [R5+0x8] ;  /* 0x0000080005109984 */ /* 0x000e620000000a00 */
[----:B------:R-:W-:Y:S01]  /*3d10*/  PLOP3.LUT P1, PT, PT, PT, PT, 0x8, 0x80 ;  /* 0x000000000080781c */ /* 0x000fe20003f2e170 */
[C---:B------:R-:W-:Y:S01]  /*3d20*/  VIADD R7, R2.reuse, 0x1 ;  /* 0x0000000102077836 */ /* 0x040fe20000000000 */
[----:B------:R-:W-:Y:S01]  /*3d30*/  ISETP.GE.AND P2, PT, R2, UR8, PT ;  /* 0x0000000802007c0c */ /* 0x000fe2000bf46270 */
[----:B0-----:R-:W-:-:S12]  /*3d40*/  VIADD R4, R3, 0x1 ;  /* 0x0000000103047836 */ /* 0x001fd80000000000 */
[----:B-1----:R-:W-:-:S04]  /*3d50*/  @!P2 ISETP.GE.U32.AND P0, PT, R20, R16, PT ;  /* 0x000000101400a20c */ /* 0x002fc80003f06070 */
[----:B------:R-:W-:-:S04]  /*3d60*/  @!P2 ISETP.GE.U32.AND.EX P0, PT, R21, R17, PT, P0 ;  /* 0x000000111500a20c */ /* 0x000fc80003f06100 */
[----:B------:R-:W-:-:S04]  /*3d70*/  @!P2 ISETP.GE.OR P1, PT, R3, UR4, !P0 ;  /* 0x000000040300ac0c */ /* 0x000fc8000c726670 */
        /* <DEDUP_REMOVED lines=8> */
[----:B------:R-:W-:Y:S01]  /*3e00*/  ISETP.GE.AND P2, PT, R7, UR8, PT ;  /* 0x0000000807007c0c */ /* 0x000fe2000bf46270 */
[----:B------:R-:W-:Y:S04]  /*3e10*/  @!P1 LDS.64 R16, [R2] ;  /* 0x0000000002109984 */ /* 0x000fe80000000a00 */
[----:B------:R-:W0:Y:S01]  /*3e20*/  @P1 LDS.64 R20, [R3] ;  /* 0x0000000003141984 */ /* 0x000e220000000a00 */
[----:B------:R-:W-:-:S07]  /*3e30*/  PLOP3.LUT P1, PT, PT, PT, PT, 0x8, 0x80 ;  /* 0x000000000080781c */ /* 0x000fce0003f2e170 */
[----:B0-----:R-:W-:-:S04]  /*3e40*/  @!P2 ISETP.GE.U32.AND P0, PT, R20, R16, PT ;  /* 0x000000101400a20c */ /* 0x001fc80003f06070 */
        /* <DEDUP_REMOVED lines=32> */
[----:B------:R-:W-:-:S09]  /*4050*/  SEL R6, R20, R16, P1 ;  /* 0x0000001014067207 */ /* 0x000fd20000800000 */
[----:B------:R-:W-:Y:S01]  /*4060*/  @P1 IMAD.MOV R18, RZ, RZ, R7 ;  /* 0x000000ffff121224 */ /* 0x000fe200078e0207 */
[----:B------:R-:W-:Y:S01]  /*4070*/  SEL R7, R21, R17, P1 ;  /* 0x0000001115077207 */ /* 0x000fe20000800000 */
        /* <DEDUP_REMOVED lines=13> */
[----:B------:R-:W-:Y:S02]  /*4150*/  @P1 IMAD.MOV R23, RZ, RZ, R18 ;  /* 0x000000ffff171224 */ /* 0x000fe400078e0212 */
[----:B------:R-:W-:Y:S01]  /*4160*/  @!P1 IMAD.MOV R22, RZ, RZ, R5 ;  /* 0x000000ffff169224 */ /* 0x000fe200078e0205 */
[----:B------:R-:W-:Y:S01]  /*4170*/  SEL R5, R21, R17, P1 ;  /* 0x0000001115057207 */ /* 0x000fe20000800000 */
        /* <DEDUP_REMOVED lines=13> */
[----:B------:R-:W-:Y:S02]  /*4250*/  @!P1 IMAD.MOV R18, RZ, RZ, R22 ;  /* 0x000000ffff129224 */ /* 0x000fe400078e0216 */
[----:B------:R-:W-:-:S03]  /*4260*/  @P1 IMAD.MOV R24, RZ, RZ, R23 ;  /* 0x000000ffff181224 */ /* 0x000fc600078e0217 */
[----:B------:R-:W-:Y:S02]  /*4270*/  @P1 LEA R23, R18, UR6, 0x3 ;  /* 0x0000000612171c11 */ /* 0x000fe4000f8e18ff */
[C---:B------:R-:W-:Y:S02]  /*4280*/  @!P1 LEA R22, R24.reuse, UR6, 0x3 ;  /* 0x0000000618169c11 */ /* 0x040fe4000f8e18ff */
[----:B------:R-:W-:Y:S01]  /*4290*/  ISETP.GE.AND P2, PT, R24, UR4, PT ;  /* 0x0000000418007c0c */ /* 0x000fe2000bf46270 */
[----:B------:R-:W-:Y:S04]  /*42a0*/  @P1 LDS.64 R20, [R23] ;  /* 0x0000000017141984 */ /* 0x000fe80000000a00 */
[----:B------:R-:W0:Y:S01]  /*42b0*/  @!P1 LDS.64 R16, [R22] ;  /* 0x0000000016109984 */ /* 0x000e220000000a00 */
[----:B------:R-:W-:Y:S01]  /*42c0*/  BAR.SYNC.DEFER_BLOCKING 0x0 ;  /* 0x0000000000007b1d */ /* 0x000fe20000010000 */
[----:B------:R-:W-:-:S02]  /*42d0*/  ISETP.GE.AND P1, PT, R18, UR8, PT ;  /* 0x0000000812007c0c */ /* 0x000fc4000bf26270 */
        /* <DEDUP_REMOVED lines=9> */
[----:B------:R-:W-:Y:S01]  /*4370*/  IMAD.U32 R22, RZ, RZ, UR8 ;  /* 0x00000008ff167e24 */ /* 0x000fe2000f8e00ff */
[C---:B------:R-:W-:Y:S01]  /*4380*/  ISETP.NE.AND P0, PT, R0.reuse, RZ, PT ;  /* 0x000000ff0000720c */ /* 0x040fe20003f05270 */
[----:B------:R-:W1:Y:S01]  /*4390*/  LDCU.64 UR4, c[0x0][0x3a0] ;  /* 0x00007400ff0477ac */ /* 0x000e620008000a00 */
[----:B------:R-:W-:Y:S01]  /*43a0*/  LOP3.LUT R0, R0, 0x1f, RZ, 0xc0, !PT ;  /* 0x0000001f00007812 */ /* 0x000fe200078ec0ff */
[----:B0-----:R-:W-:-:S04]  /*43b0*/  IMAD R21, R18, 0x8, R19 ;  /* 0x0000000812157824 */ /* 0x001fc800078e0213 */
[----:B------:R-:W-:Y:S01]  /*43c0*/  IMAD R18, R18, -0x7, R21 ;  /* 0xfffffff912127824 */ /* 0x000fe200078e0215 */
[----:B------:R-:W-:-:S03]  /*43d0*/  LEA.HI.SX32 R20, R21, R21, 0x1b ;  /* 0x0000001515147211 */ /* 0x000fc600078fdaff */
[----:B------:R-:W-:Y:S01]  /*43e0*/  VIADD R21, R18, 0x20 ;  /* 0x0000002012157836 */ /* 0x000fe20000000000 */
[----:B------:R-:W-:Y:S01]  /*43f0*/  LEA R23, R20, UR6, 0x3 ;  /* 0x0000000614177c11 */ /* 0x000fe2000f8e18ff */
[C---:B------:R-:W-:Y:S02]  /*4400*/  VIADD R25, R18.reuse, 0x40 ;  /* 0x0000004012197836 */ /* 0x040fe40000000000 */
[----:B------:R-:W-:Y:S01]  /*4410*/  VIADD R27, R18, 0x60 ;  /* 0x00000060121b7836 */ /* 0x000fe20000000000 */
[-C--:B------:R-:W-:Y:S01]  /*4420*/  LEA.HI.SX32 R21, R21, R18.reuse, 0x1b ;  /* 0x0000001215157211 */ /* 0x080fe200078fdaff */
[----:B------:R0:W-:Y:S01]  /*4430*/  STS.64 [R23], R14 ;  /* 0x0000000e17007388 */ /* 0x0001e20000000a00 */
[-C--:B------:R-:W-:Y:S01]  /*4440*/  LEA.HI.SX32 R25, R25, R18.reuse, 0x1b ;  /* 0x0000001219197211 */ /* 0x080fe200078fdaff */
[----:B------:R-:W-:Y:S01]  /*4450*/  IMAD.IADD R20, R19, 0x1, R0 ;  /* 0x0000000113147824 */ /* 0x000fe200078e0200 */
[----:B------:R-:W-:Y:S01]  /*4460*/  LEA.HI.SX32 R27, R27, R18, 0x1b ;  /* 0x000000121b1b7211 */ /* 0x000fe200078fdaff */
[----:B------:R2:W-:Y:S02]  /*4470*/  STS.64 [R23+0x8], R12 ;  /* 0x0000080c17007388 */ /* 0x0005e40000000a00 */
[----:B------:R-:W-:-:S02]  /*4480*/  VIADD R0, R20, 0x20 ;  /* 0x0000002014007836 */ /* 0x000fc40000000000 */
[----:B------:R3:W-:Y:S01]  /*4490*/  STS.64 [R23+0x10], R10 ;  /* 0x0000100a17007388 */ /* 0x0007e20000000a00 */
[----:B------:R-:W-:-:S03]  /*44a0*/  VIADD R26, R20, 0xc0 ;  /* 0x000000c0141a7836 */ /* 0x000fc60000000000 */
[----:B------:R4:W-:Y:S01]  /*44b0*/  STS.64 [R23+0x20], R6 ;  /* 0x0000200617007388 */ /* 0x0009e20000000a00 */
[C---:B0-----:R-:W-:Y:S01]  /*44c0*/  VIADD R15, R18.reuse, 0x80 ;  /* 0x00000080120f7836 */ /* 0x041fe20000000000 */
[----:B------:R-:W-:Y:S01]  /*44d0*/  LEA R14, R21, UR6, 0x3 ;  /* 0x00000006150e7c11 */ /* 0x000fe2000f8e18ff */
[----:B------:R-:W-:Y:S01]  /*44e0*/  IMAD.MOV.U32 R21, RZ, RZ, RZ ;  /* 0x000000ffff157224 */ /* 0x000fe200078e00ff */
[----:B------:R0:W-:Y:S01]  /*44f0*/  STS.64 [R23+0x18], R8 ;  /* 0x0000180817007388 */ /* 0x0001e20000000a00 */
[C---:B--2---:R-:W-:Y:S01]  /*4500*/  VIADD R13, R18.reuse, 0xa0 ;  /* 0x000000a0120d7836 */ /* 0x044fe20000000000 */
[-C--:B------:R-:W-:Y:S01]  /*4510*/  LEA.HI.SX32 R15, R15, R18.reuse, 0x1b ;  /* 0x000000120f0f7211 */ /* 0x080fe200078fdaff */
[C---:B---3--:R-:W-:Y:S01]  /*4520*/  VIADD R11, R18.reuse, 0xc0 ;  /* 0x000000c0120b7836 */ /* 0x048fe20000000000 */
[----:B------:R2:W-:Y:S02]  /*4530*/  STS.64 [R23+0x38], R16 ;  /* 0x0000381017007388 */ /* 0x0005e40000000a00 */
[-C--:B------:R-:W-:Y:S01]  /*4540*/  LEA.HI.SX32 R13, R13, R18.reuse, 0x1b ;  /* 0x000000120d0d7211 */ /* 0x080fe200078fdaff */
[C---:B----4-:R-:W-:Y:S01]  /*4550*/  VIADD R7, R18.reuse, 0xe0 ;  /* 0x000000e012077836 */ /* 0x050fe20000000000 */
[-C--:B------:R-:W-:Y:S01]  /*4560*/  LEA.HI.SX32 R11, R11, R18.reuse, 0x1b ;  /* 0x000000120b0b7211 */ /* 0x080fe200078fdaff */
[----:B------:R3:W-:Y:S01]  /*4570*/  STS.64 [R23+0x28], R4 ;  /* 0x0000280417007388 */ /* 0x0007e20000000a00 */
[----:B------:R-:W-:Y:S01]  /*4580*/  LEA R12, R25, UR6, 0x3 ;  /* 0x00000006190c7c11 */ /* 0x000fe2000f8e18ff */
[----:B------:R-:W-:Y:S01]  /*4590*/  IMAD.U32 R25, RZ, RZ, UR22 ;  /* 0x00000016ff197e24 */ /* 0x000fe2000f8e00ff */
[-C--:B0-----:R-:W-:Y:S01]  /*45a0*/  LEA.HI.SX32 R8, R18, R18.reuse, 0x1b ;  /* 0x0000001212087211 */ /* 0x081fe200078fdaff */
[----:B------:R0:W-:Y:S01]  /*45b0*/  STS.64 [R23+0x30], R2 ;  /* 0x0000300217007388 */ /* 0x0001e20000000a00 */
[----:B------:R-:W-:Y:S01]  /*45c0*/  LEA.HI.SX32 R7, R7, R18, 0x1b ;  /* 0x0000001207077211 */ /* 0x000fe200078fdaff */
[----:B------:R-:W-:Y:S01]  /*45d0*/  IMAD.WIDE.U32 R24, R25, 0x800, R20 ;  /* 0x0000080019187825 */ /* 0x000fe200078e0014 */
[----:B--2---:R-:W-:Y:S01]  /*45e0*/  LEA R16, R8, UR6, 0x3 ;  /* 0x0000000608107c11 */ /* 0x004fe2000f8e18ff */
[----:B------:R-:W-:Y:S01]  /*45f0*/  NOP ;  /* 0x0000000000007918 */ /* 0x000fe20000000000 */
[----:B------:R-:W-:-:S04]  /*4600*/  LEA R10, R27, UR6, 0x3 ;  /* 0x000000061b0a7c11 */ /* 0x000fc8000f8e18ff */
[----:B------:R-:W-:Y:S01]  /*4610*/  LDS.64 R16, [R16] ;  /* 0x0000000010107984 */ /* 0x000fe20000000a00 */
[----:B------:R-:W-:Y:S02]  /*4620*/  LEA R8, R15, UR6, 0x3 ;  /* 0x000000060f087c11 */ /* 0x000fe4000f8e18ff */
[----:B------:R-:W-:Y:S01]  /*4630*/  LEA R6, R13, UR6, 0x3 ;  /* 0x000000060d067c11 */ /* 0x000fe2000f8e18ff */
[----:B------:R-:W-:Y:S01]  /*4640*/  LDS.64 R14, [R14+0x100] ;  /* 0x000100000e0e7984 */ /* 0x000fe20000000a00 */
[----:B---3--:R-:W-:Y:S02]  /*4650*/  LEA R4, R11, UR6, 0x3 ;  /* 0x000000060b047c11 */ /* 0x008fe4000f8e18ff */
[----:B0-----:R-:W-:Y:S01]  /*4660*/  LEA R2, R7, UR6, 0x3 ;  /* 0x0000000607027c11 */ /* 0x001fe2000f8e18ff */
[----:B------:R-:W-:Y:S04]  /*4670*/  LDS.64 R12, [R12+0x200] ;  /* 0x000200000c0c7984 */ /* 0x000fe80000000a00 */
[----:B------:R-:W-:Y:S04]  /*4680*/  LDS.64 R10, [R10+0x300] ;  /* 0x000300000a0a7984 */ /* 0x000fe80000000a00 */
[----:B------:R-:W-:Y:S04]  /*4690*/  LDS.64 R8, [R8+0x400] ;  /* 0x0004000008087984 */ /* 0x000fe80000000a00 */
[----:B------:R-:W-:Y:S04]  /*46a0*/  LDS.64 R6, [R6+0x500] ;  /* 0x0005000006067984 */ /* 0x000fe80000000a00 */
[----:B------:R-:W-:Y:S04]  /*46b0*/  LDS.64 R4, [R4+0x600] ;  /* 0x0006000004047984 */ /* 0x000fe80000000a00 */
[----:B------:R-:W-:Y:S04]  /*46c0*/  LDS.64 R2, [R2+0x700] ;  /* 0x0007000002027984 */ /* 0x000fe80000000a00 */
[----:B------:R0:W-:Y:S01]  /*46d0*/  @!P0 STS [UR6+0x4200], R22 ;  /* 0x00420016ff008988 */ /* 0x0001e20008000806 */
[----:B------:R-:W-:Y:S01]  /*46e0*/  BAR.SYNC.DEFER_BLOCKING 0x0 ;  /* 0x0000000000007b1d */ /* 0x000fe20000010000 */
[----:B-1----:R-:W-:Y:S01]  /*46f0*/  LEA R18, P0, R24, UR4, 0x3 ;  /* 0x0000000418127c11 */ /* 0x002fe2000f8018ff */
[----:B0-----:R-:W-:-:S03]  /*4700*/  VIADD R22, R20, 0x40 ;  /* 0x0000004014167836 */ /* 0x001fc60000000000 */
[----:B------:R-:W-:Y:S01]  /*4710*/  LEA.HI.X R19, R24, UR5, R25, 0x3, P0 ;  /* 0x0000000518137c11 */ /* 0x000fe200080f1c19 */
[C---:B------:R-:W-:Y:S01]  /*4720*/  VIADD R24, R20.reuse, 0xa0 ;  /* 0x000000a014187836 */ /* 0x040fe20000000000 */
[----:B------:R-:W0:Y:S02]  /*4730*/  LDS R23, [UR6+0x4200] ;  /* 0x00420006ff177984 */ /* 0x000e240008000800 */
[-C--:B0-----:R-:W-:Y:S02]  /*4740*/  ISETP.GE.AND P0, PT, R20, R23.reuse, PT ;  /* 0x000000171400720c */ /* 0x081fe40003f06270 */
[-C--:B------:R-:W-:Y:S01]  /*4750*/  ISETP.GE.AND P1, PT, R0, R23.reuse, PT ;  /* 0x000000170000720c */ /* 0x080fe20003f26270 */
[----:B------:R-:W-:Y:S01]  /*4760*/  VIADD R0, R20, 0x60 ;  /* 0x0000006014007836 */ /* 0x000fe20000000000 */
[-C--:B------:R-:W-:Y:S01]  /*4770*/  ISETP.GE.AND P2, PT, R22, R23.reuse, PT ;  /* 0x000000171600720c */ /* 0x080fe20003f46270 */
[----:B------:R-:W-:Y:S01]  /*4780*/  VIADD R22, R20, 0x80 ;  /* 0x0000008014167836 */ /* 0x000fe20000000000 */
[-C--:B------:R-:W-:Y:S01]  /*4790*/  ISETP.GE.AND P5, PT, R24, R23.reuse, PT ;  /* 0x000000171800720c */ /* 0x080fe20003fa6270 */
[----:B------:R-:W-:Y:S01]  /*47a0*/  VIADD R20, R20, 0xe0 ;  /* 0x000000e014147836 */ /* 0x000fe20000000000 */
[----:B------:R-:W-:-:S02]  /*47b0*/  ISETP.GE.AND P3, PT, R0, R23, PT ;  /* 0x000000170000720c */ /* 0x000fc40003f66270 */
[-C--:B------:R-:W-:Y:S02]  /*47c0*/  ISETP.GE.AND P4, PT, R22, R23.reuse, PT ;  /* 0x000000171600720c */ /* 0x080fe40003f86270 */
[-C--:B------:R-:W-:Y:S01]  /*47d0*/  ISETP.GE.AND P6, PT, R26, R23.reuse, PT ;  /* 0x000000171a00720c */ /* 0x080fe20003fc6270 */
[----:B------:R0:W-:Y:S01]  /*47e0*/  @!P0 STG.E.64 desc[UR14][R18.64], R16 ;  /* 0x0000001012008986 */ /* 0x0001e2000c101b0e */
[----:B------:R-:W-:-:S03]  /*47f0*/  ISETP.GE.AND P0, PT, R20, R23, PT ;  /* 0x000000171400720c */ /* 0x000fc60003f06270 */
[----:B------:R0:W-:Y:S04]  /*4800*/  @!P1 STG.E.64 desc[UR14][R18.64+0x100], R14 ;  /* 0x0001000e12009986 */ /* 0x0001e8000c101b0e */
[----:B------:R0:W-:Y:S04]  /*4810*/  @!P2 STG.E.64 desc[UR14][R18.64+0x200], R12 ;  /* 0x0002000c1200a986 */ /* 0x0001e8000c101b0e */
[----:B------:R0:W-:Y:S04]  /*4820*/  @!P3 STG.E.64 desc[UR14][R18.64+0x300], R10 ;  /* 0x0003000a1200b986 */ /* 0x0001e8000c101b0e */
[----:B------:R0:W-:Y:S04]  /*4830*/  @!P4 STG.E.64 desc[UR14][R18.64+0x400], R8 ;  /* 0x000400081200c986 */ /* 0x0001e8000c101b0e */
[----:B------:R0:W-:Y:S04]  /*4840*/  @!P5 STG.E.64 desc[UR14][R18.64+0x500], R6 ;  /* 0x000500061200d986 */ /* 0x0001e8000c101b0e */
[----:B------:R0:W-:Y:S01]  /*4850*/  @!P6 STG.E.64 desc[UR14][R18.64+0x600], R4 ;  /* 0x000600041200e986 */ /* 0x0001e2000c101b0e */
[----:B------:R-:W-:Y:S05]  /*4860*/  @P0 EXIT ;  /* 0x000000000000094d */ /* 0x000fea0003800000 */
[----:B------:R-:W-:Y:S01]  /*4870*/  STG.E.64 desc[UR14][R18.64+0x700], R2 ;  /* 0x0007000212007986 */ /* 0x000fe2000c101b0e */
[----:B------:R-:W-:Y:S05]  /*4880*/  EXIT ;  /* 0x000000000000794d */ /* 0x000fea0003800000 */
.L_x_13:
[----:B------:R-:W0:Y:S01]  /*4890*/  S2R R18, SR_LANEID ;  /* 0x0000000000127919 */ /* 0x000e220000000000 */
[----:B------:R-:W-:Y:S01]  /*48a0*/  LOP3.LUT R19, R19, 0x1f00, RZ, 0xc0, !PT ;  /* 0x00001f0013137812 */ /* 0x000fe200078ec0ff */
[----:B------:R-:W1:Y:S01]  /*48b0*/  LDCU.64 UR4, c[0x0][0x388] ;  /* 0x00007100ff0477ac */ /* 0x000e620008000a00 */
[C---:B------:R-:W-:Y:S02]  /*48c0*/  ISETP.NE.AND P0, PT, R0.reuse, RZ, PT ;  /* 0x000000ff0000720c */ /* 0x040fe40003f05270 */
[----:B------:R-:W-:-:S05]  /*48d0*/  LOP3.LUT R0, R0, 0x1f, RZ, 0xc0, !PT ;  /* 0x0000001f00007812 */ /* 0x000fca00078ec0ff */
[----:B------:R-:W-:-:S04]  /*48e0*/  IMAD.IADD R22, R19, 0x1, R0 ;  /* 0x0000000113167824 */ /* 0x000fc800078e0200 */
[C---:B------:R-:W-:Y:S02]  /*48f0*/  VIADD R0, R22.reuse, 0x20 ;  /* 0x0000002016007836 */ /* 0x040fe40000000000 */
[----:B------:R-:W-:Y:S02]  /*4900*/  VIADD R24, R22, 0xa0 ;  /* 0x000000a016187836 */ /* 0x000fe40000000000 */
[----:B0-----:R-:W-:-:S04]  /*4910*/  IMAD R21, R18, 0x8, R19 ;  /* 0x0000000812157824 */ /* 0x001fc800078e0213 */
[----:B------:R-:W-:Y:S01]  /*4920*/  IMAD R18, R18, -0x7, R21 ;  /* 0xfffffff912127824 */ /* 0x000fe200078e0215 */
[----:B------:R-:W-:-:S03]  /*4930*/  LEA.HI.SX32 R20, R21, R21, 0x1b ;  /* 0x0000001515147211 */ /* 0x000fc600078fdaff */
[----:B------:R-:W-:Y:S01]  /*4940*/  VIADD R21, R18, 0x20 ;  /* 0x0000002012157836 */ /* 0x000fe20000000000 */
[----:B------:R-:W-:Y:S01]  /*4950*/  LEA R23, R20, UR6, 0x3 ;  /* 0x0000000614177c11 */ /* 0x000fe2000f8e18ff */
[C---:B------:R-:W-:Y:S02]  /*4960*/  VIADD R25, R18.reuse, 0x40 ;  /* 0x0000004012197836 */ /* 0x040fe40000000000 */
[C---:B------:R-:W-:Y:S01]  /*4970*/  VIADD R27, R18.reuse, 0x60 ;  /* 0x00000060121b7836 */ /* 0x040fe20000000000 */
[-C--:B------:R-:W-:Y:S01]  /*4980*/  LEA.HI.SX32 R21, R21, R18.reuse, 0x1b ;  /* 0x0000001215157211 */ /* 0x080fe200078fdaff */
[----:B------:R0:W-:Y:S01]  /*4990*/  STS.64 [R23], R14 ;  /* 0x0000000e17007388 */ /* 0x0001e20000000a00 */
[-C--:B------:R-:W-:Y:S02]  /*49a0*/  LEA.HI.SX32 R25, R25, R18.reuse, 0x1b ;  /* 0x0000001219197211 */ /* 0x080fe400078fdaff */
[-C--:B------:R-:W-:Y:S01]  /*49b0*/  LEA.HI.SX32 R27, R27, R18.reuse, 0x1b ;  /* 0x000000121b1b7211 */ /* 0x080fe200078fdaff */
[----:B------:R2:W-:Y:S04]  /*49c0*/  STS.64 [R23+0x8], R12 ;  /* 0x0000080c17007388 */ /* 0x0005e80000000a00 */
[----:B------:R3:W-:Y:S04]  /*49d0*/  STS.64 [R23+0x10], R10 ;  /* 0x0000100a17007388 */ /* 0x0007e80000000a00 */
[----:B------:R4:W-:Y:S01]  /*49e0*/  STS.64 [R23+0x20], R6 ;  /* 0x0000200617007388 */ /* 0x0009e20000000a00 */
[C---:B0-----:R-:W-:Y:S01]  /*49f0*/  VIADD R15, R18.reuse, 0x80 ;  /* 0x00000080120f7836 */ /* 0x041fe20000000000 */
[----:B------:R-:W-:Y:S01]  /*4a00*/  LEA R14, R21, UR6, 0x3 ;  /* 0x00000006150e7c11 */ /* 0x000fe2000f8e18ff */
[C---:B--2---:R-:W-:Y:S01]  /*4a10*/  VIADD R13, R18.reuse, 0xa0 ;  /* 0x000000a0120d7836 */ /* 0x044fe20000000000 */
[----:B------:R0:W-:Y:S02]  /*4a20*/  STS.64 [R23+0x18], R8 ;  /* 0x0000180817007388 */ /* 0x0001e40000000a00 */
[-C--:B------:R-:W-:Y:S01]  /*4a30*/  LEA.HI.SX32 R15, R15, R18.reuse, 0x1b ;  /* 0x000000120f0f7211 */ /* 0x080fe200078fdaff */
[C---:B---3--:R-:W-:Y:S01]  /*4a40*/  VIADD R11, R18.reuse, 0xc0 ;  /* 0x000000c0120b7836 */ /* 0x048fe20000000000 */
[-C--:B------:R-:W-:Y:S01]  /*4a50*/  LEA.HI.SX32 R13, R13, R18.reuse, 0x1b ;  /* 0x000000120d0d7211 */ /* 0x080fe200078fdaff */
[----:B------:R2:W-:Y:S01]  /*4a60*/  STS.64 [R23+0x38], R16 ;  /* 0x0000381017007388 */ /* 0x0005e20000000a00 */
[----:B------:R-:W-:Y:S01]  /*4a70*/  LEA R12, R25, UR6, 0x3 ;  /* 0x00000006190c7c11 */ /* 0x000fe2000f8e18ff */
[C---:B----4-:R-:W-:Y:S01]  /*4a80*/  VIADD R7, R18.reuse, 0xe0 ;  /* 0x000000e012077836 */ /* 0x050fe20000000000 */
[-C--:B------:R-:W-:Y:S01]  /*4a90*/  LEA.HI.SX32 R11, R11, R18.reuse, 0x1b ;  /* 0x000000120b0b7211 */ /* 0x080fe200078fdaff */
[----:B------:R-:W-:Y:S01]  /*4aa0*/  STS.64 [R23+0x28], R4 ;  /* 0x0000280417007388 */ /* 0x000fe20000000a00 */
[----:B------:R-:W-:Y:S01]  /*4ab0*/  LEA R10, R27, UR6, 0x3 ;  /* 0x000000061b0a7c11 */ /* 0x000fe2000f8e18ff */
[----:B------:R-:W-:Y:S01]  /*4ac0*/  IMAD.U32 R27, RZ, RZ, UR22 ;  /* 0x00000016ff1b7e24 */ /* 0x000fe2000f8e00ff */
[-C--:B0-----:R-:W-:Y:S01]  /*4ad0*/  LEA.HI.SX32 R8, R18, R18.reuse, 0x1b ;  /* 0x0000001212087211 */ /* 0x081fe200078fdaff */
[----:B------:R0:W-:Y:S01]  /*4ae0*/  STS.64 [R23+0x30], R2 ;  /* 0x0000300217007388 */ /* 0x0001e20000000a00 */
[----:B------:R-:W-:Y:S01]  /*4af0*/  LEA.HI.SX32 R7, R7, R18, 0x1b ;  /* 0x0000001207077211 */ /* 0x000fe200078fdaff */
[----:B------:R-:W-:Y:S01]  /*4b00*/  IMAD.U32 R18, RZ, RZ, UR8 ;  /* 0x00000008ff127e24 */ /* 0x000fe2000f8e00ff */
[----:B------:R-:W-:Y:S01]  /*4b10*/  LEA R6, R13, UR6, 0x3 ;  /* 0x000000060d067c11 */ /* 0x000fe2000f8e18ff */
[----:B------:R-:W-:Y:S01]  /*4b20*/  NOP ;  /* 0x0000000000007918 */ /* 0x000fe20000000000 */
[----:B--2---:R-:W-:Y:S01]  /*4b30*/  LEA R16, R8, UR6, 0x3 ;  /* 0x0000000608107c11 */ /* 0x004fe2000f8e18ff */
[----:B------:R-:W-:Y:S01]  /*4b40*/  LDS.64 R12, [R12+0x200] ;  /* 0x000200000c0c7984 */ /* 0x000fe20000000a00 */
[----:B------:R-:W-:Y:S01]  /*4b50*/  LEA R8, R15, UR6, 0x3 ;  /* 0x000000060f087c11 */ /* 0x000fe2000f8e18ff */
[----:B0-----:R-:W-:Y:S01]  /*4b60*/  IMAD.MOV.U32 R23, RZ, RZ, RZ ;  /* 0x000000ffff177224 */ /* 0x001fe200078e00ff */
[----:B------:R-:W-:Y:S01]  /*4b70*/  LEA R4, R11, UR6, 0x3 ;  /* 0x000000060b047c11 */ /* 0x000fe2000f8e18ff */
[----:B------:R-:W-:Y:S01]  /*4b80*/  LDS.64 R14, [R14+0x100] ;  /* 0x000100000e0e7984 */ /* 0x000fe20000000a00 */
[----:B------:R-:W-:Y:S01]  /*4b90*/  LEA R2, R7, UR6, 0x3 ;  /* 0x0000000607027c11 */ /* 0x000fe2000f8e18ff */
[----:B------:R-:W-:-:S02]  /*4ba0*/  IMAD.WIDE.U32 R26, R27, 0x800, R22 ;  /* 0x000008001b1a7825 */ /* 0x000fc400078e0016 */
[----:B------:R-:W-:Y:S04]  /*4bb0*/  LDS.64 R16, [R16] ;  /* 0x0000000010107984 */ /* 0x000fe80000000a00 */
        /* <DEDUP_REMOVED lines=33> */
.L_x_14:
[----:B------:R-:W-:-:S00]  /*4dd0*/  BRA `(.L_x_14) ;  /* 0xfffffffc00fc7947 */ /* 0x000fc0000383ffff */
[----:B------:R-:W-:-:S00]  /*4de0*/  NOP ;  /* 0x0000000000007918 */ /* 0x000fc00000000000 */
        /* <DEDUP_REMOVED lines=9> */
.L_x_38:


//--------------------- .text._ZN3cub18CUB_300001_SM_10006detail10merge_sort30DeviceMergeSortPartitionKernelIPyy9CustomOpTyEEvbT_PT2_T0_S9_PS9_T1_S9_i --------------------------
	.section	.text._ZN3cub18CUB_300001_SM_10006detail10merge_sort30DeviceMergeSortPartitionKernelIPyy9CustomOpTyEEvbT_PT2_T0_S9_PS9_T1_S9_i,"ax",@progbits
	.align	128
        .global         _ZN3cub18CUB_300001_SM_10006detail10merge_sort30DeviceMergeSortPartitionKernelIPyy9CustomOpTyEEvbT_PT2_T0_S9_PS9_T1_S9_i
        .type           _ZN3cub18CUB_300001_SM_10006detail10merge_sort30DeviceMergeSortPartitionKernelIPyy9CustomOpTyEEvbT_PT2_T0_S9_PS9_T1_S9_i,@function
        .size           _ZN3cub18CUB_300001_SM_10006detail10merge_sort30DeviceMergeSortPartitionKernelIPyy9CustomOpTyEEvbT_PT2_T0_S9_PS9_T1_S9_i,(.L_x_39 - _ZN3cub18CUB_300001_SM_10006detail10merge_sort30DeviceMergeSortPartitionKernelIPyy9CustomOpTyEEvbT_PT2_T0_S9_PS9_T1_S9_i)
        .other          _ZN3cub18CUB_300001_SM_10006detail10merge_sort30DeviceMergeSortPartitionKernelIPyy9CustomOpTyEEvbT_PT2_T0_S9_PS9_T1_S9_i,@"STO_CUDA_ENTRY STV_DEFAULT"
_ZN3cub18CUB_300001_SM_10006detail10merge_sort30DeviceMergeSortPartitionKernelIPyy9CustomOpTyEEvbT_PT2_T0_S9_PS9_T1_S9_i:
.text._ZN3cub18CUB_300001_SM_10006detail10merge_sort30DeviceMergeSortPartitionKernelIPyy9CustomOpTyEEvbT_PT2_T0_S9_PS9_T1_S9_i:
[----:B------:R-:W-:Y:S01]  /*0000*/  LDC R1, c[0x0][0x37c] ;  /* 0x0000df00ff017b82 */ /* 0x000fe20000000800 */
[----:B------:R-:W0:Y:S01]  /*0010*/  S2R R0, SR_CTAID.X ;  /* 0x0000000000007919 */ /* 0x000e220000002500 */
[----:B------:R-:W0:Y:S01]  /*0020*/  LDCU UR4, c[0x0][0x360] ;  /* 0x00006c00ff0477ac */ /* 0x000e220008000800 */
[----:B------:R-:W0:Y:S01]  /*0030*/  S2R R3, SR_TID.X ;  /* 0x0000000000037919 */ /* 0x000e220000002100 */
[----:B------:R-:W1:Y:S01]  /*0040*/  LDCU.64 UR10, c[0x0][0x3a0] ;  /* 0x00007400ff0a77ac */ /* 0x000e620008000a00 */
[----:B0-----:R-:W-:-:S05]  /*0050*/  IMAD R0, R0, UR4, R3 ;  /* 0x0000000400007c24 */ /* 0x001fca000f8e0203 */
[----:B-1----:R-:W-:-:S04]  /*0060*/  ISETP.GE.U32.AND P0, PT, R0, UR10, PT ;  /* 0x0000000a00007c0c */ /* 0x002fc8000bf06070 */
[----:B------:R-:W-:-:S13]  /*0070*/  ISETP.GE.U32.AND.EX P0, PT, RZ, UR11, PT, P0 ;  /* 0x0000000bff007c0c */ /* 0x000fda000bf06100 */
[----:B------:R-:W-:Y:S05]  /*0080*/  @P0 EXIT ;  /* 0x000000000000094d */ /* 0x000fea0003800000 */
[----:B------:R-:W0:Y:S01]  /*0090*/  LDCU.64 UR6, c[0x0][0x3b8] ;  /* 0x00007700ff0677ac */ /* 0x000e220008000a00 */
[----:B------:R-:W1:Y:S01]  /*00a0*/  LDC R8, c[0x0][0x3c0] ;  /* 0x0000f000ff087b82 */ /* 0x000e620000000800 */
[----:B------:R-:W-:Y:S01]  /*00b0*/  ACQBULK ;  /* 0x000000000000782e */ /* 0x000fe20000000000 */
[----:B------:R-:W2:Y:S01]  /*00c0*/  LDCU.64 UR8, c[0x0][0x358] ;  /* 0x00006b00ff0877ac */ /* 0x000ea20008000a00 */
[----:B0-----:R-:W-:Y:S02]  /*00d0*/  UIADD3 UR4, UPT, UPT, -UR6, URZ, URZ ;  /* 0x000000ff06047290 */ /* 0x001fe4000fffe1ff */
[----:B------:R-:W-:-:S04]  /*00e0*/  USHF.R.U32.HI UR5, URZ, 0x1, UR7 ;  /* 0x00000001ff057899 */ /* 0x000fc80008011607 */
[----:B------:R-:W-:Y:S01]  /*00f0*/  LOP3.LUT R3, R0, UR4, RZ, 0xc0, !PT ;  /* 0x0000000400037c12 */ /* 0x000fe2000f8ec0ff */
[----:B------:R-:W-:Y:S01]  /*0100*/  USHF.R.U64 UR4, UR6, 0x1, UR7 ;  /* 0x0000000106047899 */ /* 0x000fe20008001207 */
[----:B-1----:R-:W-:Y:S01]  /*0110*/  SHF.R.S32.HI R9, RZ, 0x1f, R8 ;  /* 0x0000001fff097819 */ /* 0x002fe20000011408 */
[----:B------:R-:W-:Y:S02]  /*0120*/  IMAD R2, R8, UR5, RZ ;  /* 0x0000000508027c24 */ /* 0x000fe4000f8e02ff */
[----:B------:R-:W-:-:S04]  /*0130*/  IMAD.WIDE.U32 R4, R3, R8, RZ ;  /* 0x0000000803047225 */ /* 0x000fc800078e00ff */
[----:B------:R-:W-:-:S04]  /*0140*/  IMAD.WIDE.U32 R10, R8, UR4, RZ ;  /* 0x00000004080a7c25 */ /* 0x000fc8000f8e00ff */
[C---:B------:R-:W-:Y:S01]  /*0150*/  IMAD R7, R9.reuse, UR4, R2 ;  /* 0x0000000409077c24 */ /* 0x040fe2000f8e0202 */
[----:B------:R-:W-:Y:S01]  /*0160*/  IADD3 R2, P2, PT, R0, 0x1, RZ ;  /* 0x0000000100027810 */ /* 0x000fe20007f5e0ff */
[----:B------:R-:W-:Y:S01]  /*0170*/  IMAD R5, R9, R3, R5 ;  /* 0x0000000309057224 */ /* 0x000fe200078e0205 */
[----:B------:R-:W-:Y:S01]  /*0180*/  LOP3.LUT R3, RZ, R4, RZ, 0x33, !PT ;  /* 0x00000004ff037212 */ /* 0x000fe200078e33ff */
[----:B------:R-:W-:Y:S01]  /*0190*/  IMAD.IADD R11, R11, 0x1, R7 ;  /* 0x000000010b0b7824 */ /* 0x000fe200078e0207 */
[----:B------:R-:W0:Y:S01]  /*01a0*/  LDCU.64 UR4, c[0x0][0x398] ;  /* 0x00007300ff0477ac */ /* 0x000e220008000a00 */
[----:B------:R-:W-:Y:S01]  /*01b0*/  ISETP.NE.U32.AND P0, PT, R2, UR10, PT ;  /* 0x0000000a02007c0c */ /* 0x000fe2000bf05070 */
[----:B------:R-:W-:Y:S01]  /*01c0*/  IMAD.X R2, RZ, RZ, RZ, P2 ;  /* 0x000000ffff027224 */ /* 0x000fe200010e06ff */
[----:B------:R-:W-:Y:S02]  /*01d0*/  ISETP.LT.U32.AND P1, PT, R10, R3, PT ;  /* 0x000000030a00720c */ /* 0x000fe40003f21070 */
[----:B------:R-:W-:-:S02]  /*01e0*/  LOP3.LUT R6, RZ, R5, RZ, 0x33, !PT ;  /* 0x00000005ff067212 */ /* 0x000fc400078e33ff */
[----:B------:R-:W-:Y:S02]  /*01f0*/  ISETP.NE.AND.EX P0, PT, R2, UR11, PT, P0 ;  /* 0x0000000b02007c0c */ /* 0x000fe4000bf05300 */
[----:B------:R-:W-:-:S04]  /*0200*/  ISETP.LT.U32.AND.EX P1, PT, R11, R6, PT, P1 ;  /* 0x000000060b00720c */ /* 0x000fc80003f21110 */
[----:B------:R-:W-:Y:S02]  /*0210*/  SEL R3, R10, R3, P1 ;  /* 0x000000030a037207 */ /* 0x000fe40000800000 */
[----:B------:R-:W-:Y:S02]  /*0220*/  SEL R6, R11, R6, P1 ;  /* 0x000000060b067207 */ /* 0x000fe40000800000 */
[----:B------:R-:W-:-:S05]  /*0230*/  IADD3 R2, P1, PT, R3, R4, RZ ;  /* 0x0000000403027210 */ /* 0x000fca0007f3e0ff */
[----:B------:R-:W-:Y:S01]  /*0240*/  IMAD.X R3, R6, 0x1, R5, P1 ;  /* 0x0000000106037824 */ /* 0x000fe200008e0605 */
[----:B0-----:R-:W-:Y:S01]  /*0250*/  ISETP.LT.U32.AND P1, PT, R2, UR4, PT ;  /* 0x0000000402007c0c */ /* 0x001fe2000bf21070 */
[----:B------:R-:W0:Y:S03]  /*0260*/  @!P0 LDC.64 R6, c[0x0][0x3a8] ;  /* 0x0000ea00ff068b82 */ /* 0x000e260000000a00 */
[----:B------:R-:W-:-:S04]  /*0270*/  ISETP.LT.U32.AND.EX P1, PT, R3, UR5, PT, P1 ;  /* 0x0000000503007c0c */ /* 0x000fc8000bf21110 */
[----:B------:R-:W-:Y:S02]  /*0280*/  SEL R2, R2, UR4, P1 ;  /* 0x0000000402027c07 */ /* 0x000fe40008800000 */
[----:B------:R-:W-:Y:S02]  /*0290*/  SEL R3, R3, UR5, P1 ;  /* 0x0000000503037c07 */ /* 0x000fe40008800000 */
[----:B------:R-:W-:Y:S02]  /*02a0*/  LOP3.LUT R17, RZ, R2, RZ, 0x33, !PT ;  /* 0x00000002ff117212 */ /* 0x000fe400078e33ff */
[----:B------:R-:W-:Y:S02]  /*02b0*/  LOP3.LUT R19, RZ, R3, RZ, 0x33, !PT ;  /* 0x00000003ff137212 */ /* 0x000fe400078e33ff */
[----:B------:R-:W-:-:S04]  /*02c0*/  ISETP.LT.U32.AND P1, PT, R10, R17, PT ;  /* 0x000000110a00720c */ /* 0x000fc80003f21070 */
[----:B------:R-:W-:-:S04]  /*02d0*/  ISETP.LT.U32.AND.EX P1, PT, R11, R19, PT, P1 ;  /* 0x000000130b00720c */ /* 0x000fc80003f21110 */
[----:B------:R-:W-:Y:S02]  /*02e0*/  SEL R17, R10, R17, P1 ;  /* 0x000000110a117207 */ /* 0x000fe40000800000 */
[----:B------:R-:W-:Y:S02]  /*02f0*/  SEL R19, R11, R19, P1 ;  /* 0x000000130b137207 */ /* 0x000fe40000800000 */
[----:B------:R-:W-:Y:S02]  /*0300*/  IADD3 R17, P3, PT, R17, R2, RZ ;  /* 0x0000000211117210 */ /* 0x000fe40007f7e0ff */
[----:B0-----:R-:W-:Y:S02]  /*0310*/  @!P0 LEA R10, P2, R0, R6, 0x3 ;  /* 0x00000006000a8211 */ /* 0x001fe400078418ff */
[----:B------:R-:W-:Y:S01]  /*0320*/  ISETP.LT.U32.AND P1, PT, R4, UR4, PT ;  /* 0x0000000404007c0c */ /* 0x000fe2000bf21070 */
[----:B------:R-:W-:Y:S01]  /*0330*/  IMAD.X R19, R19, 0x1, R3, P3 ;  /* 0x0000000113137824 */ /* 0x000fe200018e0603 */
[----:B------:R-:W-:-:S02]  /*0340*/  @!P0 LEA.HI.X R11, R0, R7, RZ, 0x3, P2 ;  /* 0x00000007000b8211 */ /* 0x000fc400010f1cff */
[----:B------:R-:W-:Y:S02]  /*0350*/  ISETP.LT.U32.AND P2, PT, R17, UR4, PT ;  /* 0x0000000411007c0c */ /* 0x000fe4000bf41070 */
[----:B------:R-:W-:Y:S01]  /*0360*/  ISETP.LT.U32.AND.EX P1, PT, R5, UR5, PT, P1 ;  /* 0x0000000505007c0c */ /* 0x000fe2000bf21110 */
[----:B--2---:R0:W-:Y:S01]  /*0370*/  @!P0 STG.E.64 desc[UR8][R10.64], R2 ;  /* 0x000000020a008986 */ /* 0x0041e2000c101b08 */
[----:B------:R-:W-:Y:S02]  /*0380*/  ISETP.LT.U32.AND.EX P2, PT, R19, UR5, PT, P2 ;  /* 0x0000000513007c0c */ /* 0x000fe4000bf41120 */
[----:B------:R-:W-:Y:S02]  /*0390*/  SEL R7, R4, UR4, P1 ;  /* 0x0000000404077c07 */ /* 0x000fe40008800000 */
[----:B------:R-:W-:Y:S02]  /*03a0*/  SEL R5, R5, UR5, P1 ;  /* 0x0000000505057c07 */ /* 0x000fe40008800000 */
[----:B------:R-:W-:-:S02]  /*03b0*/  SEL R17, R17, UR4, P2 ;  /* 0x0000000411117c07 */ /* 0x000fc40009000000 */
[----:B------:R-:W-:Y:S01]  /*03c0*/  SEL R19, R19, UR5, P2 ;  /* 0x0000000513137c07 */ /* 0x000fe20009000000 */
[----:B------:R-:W-:Y:S06]  /*03d0*/  @!P0 EXIT ;  /* 0x000000000000894d */ /* 0x000fec0003800000 */
[----:B------:R-:W1:Y:S01]  /*03e0*/  LDCU.U8 UR5, c[0x0][0x380] ;  /* 0x00007000ff0577ac */ /* 0x000e620008000000 */
[----:B------:R-:W-:Y:S01]  /*03f0*/  IADD3 R15, P0, PT, R17, -R7, RZ ;  /* 0x80000007110f7210 */ /* 0x000fe20007f1e0ff */
[----:B------:R-:W-:Y:S01]  /*0400*/  BSSY.RECONVERGENT B0, `(.L_x_15) ;  /* 0x0000072000007945 */ /* 0x000fe20003800200 */
[----:B------:R-:W-:-:S03]  /*0410*/  UIADD3 UR4, UPT, UPT, UR6, -0x1, URZ ;  /* 0xffffffff06047890 */ /* 0x000fc6000fffe0ff */
[----:B------:R-:W-:-:S03]  /*0420*/  IMAD.X R4, R19, 0x1, ~R5, P0 ;  /* 0x0000000113047824 */ /* 0x000fc600000e0e05 */
[----:B------:R-:W-:-:S05]  /*0430*/  LOP3.LUT R13, R0, UR4, RZ, 0xc0, !PT ;  /* 0x00000004000d7c12 */ /* 0x000fca000f8ec0ff */
[----:B0-----:R-:W-:Y:S01]  /*0440*/  IMAD.WIDE.U32 R10, R13, R8, RZ ;  /* 0x000000080d0a7225 */ /* 0x001fe200078e00ff */
[----:B-1----:R-:W-:-:S03]  /*0450*/  UPRMT UR4, UR5, 0x8880, URZ ;  /* 0x0000888005047896 */ /* 0x002fc600080000ff */
[----:B------:R-:W-:Y:S01]  /*0460*/  IMAD R9, R9, R13, R11 ;  /* 0x0000000d09097224 */ /* 0x000fe200078e020b */
[----:B------:R-:W-:Y:S01]  /*0470*/  ISETP.LT.U32.AND P0, PT, R10, R15, PT ;  /* 0x0000000f0a00720c */ /* 0x000fe20003f01070 */
[----:B------:R-:W-:-:S03]  /*0480*/  UISETP.NE.AND UP0, UPT, UR4, URZ, UPT ;  /* 0x000000ff0400728c */ /* 0x000fc6000bf05270 */
[----:B------:R-:W-:-:S04]  /*0490*/  ISETP.LT.U32.AND.EX P0, PT, R9, R4, PT, P0 ;  /* 0x000000040900720c */ /* 0x000fc80003f01100 */
[----:B------:R-:W-:Y:S02]  /*04a0*/  SEL R15, R10, R15, P0 ;  /* 0x0000000f0a0f7207 */ /* 0x000fe40000000000 */
[----:B------:R-:W-:Y:S01]  /*04b0*/  SEL R9, R9, R4, P0 ;  /* 0x0000000409097207 */ /* 0x000fe20000000000 */
[----:B------:R-:W-:Y:S06]  /*04c0*/  BRA.U !UP0, `(.L_x_16) ;  /* 0x0000000108d07547 */ /* 0x000fec000b800000 */
[----:B------:R-:W-:Y:S01]  /*04d0*/  IADD3 R11, P0, PT, R17, -R2, RZ ;  /* 0x80000002110b7210 */ /* 0x000fe20007f1e0ff */
[----:B------:R-:W0:Y:S01]  /*04e0*/  LDCU.64 UR4, c[0x0][0x388] ;  /* 0x00007100ff0477ac */ /* 0x000e220008000a00 */
[----:B------:R-:W-:Y:S01]  /*04f0*/  IADD3 R10, P2, PT, R2, -R7, RZ ;  /* 0x80000007020a7210 */ /* 0x000fe20007f5e0ff */
[----:B------:R-:W-:Y:S02]  /*0500*/  BSSY.RECONVERGENT B1, `(.L_x_17) ;  /* 0x000002f000017945 */ /* 0x000fe40003800200 */
[----:B------:R-:W-:Y:S01]  /*0510*/  IMAD.X R8, R19, 0x1, ~R3, P0 ;  /* 0x0000000113087824 */ /* 0x000fe200000e0e03 */
[----:B------:R-:W-:Y:S01]  /*0520*/  ISETP.GT.U32.AND P0, PT, R15, R11, PT ;  /* 0x0000000b0f00720c */ /* 0x000fe20003f04070 */
[----:B------:R-:W-:Y:S01]  /*0530*/  IMAD.X R12, R3, 0x1, ~R5, P2 ;  /* 0x00000001030c7824 */ /* 0x000fe200010e0e05 */
[----:B------:R-:W-:Y:S02]  /*0540*/  ISETP.LT.U32.AND P1, PT, R10, R15, PT ;  /* 0x0000000f0a00720c */ /* 0x000fe40003f21070 */
[----:B------:R-:W-:-:S02]  /*0550*/  ISETP.GT.U32.AND.EX P0, PT, R9, R8, PT, P0 ;  /* 0x000000080900720c */ /* 0x000fc40003f04100 */
[----:B------:R-:W-:Y:S02]  /*0560*/  ISETP.LT.U32.AND.EX P1, PT, R12, R9, PT, P1 ;  /* 0x000000090c00720c */ /* 0x000fe40003f21110 */
[-C--:B------:R-:W-:Y:S02]  /*0570*/  SEL R6, R15, R11.reuse, P0 ;  /* 0x0000000b0f067207 */ /* 0x080fe40000000000 */
[----:B------:R-:W-:Y:S02]  /*0580*/  SEL R4, R9, R8, P0 ;  /* 0x0000000809047207 */ /* 0x000fe40000000000 */
[----:B------:R-:W-:Y:S02]  /*0590*/  IADD3 R6, P0, PT, R6, -R11, RZ ;  /* 0x8000000b06067210 */ /* 0x000fe40007f1e0ff */
[----:B------:R-:W-:Y:S02]  /*05a0*/  SEL R11, R10, R15, P1 ;  /* 0x0000000f0a0b7207 */ /* 0x000fe40000800000 */
[----:B------:R-:W-:Y:S01]  /*05b0*/  SEL R13, R12, R9, P1 ;  /* 0x000000090c0d7207 */ /* 0x000fe20000800000 */
[----:B------:R-:W-:Y:S01]  /*05c0*/  IMAD.X R4, R4, 0x1, ~R8, P0 ;  /* 0x0000000104047824 */ /* 0x000fe200000e0e08 */
[----:B------:R-:W-:-:S04]  /*05d0*/  ISETP.GE.U32.AND P0, PT, R6, R11, PT ;  /* 0x0000000b0600720c */ /* 0x000fc80003f06070 */
[----:B------:R-:W-:-:S13]  /*05e0*/  ISETP.GE.U32.AND.EX P0, PT, R4, R13, PT, P0 ;  /* 0x0000000d0400720c */ /* 0x000fda0003f06100 */
[----:B0-----:R-:W-:Y:S05]  /*05f0*/  @P0 BRA `(.L_x_18) ;  /* 0x00000000007c0947 */ /* 0x001fea0003800000 */
[----:B------:R-:W-:-:S05]  /*0600*/  IADD3 R10, P0, PT, R15, R2, RZ ;  /* 0x000000020f0a7210 */ /* 0x000fca0007f1e0ff */
[----:B------:R-:W-:-:S08]  /*0610*/  IMAD.X R12, R9, 0x1, R3, P0 ;  /* 0x00000001090c7824 */ /* 0x000fd000000e0603 */
.L_x_19:
[----:B------:R-:W-:-:S05]  /*0620*/  IADD3 R3, P0, PT, -R6, R11, RZ ;  /* 0x0000000b06037210 */ /* 0x000fca0007f1e1ff */
[----:B------:R-:W-:-:S05]  /*0630*/  IMAD.X R2, R13, 0x1, ~R4, P0 ;  /* 0x000000010d027824 */ /* 0x000fca00000e0e04 */
[----:B------:R-:W-:-:S04]  /*0640*/  SHF.R.U64 R3, R3, 0x1, R2 ;  /* 0x0000000103037819 */ /* 0x000fc80000001202 */
[----:B------:R-:W-:Y:S02]  /*0650*/  IADD3 R18, P0, PT, R6, R3, RZ ;  /* 0x0000000306127210 */ /* 0x000fe40007f1e0ff */
[----:B------:R-:W-:Y:S02]  /*0660*/  SHF.R.U32.HI R3, RZ, 0x1, R2 ;  /* 0x00000001ff037819 */ /* 0x000fe40000011602 */
[----:B------:R-:W-:-:S03]  /*0670*/  LOP3.LUT R9, RZ, R18, RZ, 0x33, !PT ;  /* 0x00000012ff097212 */ /* 0x000fc600078e33ff */
[----:B------:R-:W-:Y:S01]  /*0680*/  IMAD.X R20, R4, 0x1, R3, P0 ;  /* 0x0000000104147824 */ /* 0x000fe200000e0603 */
[----:B------:R-:W-:Y:S02]  /*0690*/  IADD3 R15, P0, PT, R18, R7, RZ ;  /* 0x00000007120f7210 */ /* 0x000fe40007f1e0ff */
[----:B------:R-:W-:Y:S02]  /*06a0*/  IADD3 R9, P1, PT, R9, R10, RZ ;  /* 0x0000000a09097210 */ /* 0x000fe40007f3e0ff */
[----:B------:R-:W-:Y:S01]  /*06b0*/  LOP3.LUT R3, RZ, R20, RZ, 0x33, !PT ;  /* 0x00000014ff037212 */ /* 0x000fe200078e33ff */
[----:B------:R-:W-:Y:S01]  /*06c0*/  IMAD.X R16, R20, 0x1, R5, P0 ;  /* 0x0000000114107824 */ /* 0x000fe200000e0605 */
[----:B------:R-:W-:-:S03]  /*06d0*/  LEA R2, P0, R15, UR4, 0x3 ;  /* 0x000000040f027c11 */ /* 0x000fc6000f8018ff */
[----:B------:R-:W-:Y:S01]  /*06e0*/  IMAD.X R14, R3, 0x1, R12, P1 ;  /* 0x00000001030e7824 */ /* 0x000fe200008e060c */
[----:B------:R-:W-:Y:S02]  /*06f0*/  LEA R8, P1, R9, UR4, 0x3 ;  /* 0x0000000409087c11 */ /* 0x000fe4000f8218ff */
[----:B------:R-:W-:Y:S02]  /*0700*/  LEA.HI.X R3, R15, UR5, R16, 0x3, P0 ;  /* 0x000000050f037c11 */ /* 0x000fe400080f1c10 */
[----:B------:R-:W-:-:S04]  /*0710*/  LEA.HI.X R9, R9, UR5, R14, 0x3, P1 ;  /* 0x0000000509097c11 */ /* 0x000fc800088f1c0e */
[----:B------:R-:W2:Y:S04]  /*0720*/  LDG.E.64 R2, desc[UR8][R2.64] ;  /* 0x0000000802027981 */ /* 0x000ea8000c1e1b00 */
[----:B------:R-:W2:Y:S01]  /*0730*/  LDG.E.64 R8, desc[UR8][R8.64] ;  /* 0x0000000808087981 */ /* 0x000ea2000c1e1b00 */
[----:B------:R-:W-:-:S05]  /*0740*/  IADD3 R15, P1, PT, R18, 0x1, RZ ;  /* 0x00000001120f7810 */ /* 0x000fca0007f3e0ff */
[----:B------:R-:W-:Y:S01]  /*0750*/  IMAD.X R17, RZ, RZ, R20, P1 ;  /* 0x000000ffff117224 */ /* 0x000fe200008e0614 */
[----:B--2---:R-:W-:-:S04]  /*0760*/  ISETP.GE.U32.AND P0, PT, R8, R2, PT ;  /* 0x000000020800720c */ /* 0x004fc80003f06070 */
[----:B------:R-:W-:-:S04]  /*0770*/  ISETP.GE.U32.AND.EX P0, PT, R9, R3, PT, P0 ;  /* 0x000000030900720c */ /* 0x000fc80003f06100 */
[----:B------:R-:W-:Y:S02]  /*0780*/  SEL R6, R6, R15, !P0 ;  /* 0x0000000f06067207 */ /* 0x000fe40004000000 */
[----:B------:R-:W-:Y:S02]  /*0790*/  SEL R11, R18, R11, !P0 ;  /* 0x0000000b120b7207 */ /* 0x000fe40004000000 */
[----:B------:R-:W-:Y:S02]  /*07a0*/  SEL R4, R4, R17, !P0 ;  /* 0x0000001104047207 */ /* 0x000fe40004000000 */
[----:B------:R-:W-:Y:S02]  /*07b0*/  SEL R13, R20, R13, !P0 ;  /* 0x0000000d140d7207 */ /* 0x000fe40004000000 */
[----:B------:R-:W-:-:S04]  /*07c0*/  ISETP.GE.U32.AND P0, PT, R6, R11, PT ;  /* 0x0000000b0600720c */ /* 0x000fc80003f06070 */
[----:B------:R-:W-:-:S13]  /*07d0*/  ISETP.GE.U32.AND.EX P0, PT, R4, R13, PT, P0 ;  /* 0x0000000d0400720c */ /* 0x000fda0003f06100 */
[----:B------:R-:W-:Y:S05]  /*07e0*/  @!P0 BRA `(.L_x_19) ;  /* 0xfffffffc008c8947 */ /* 0x000fea000383ffff */
.L_x_18:
[----:B------:R-:W-:Y:S05]  /*07f0*/  BSYNC.RECONVERGENT B1 ;  /* 0x0000000000017941 */ /* 0x000fea0003800200 */
.L_x_17:
[----:B------:R-:W-:Y:S05]  /*0800*/  BRA `(.L_x_20) ;  /* 0x0000000000c47947 */ /* 0x000fea0003800000 */
.L_x_16:
[----:B------:R-:W-:Y:S01]  /*0810*/  IADD3 R6, P0, PT, R17, -R2, RZ ;  /* 0x8000000211067210 */ /* 0x000fe20007f1e0ff */
[----:B------:R-:W0:Y:S01]  /*0820*/  LDCU.64 UR4, c[0x0][0x390] ;  /* 0x00007200ff0477ac */ /* 0x000e220008000a00 */
[----:B------:R-:W-:-:S03]  /*0830*/  IADD3 R4, P2, PT, R2, -R7, RZ ;  /* 0x8000000702047210 */ /* 0x000fc60007f5e0ff */
[----:B------:R-:W-:Y:S01]  /*0840*/  IMAD.X R10, R19, 0x1, ~R3, P0 ;  /* 0x00000001130a7824 */ /* 0x000fe200000e0e03 */
[----:B------:R-:W-:Y:S01]  /*0850*/  ISETP.GT.U32.AND P0, PT, R15, R6, PT ;  /* 0x000000060f00720c */ /* 0x000fe20003f04070 */
[----:B------:R-:W-:Y:S01]  /*0860*/  IMAD.X R8, R3, 0x1, ~R5, P2 ;  /* 0x0000000103087824 */ /* 0x000fe200010e0e05 */
[----:B------:R-:W-:Y:S02]  /*0870*/  ISETP.LT.U32.AND P1, PT, R4, R15, PT ;  /* 0x0000000f0400720c */ /* 0x000fe40003f21070 */
[----:B------:R-:W-:Y:S02]  /*0880*/  ISETP.GT.U32.AND.EX P0, PT, R9, R10, PT, P0 ;  /* 0x0000000a0900720c */ /* 0x000fe40003f04100 */
[----:B------:R-:W-:Y:S02]  /*0890*/  ISETP.LT.U32.AND.EX P1, PT, R8, R9, PT, P1 ;  /* 0x000000090800720c */ /* 0x000fe40003f21110 */
[----:B------:R-:W-:Y:S02]  /*08a0*/  SEL R11, R15, R6, P0 ;  /* 0x000000060f0b7207 */ /* 0x000fe40000000000 */
[----:B------:R-:W-:-:S02]  /*08b0*/  SEL R13, R9, R10, P0 ;  /* 0x0000000a090d7207 */ /* 0x000fc40000000000 */
[----:B------:R-:W-:Y:S02]  /*08c0*/  IADD3 R6, P0, PT, R11, -R6, RZ ;  /* 0x800000060b067210 */ /* 0x000fe40007f1e0ff */
[----:B------:R-:W-:-:S03]  /*08d0*/  SEL R11, R4, R15, P1 ;  /* 0x0000000f040b7207 */ /* 0x000fc60000800000 */
[----:B------:R-:W-:Y:S01]  /*08e0*/  IMAD.X R4, R13, 0x1, ~R10, P0 ;  /* 0x000000010d047824 */ /* 0x000fe200000e0e0a */
[----:B------:R-:W-:Y:S02]  /*08f0*/  SEL R13, R8, R9, P1 ;  /* 0x00000009080d7207 */ /* 0x000fe40000800000 */
[----:B------:R-:W-:-:S04]  /*0900*/  ISETP.GE.U32.AND P0, PT, R6, R11, PT ;  /* 0x0000000b0600720c */ /* 0x000fc80003f06070 */
[----:B------:R-:W-:-:S13]  /*0910*/  ISETP.GE.U32.AND.EX P0, PT, R4, R13, PT, P0 ;  /* 0x0000000d0400720c */ /* 0x000fda0003f06100 */
[----:B0-----:R-:W-:Y:S05]  /*0920*/  @P0 BRA `(.L_x_20) ;  /* 0x00000000007c0947 */ /* 0x001fea0003800000 */
[----:B------:R-:W-:-:S05]  /*0930*/  IADD3 R10, P0, PT, R15, R2, RZ ;  /* 0x000000020f0a7210 */ /* 0x000fca0007f1e0ff */
[----:B------:R-:W-:-:S08]  /*0940*/  IMAD.X R12, R9, 0x1, R3, P0 ;  /* 0x00000001090c7824 */ /* 0x000fd000000e0603 */
.L_x_21:
        /* <DEDUP_REMOVED lines=29> */
.L_x_20:
[----:B------:R-:W-:Y:S05]  /*0b20*/  BSYNC.RECONVERGENT B0 ;  /* 0x0000000000007941 */ /* 0x000fea0003800200 */
.L_x_15:
[----:B------:R-:W0:Y:S01]  /*0b30*/  LDCU.64 UR6, c[0x0][0x3a8] ;  /* 0x00007500ff0677ac */ /* 0x000e220008000a00 */
[----:B------:R-:W-:-:S05]  /*0b40*/  IADD3 R6, P0, PT, R6, R7, RZ ;  /* 0x0000000706067210 */ /* 0x000fca0007f1e0ff */
[----:B------:R-:W-:Y:S01]  /*0b50*/  IMAD.X R7, R4, 0x1, R5, P0 ;  /* 0x0000000104077824 */ /* 0x000fe200000e0605 */
[----:B0-----:R-:W-:-:S04]  /*0b60*/  LEA R2, P1, R0, UR6, 0x3 ;  /* 0x0000000600027c11 */ /* 0x001fc8000f8218ff */
[----:B------:R-:W-:-:S05]  /*0b70*/  LEA.HI.X R3, R0, UR7, RZ, 0x3, P1 ;  /* 0x0000000700037c11 */ /* 0x000fca00088f1cff */
[----:B------:R-:W-:Y:S01]  /*0b80*/  STG.E.64 desc[UR8][R2.64], R6 ;  /* 0x0000000602007986 */ /* 0x000fe2000c101b08 */
[----:B------:R-:W-:Y:S05]  /*0b90*/  EXIT ;  /* 0x000000000000794d */ /* 0x000fea0003800000 */
.L_x_22:
        /* <DEDUP_REMOVED lines=14> */
.L_x_39:


//--------------------- .text._ZN3cub18CUB_300001_SM_10006detail10merge_sort30DeviceMergeSortBlockSortKernelINS2_10policy_hubIPyE9Policy600ES5_PNS0_8NullTypeES5_S9_y9CustomOpTyS8_EEvbT0_T1_T2_T3_T4_PT6_PT7_T5_NS1_7vsmem_tE --------------------------
	.section	.text._ZN3cub18CUB_300001_SM_10006detail10merge_sort30DeviceMergeSortBlockSortKernelINS2_10policy_hubIPyE9Policy600ES5_PNS0_8NullTypeES5_S9_y9CustomOpTyS8_EEvbT0_T1_T2_T3_T4_PT6_PT7_T5_NS1_7vsmem_tE,"ax",@progbits
	.align	128
        .global         _ZN3cub18CUB_300001_SM_10006detail10merge_sort30DeviceMergeSortBlockSortKernelINS2_10policy_hubIPyE9Policy600ES5_PNS0_8NullTypeES5_S9_y9CustomOpTyS8_EEvbT0_T1_T2_T3_T4_PT6_PT7_T5_NS1_7vsmem_tE
        .type           _ZN3cub18CUB_300001_SM_10006detail10merge_sort30DeviceMergeSortBlockSortKernelINS2_10policy_hubIPyE9Policy600ES5_PNS0_8NullTypeES5_S9_y9CustomOpTyS8_EEvbT0_T1_T2_T3_T4_PT6_PT7_T5_NS1_7vsmem_tE,@function
        .size           _ZN3cub18CUB_300001_SM_10006detail10merge_sort30DeviceMergeSortBlockSortKernelINS2_10policy_hubIPyE9Policy600ES5_PNS0_8NullTypeES5_S9_y9CustomOpTyS8_EEvbT0_T1_T2_T3_T4_PT6_PT7_T5_NS1_7vsmem_tE,(.L_x_40 - _ZN3cub18CUB_300001_SM_10006detail10merge_sort30DeviceMergeSortBlockSortKernelINS2_10policy_hubIPyE9Policy600ES5_PNS0_8NullTypeES5_S9_y9CustomOpTyS8_EEvbT0_T1_T2_T3_T4_PT6_PT7_T5_NS1_7vsmem_tE)
        .other          _ZN3cub18CUB_300001_SM_10006detail10merge_sort30DeviceMergeSortBlockSortKernelINS2_10policy_hubIPyE9Policy600ES5_PNS0_8NullTypeES5_S9_y9CustomOpTyS8_EEvbT0_T1_T2_T3_T4_PT6_PT7_T5_NS1_7vsmem_tE,@"STO_CUDA_ENTRY STV_DEFAULT"
_ZN3cub18CUB_300001_SM_10006detail10merge_sort30DeviceMergeSortBlockSortKernelINS2_10policy_hubIPyE9Policy600ES5_PNS0_8NullTypeES5_S9_y9CustomOpTyS8_EEvbT0_T1_T2_T3_T4_PT6_PT7_T5_NS1_7vsmem_tE:
.text._ZN3cub18CUB_300001_SM_10006detail10merge_sort30DeviceMergeSortBlockSortKernelINS2_10policy_hubIPyE9Policy600ES5_PNS0_8NullTypeES5_S9_y9CustomOpTyS8_EEvbT0_T1_T2_T3_T4_PT6_PT7_T5_NS1_7vsmem_tE:
[----:B------:R-:W-:Y:S01]  /*0000*/  LDC R1, c[0x0][0x37c] ;  /* 0x0000df00ff017b82 */ /* 0x000fe20000000800 */
[----:B------:R-:W0:Y:S01]  /*0010*/  S2R R3, SR_CTAID.X ;  /* 0x0000000000037919 */ /* 0x000e220000002500 */
[----:B------:R-:W1:Y:S01]  /*0020*/  LDCU UR4, c[0x0][0x370] ;  /* 0x00006e00ff0477ac */ /* 0x000e620008000800 */
[----:B------:R-:W2:Y:S01]  /*0030*/  LDCU.64 UR6, c[0x0][0x358] ;  /* 0x00006b00ff0677ac */ /* 0x000ea20008000a00 */
[----:B-1----:R-:W-:-:S04]  /*0040*/  UIADD3 UR4, UP0, UPT, UR4, -0x1, URZ ;  /* 0xffffffff04047890 */ /* 0x002fc8000ff1e0ff */
[----:B------:R-:W-:-:S06]  /*0050*/  UIADD3.X UR5, UPT, UPT, URZ, -0x1, URZ, UP0, !UPT ;  /* 0xffffffffff057890 */ /* 0x000fcc00087fe4ff */
[----:B------:R-:W-:Y:S01]  /*0060*/  IMAD.U32 R0, RZ, RZ, UR5 ;  /* 0x00000005ff007e24 */ /* 0x000fe2000f8e00ff */
[C---:B0-----:R-:W-:Y:S01]  /*0070*/  ISETP.LT.U32.AND P0, PT, R3.reuse, UR4, PT ;  /* 0x0000000403007c0c */ /* 0x041fe2000bf01070 */
[----:B------:R-:W-:-:S03]  /*0080*/  IMAD.WIDE.U32 R4, R3, 0x800, RZ ;  /* 0x0000080003047825 */ /* 0x000fc600078e00ff */
[----:B------:R-:W-:-:S13]  /*0090*/  ISETP.GT.U32.AND.EX P0, PT, R0, RZ, PT, P0 ;  /* 0x000000ff0000720c */ /* 0x000fda0003f04100 */
[----:B--2---:R-:W-:Y:S05]  /*00a0*/  @!P0 BRA `(.L_x_23) ;  /* 0x0000002000cc8947 */ /* 0x004fea0003800000 */
[----:B------:R-:W0:Y:S01]  /*00b0*/  S2R R2, SR_TID.X ;  /* 0x0000000000027919 */ /* 0x000e220000002100 */
[----:B------:R-:W1:Y:S01]  /*00c0*/  LDCU.64 UR4, c[0x0][0x388] ;  /* 0x00007100ff0477ac */ /* 0x000e620008000a00 */
[----:B------:R-:W-:Y:S01]  /*00d0*/  ACQBULK ;  /* 0x000000000000782e */ /* 0x000fe20000000000 */
[----:B0-----:R-:W-:-:S05]  /*00e0*/  IMAD.SHL.U32 R0, R2, 0x8, RZ ;  /* 0x0000000802007824 */ /* 0x001fca00078e00ff */
[----:B------:R-:W-:-:S04]  /*00f0*/  LOP3.LUT R9, R0, 0x1f00, RZ, 0xc0, !PT ;  /* 0x00001f0000097812 */ /* 0x000fc800078ec0ff */
[----:B------:R-:W-:-:S04]  /*0100*/  LOP3.LUT R3, R9, 0x1f, R2, 0xf8, !PT ;  /* 0x0000001f09037812 */ /* 0x000fc800078ef802 */
[----:B------:R-:W-:-:S05]  /*0110*/  IADD3 R4, P0, PT, R4, R3, RZ ;  /* 0x0000000304047210 */ /* 0x000fca0007f1e0ff */
[----:B------:R-:W-:Y:S02]  /*0120*/  IMAD.X R5, RZ, RZ, R5, P0 ;  /* 0x000000ffff057224 */ /* 0x000fe400000e0605 */
[----:B------:R-:W-:-:S03]  /*0130*/  IMAD.SHL.U32 R3, R4, 0x8, RZ ;  /* 0x0000000804037824 */ /* 0x000fc600078e00ff */
[----:B------:R-:W-:Y:S02]  /*0140*/  SHF.L.U64.HI R4, R4, 0x3, R5 ;  /* 0x0000000304047819 */ /* 0x000fe40000010205 */
[----:B-1----:R-:W-:-:S04]  /*0150*/  IADD3 R6, P0, PT, R3, UR4, RZ ;  /* 0x0000000403067c10 */ /* 0x002fc8000ff1e0ff */
[----:B------:R-:W-:-:S05]  /*0160*/  IADD3.X R7, PT, PT, R4, UR5, RZ, P0, !PT ;  /* 0x0000000504077c10 */ /* 0x000fca00087fe4ff */
[----:B------:R-:W2:Y:S04]  /*0170*/  LDG.E.64 R10, desc[UR6][R6.64] ;  /* 0x00000006060a7981 */ /* 0x000ea8000c1e1b00 */
[----:B------:R-:W3:Y:S04]  /*0180*/  LDG.E.64 R22, desc[UR6][R6.64+0x100] ;  /* 0x0001000606167981 */ /* 0x000ee8000c1e1b00 */
[----:B------:R-:W4:Y:S04]  /*0190*/  LDG.E.64 R20, desc[UR6][R6.64+0x200] ;  /* 0x0002000606147981 */ /* 0x000f28000c1e1b00 */
[----:B------:R-:W5:Y:S04]  /*01a0*/  LDG.E.64 R16, desc[UR6][R6.64+0x300] ;  /* 0x0003000606107981 */ /* 0x000f68000c1e1b00 */
[----:B------:R-:W5:Y:S04]  /*01b0*/  LDG.E.64 R18, desc[UR6][R6.64+0x400] ;  /* 0x0004000606127981 */ /* 0x000f68000c1e1b00 */
[----:B------:R-:W5:Y:S04]  /*01c0*/  LDG.E.64 R12, desc[UR6][R6.64+0x500] ;  /* 0x00050006060c7981 */ /* 0x000f68000c1e1b00 */
[----:B------:R-:W5:Y:S04]  /*01d0*/  LDG.E.64 R14, desc[UR6][R6.64+0x600] ;  /* 0x00060006060e7981 */ /* 0x000f68000c1e1b00 */
[----:B------:R0:W5:Y:S01]  /*01e0*/  LDG.E.64 R26, desc[UR6][R6.64+0x700] ;  /* 0x00070006061a7981 */ /* 0x000162000c1e1b00 */
[----:B------:R-:W1:Y:S01]  /*01f0*/  S2UR UR5, SR_CgaCtaId ;  /* 0x00000000000579c3 */ /* 0x000e620000008800 */
[----:B------:R-:W-:Y:S01]  /*0200*/  UMOV UR4, 0x400 ;  /* 0x0000040000047882 */ /* 0x000fe20000000000 */
[----:B------:R-:W0:Y:S01]  /*0210*/  S2R R0, SR_LANEID ;  /* 0x0000000000007919 */ /* 0x000e220000000000 */
[----:B-1----:R-:W-:Y:S01]  /*0220*/  ULEA UR4, UR5, UR4, 0x18 ;  /* 0x0000000405047291 */ /* 0x002fe2000f8ec0ff */
[----:B0-----:R-:W-:-:S04]  /*0230*/  IMAD.IADD R9, R9, 0x1, R0 ;  /* 0x0000000109097824 */ /* 0x001fc800078e0200 */
[C---:B------:R-:W-:Y:S01]  /*0240*/  VIADD R8, R9.reuse, 0x20 ;  /* 0x0000002009087836 */ /* 0x040fe20000000000 */
[CC--:B------:R-:W-:Y:S01]  /*0250*/  LEA.HI.SX32 R5, R9.reuse, R9.reuse, 0x1b ;  /* 0x0000000909057211 */ /* 0x0c0fe200078fdaff */
[C---:B------:R-:W-:Y:S02]  /*0260*/  VIADD R24, R9.reuse, 0x40 ;  /* 0x0000004009187836 */ /* 0x040fe40000000000 */
[C---:B------:R-:W-:Y:S01]  /*0270*/  VIADD R28, R9.reuse, 0x60 ;  /* 0x00000060091c7836 */ /* 0x040fe20000000000 */
[-C--:B------:R-:W-:Y:S01]  /*0280*/  LEA.HI.SX32 R6, R8, R9.reuse, 0x1b ;  /* 0x0000000908067211 */ /* 0x080fe200078fdaff */
[C---:B------:R-:W-:Y:S01]  /*0290*/  VIADD R30, R9.reuse, 0x80 ;  /* 0x00000080091e7836 */ /* 0x040fe20000000000 */
[-C--:B------:R-:W-:Y:S01]  /*02a0*/  LEA.HI.SX32 R7, R24, R9.reuse, 0x1b ;  /* 0x0000000918077211 */ /* 0x080fe200078fdaff */
[C---:B------:R-:W-:Y:S01]  /*02b0*/  VIADD R32, R9.reuse, 0xa0 ;  /* 0x000000a009207836 */ /* 0x040fe20000000000 */
[-C--:B------:R-:W-:Y:S01]  /*02c0*/  LEA.HI.SX32 R8, R28, R9.reuse, 0x1b ;  /* 0x000000091c087211 */ /* 0x080fe200078fdaff */
[C---:B------:R-:W-:Y:S01]  /*02d0*/  VIADD R34, R9.reuse, 0xc0 ;  /* 0x000000c009227836 */ /* 0x040fe20000000000 */
[----:B------:R-:W-:Y:S01]  /*02e0*/  LEA.HI.SX32 R30, R30, R9, 0x1b ;  /* 0x000000091e1e7211 */ /* 0x000fe200078fdaff */
[----:B------:R-:W-:Y:S01]  /*02f0*/  VIADD R36, R9, 0xe0 ;  /* 0x000000e009247836 */ /* 0x000fe20000000000 */
[----:B------:R-:W-:Y:S01]  /*0300*/  LEA R5, R5, UR4, 0x3 ;  /* 0x0000000405057c11 */ /* 0x000fe2000f8e18ff */
[----:B------:R-:W-:Y:S01]  /*0310*/  IMAD R0, R0, 0x7, R9 ;  /* 0x0000000700007824 */ /* 0x000fe200078e0209 */
[----:B------:R-:W-:-:S02]  /*0320*/  LEA R6, R6, UR4, 0x3 ;  /* 0x0000000406067c11 */ /* 0x000fc4000f8e18ff */
[----:B------:R-:W-:Y:S01]  /*0330*/  LEA R7, R7, UR4, 0x3 ;  /* 0x0000000407077c11 */ /* 0x000fe2000f8e18ff */
[----:B------:R-:W-:Y:S01]  /*0340*/  VIADD R25, R0, 0x1 ;  /* 0x0000000100197836 */ /* 0x000fe20000000000 */
[-C--:B------:R-:W-:Y:S01]  /*0350*/  LEA.HI.SX32 R32, R32, R9.reuse, 0x1b ;  /* 0x0000000920207211 */ /* 0x080fe200078fdaff */
[----:B------:R-:W-:Y:S01]  /*0360*/  VIADD R29, R0, 0x2 ;  /* 0x00000002001d7836 */ /* 0x000fe20000000000 */
[-C--:B------:R-:W-:Y:S01]  /*0370*/  LEA.HI.SX32 R34, R34, R9.reuse, 0x1b ;  /* 0x0000000922227211 */ /* 0x080fe200078fdaff */
[----:B------:R-:W-:Y:S01]  /*0380*/  VIADD R31, R0, 0x3 ;  /* 0x00000003001f7836 */ /* 0x000fe20000000000 */
[----:B------:R-:W-:Y:S01]  /*0390*/  LEA.HI.SX32 R36, R36, R9, 0x1b ;  /* 0x0000000924247211 */ /* 0x000fe200078fdaff */
[----:B------:R-:W-:Y:S01]  /*03a0*/  VIADD R33, R0, 0x4 ;  /* 0x0000000400217836 */ /* 0x000fe20000000000 */
[----:B------:R-:W-:Y:S01]  /*03b0*/  LEA R8, R8, UR4, 0x3 ;  /* 0x0000000408087c11 */ /* 0x000fe2000f8e18ff */
[----:B------:R-:W-:Y:S01]  /*03c0*/  VIADD R35, R0, 0x5 ;  /* 0x0000000500237836 */ /* 0x000fe20000000000 */
[----:B------:R-:W-:Y:S01]  /*03d0*/  LEA R9, R30, UR4, 0x3 ;  /* 0x000000041e097c11 */ /* 0x000fe2000f8e18ff */
[----:B------:R-:W-:-:S02]  /*03e0*/  VIADD R37, R0, 0x6 ;  /* 0x0000000600257836 */ /* 0x000fc40000000000 */
[----:B------:R-:W-:-:S05]  /*03f0*/  VIADD R39, R0, 0x7 ;  /* 0x0000000700277836 */ /* 0x000fca0000000000 */
[----:B------:R-:W-:-:S04]  /*0400*/  LEA.HI.SX32 R24, R39, R0, 0x1b ;  /* 0x0000000027187211 */ /* 0x000fc800078fdaff */
[----:B------:R-:W-:Y:S01]  /*0410*/  LEA R24, R24, UR4, 0x3 ;  /* 0x0000000418187c11 */ /* 0x000fe2000f8e18ff */
[----:B--2---:R0:W-:Y:S04]  /*0420*/  STS.64 [R5], R10 ;  /* 0x0000000a05007388 */ /* 0x0041e80000000a00 */
[----:B---3--:R1:W-:Y:S04]  /*0430*/  STS.64 [R6+0x100], R22 ;  /* 0x0001001606007388 */ /* 0x0083e80000000a00 */
[----:B----4-:R2:W-:Y:S04]  /*0440*/  STS.64 [R7+0x200], R20 ;  /* 0x0002001407007388 */ /* 0x0105e80000000a00 */
[----:B-----5:R3:W-:Y:S01]  /*0450*/  STS.64 [R8+0x300], R16 ;  /* 0x0003001008007388 */ /* 0x0207e20000000a00 */
[----:B0-----:R-:W-:-:S02]  /*0460*/  LEA R10, R32, UR4, 0x3 ;  /* 0x00000004200a7c11 */ /* 0x001fc4000f8e18ff */
[----:B------:R-:W-:Y:S01]  /*0470*/  LEA R11, R34, UR4, 0x3 ;  /* 0x00000004220b7c11 */ /* 0x000fe2000f8e18ff */
[----:B------:R0:W-:Y:S01]  /*0480*/  STS.64 [R9+0x400], R18 ;  /* 0x0004001209007388 */ /* 0x0001e20000000a00 */
[-C--:B-1----:R-:W-:Y:S02]  /*0490*/  LEA.HI.SX32 R22, R35, R0.reuse, 0x1b ;  /* 0x0000000023167211 */ /* 0x082fe400078fdaff */
[-C--:B------:R-:W-:Y:S01]  /*04a0*/  LEA.HI.SX32 R23, R37, R0.reuse, 0x1b ;  /* 0x0000000025177211 */ /* 0x080fe200078fdaff */
[----:B------:R-:W-:Y:S01]  /*04b0*/  STS.64 [R10+0x500], R12 ;  /* 0x0005000c0a007388 */ /* 0x000fe20000000a00 */
[-C--:B--2---:R-:W-:Y:S02]  /*04c0*/  LEA.HI.SX32 R20, R31, R0.reuse, 0x1b ;  /* 0x000000001f147211 */ /* 0x084fe400078fdaff */
[-C--:B------:R-:W-:Y:S01]  /*04d0*/  LEA.HI.SX32 R21, R33, R0.reuse, 0x1b ;  /* 0x0000000021157211 */ /* 0x080fe200078fdaff */
[----:B------:R-:W-:Y:S01]  /*04e0*/  STS.64 [R11+0x600], R14 ;  /* 0x0006000e0b007388 */ /* 0x000fe20000000a00 */
[----:B---3--:R-:W-:-:S02]  /*04f0*/  LEA.HI.SX32 R17, R0, R0, 0x1b ;  /* 0x0000000000117211 */ /* 0x008fc400078fdaff */
[----:B------:R-:W-:Y:S02]  /*0500*/  LEA R16, R36, UR4, 0x3 ;  /* 0x0000000424107c11 */ /* 0x000fe4000f8e18ff */
[-C--:B0-----:R-:W-:Y:S02]  /*0510*/  LEA.HI.SX32 R18, R25, R0.reuse, 0x1b ;  /* 0x0000000019127211 */ /* 0x081fe400078fdaff */
[----:B------:R-:W-:Y:S01]  /*0520*/  LEA.HI.SX32 R19, R29, R0, 0x1b ;  /* 0x000000001d137211 */ /* 0x000fe200078fdaff */
[----:B------:R-:W-:Y:S01]  /*0530*/  STS.64 [R16+0x700], R26 ;  /* 0x0007001a10007388 */ /* 0x000fe20000000a00 */
[----:B------:R-:W-:Y:S01]  /*0540*/  LEA R17, R17, UR4, 0x3 ;  /* 0x0000000411117c11 */ /* 0x000fe2000f8e18ff */
[----:B------:R-:W-:Y:S01]  /*0550*/  NOP ;  /* 0x0000000000007918 */ /* 0x000fe20000000000 */
[----:B------:R-:W-:-:S03]  /*0560*/  LEA R18, R18, UR4, 0x3 ;  /* 0x0000000412127c11 */ /* 0x000fc6000f8e18ff */
[----:B------:R-:W-:Y:S01]  /*0570*/  LDS.64 R36, [R17] ;  /* 0x0000000011247984 */ /* 0x000fe20000000a00 */
[----:B------:R-:W-:Y:S02]  /*0580*/  LEA R19, R19, UR4, 0x3 ;  /* 0x0000000413137c11 */ /* 0x000fe4000f8e18ff */
[----:B------:R-:W-:Y:S01]  /*0590*/  LEA R20, R20, UR4, 0x3 ;  /* 0x0000000414147c11 */ /* 0x000fe2000f8e18ff */
[----:B------:R-:W0:Y:S01]  /*05a0*/  LDS.64 R34, [R18+0x8] ;  /* 0x0000080012227984 */ /* 0x000e220000000a00 */
[----:B------:R-:W-:Y:S02]  /*05b0*/  LEA R21, R21, UR4, 0x3 ;  /* 0x0000000415157c11 */ /* 0x000fe4000f8e18ff */
[----:B------:R-:W-:Y:S01]  /*05c0*/  LEA R22, R22, UR4, 0x3 ;  /* 0x0000000416167c11 */ /* 0x000fe2000f8e18ff */
[----:B------:R-:W-:Y:S01]  /*05d0*/  LDS.64 R32, [R19+0x10] ;  /* 0x0000100013207984 */ /* 0x000fe20000000a00 */
[----:B------:R-:W-:-:S03]  /*05e0*/  LEA R23, R23, UR4, 0x3 ;  /* 0x0000000417177c11 */ /* 0x000fc6000f8e18ff */
[----:B------:R-:W1:Y:S04]  /*05f0*/  LDS.64 R30, [R20+0x18] ;  /* 0x00001800141e7984 */ /* 0x000e680000000a00 */
[----:B------:R-:W-:Y:S04]  /*0600*/  LDS.64 R28, [R21+0x20] ;  /* 0x00002000151c7984 */ /* 0x000fe80000000a00 */
[----:B------:R-:W2:Y:S04]  /*0610*/  LDS.64 R12, [R22+0x28] ;  /* 0x00002800160c7984 */ /* 0x000ea80000000a00 */
[----:B------:R-:W-:Y:S04]  /*0620*/  LDS.64 R14, [R23+0x30] ;  /* 0x00003000170e7984 */ /* 0x000fe80000000a00 */
[----:B------:R-:W3:Y:S01]  /*0630*/  LDS.64 R26, [R24+0x38] ;  /* 0x00003800181a7984 */ /* 0x000ee20000000a00 */
[----:B------:R-:W-:Y:S01]  /*0640*/  BAR.SYNC.DEFER_BLOCKING 0x0 ;  /* 0x0000000000007b1d */ /* 0x000fe20000010000 */
[----:B0-----:R-:W-:-:S07]  /*0650*/  ISETP.GT.U32.AND P0, PT, R34, R36, PT ;  /* 0x000000242200720c */ /* 0x001fce0003f04070 */
[----:B------:R-:W-:Y:S01]  /*0660*/  PREEXIT ;  /* 0x000000000000782d */ /* 0x000fe20000000000 */
[----:B------:R-:W-:Y:S02]  /*0670*/  ISETP.LT.U32.AND P1, PT, R34, R36, PT ;  /* 0x000000242200720c */ /* 0x000fe40003f21070 */
[CC--:B-1----:R-:W-:Y:S02]  /*0680*/  ISETP.GT.U32.AND P2, PT, R30.reuse, R32.reuse, PT ;  /* 0x000000201e00720c */ /* 0x0c2fe40003f44070 */
[CC--:B------:R-:W-:Y:S02]  /*0690*/  ISETP.GT.U32.AND.EX P0, PT, R35.reuse, R37.reuse, PT, P0 ;  /* 0x000000252300720c */ /* 0x0c0fe40003f04100 */
[----:B------:R-:W-:Y:S02]  /*06a0*/  ISETP.LT.U32.AND P3, PT, R30, R32, PT ;  /* 0x000000201e00720c */ /* 0x000fe40003f61070 */
[----:B------:R-:W-:Y:S02]  /*06b0*/  ISETP.LT.U32.AND.EX P1, PT, R35, R37, PT, P1 ;  /* 0x000000252300720c */ /* 0x000fe40003f21110 */
[----:B------:R-:W-:-:S02]  /*06c0*/  ISETP.GT.U32.AND.EX P2, PT, R31, R33, PT, P2 ;  /* 0x000000211f00720c */ /* 0x000fc40003f44120 */
[CC--:B------:R-:W-:Y:S02]  /*06d0*/  SEL R0, R34.reuse, R36.reuse, P0 ;  /* 0x0000002422007207 */ /* 0x0c0fe40000000000 */
[----:B------:R-:W-:Y:S02]  /*06e0*/  SEL R25, R35, R37, P0 ;  /* 0x0000002523197207 */ /* 0x000fe40000000000 */
[----:B------:R-:W-:Y:S02]  /*06f0*/  ISETP.LT.U32.AND.EX P0, PT, R31, R33, PT, P3 ;  /* 0x000000211f00720c */ /* 0x000fe40003f01130 */
[----:B------:R-:W-:Y:S02]  /*0700*/  SEL R34, R34, R36, P1 ;  /* 0x0000002422227207 */ /* 0x000fe40000800000 */
[----:B------:R-:W-:Y:S02]  /*0710*/  SEL R35, R35, R37, P1 ;  /* 0x0000002523237207 */ /* 0x000fe40000800000 */
[----:B--2---:R-:W-:-:S02]  /*0720*/  ISETP.GT.U32.AND P1, PT, R12, R28, PT ;  /* 0x0000001c0c00720c */ /* 0x004fc40003f24070 */
[----:B------:R-:W-:Y:S02]  /*0730*/  SEL R38, R30, R32, P2 ;  /* 0x000000201e267207 */ /* 0x000fe40001000000 */
[CC--:B------:R-:W-:Y:S02]  /*0740*/  SEL R36, R31.reuse, R33.reuse, P2 ;  /* 0x000000211f247207 */ /* 0x0c0fe40001000000 */
[----:B------:R-:W-:Y:S02]  /*0750*/  ISETP.LT.U32.AND P2, PT, R12, R28, PT ;  /* 0x0000001c0c00720c */ /* 0x000fe40003f41070 */
[----:B------:R-:W-:Y:S02]  /*0760*/  SEL R37, R30, R32, P0 ;  /* 0x000000201e257207 */ /* 0x000fe40000000000 */
[----:B------:R-:W-:Y:S02]  /*0770*/  SEL R30, R31, R33, P0 ;  /* 0x000000211f1e7207 */ /* 0x000fe40000000000 */
[----:B---3--:R-:W-:-:S02]  /*0780*/  ISETP.GT.U32.AND P3, PT, R26, R14, PT ;  /* 0x0000000e1a00720c */ /* 0x008fc40003f64070 */
[CC--:B------:R-:W-:Y:S02]  /*0790*/  ISETP.GT.U32.AND.EX P0, PT, R13.reuse, R29.reuse, PT, P1 ;  /* 0x0000001d0d00720c */ /* 0x0c0fe40003f04110 */
[----:B------:R-:W-:Y:S02]  /*07a0*/  ISETP.LT.U32.AND.EX P1, PT, R13, R29, PT, P2 ;  /* 0x0000001d0d00720c */ /* 0x000fe40003f21120 */
[----:B------:R-:W-:Y:S02]  /*07b0*/  ISETP.GT.U32.AND.EX P2, PT, R27, R15, PT, P3 ;  /* 0x0000000f1b00720c */ /* 0x000fe40003f44130 */
[----:B------:R-:W-:Y:S02]  /*07c0*/  ISETP.LT.U32.AND P4, PT, R26, R14, PT ;  /* 0x0000000e1a00720c */ /* 0x000fe40003f81070 */
[CC--:B------:R-:W-:Y:S02]  /*07d0*/  SEL R39, R12.reuse, R28.reuse, P1 ;  /* 0x0000001c0c277207 */ /* 0x0c0fe40000800000 */
[----:B------:R-:W-:-:S02]  /*07e0*/  SEL R33, R12, R28, P0 ;  /* 0x0000001c0c217207 */ /* 0x000fc40000000000 */
[----:B------:R-:W-:Y:S02]  /*07f0*/  SEL R31, R13, R29, P0 ;  /* 0x0000001d0d1f7207 */ /* 0x000fe40000000000 */
[----:B------:R-:W-:Y:S02]  /*0800*/  SEL R28, R26, R14, P2 ;  /* 0x0000000e1a1c7207 */ /* 0x000fe40001000000 */
[----:B------:R-:W-:Y:S02]  /*0810*/  SEL R12, R27, R15, P2 ;  /* 0x0000000f1b0c7207 */ /* 0x000fe40001000000 */
[----:B------:R-:W-:Y:S02]  /*0820*/  SEL R29, R13, R29, P1 ;  /* 0x0000001d0d1d7207 */ /* 0x000fe40000800000 */
[----:B------:R-:W-:Y:S02]  /*0830*/  ISETP.LT.U32.AND.EX P0, PT, R27, R15, PT, P4 ;  /* 0x0000000f1b00720c */ /* 0x000fe40003f01140 */
[----:B------:R-:W-:-:S02]  /*0840*/  ISETP.GT.U32.AND P2, PT, R39, R38, PT ;  /* 0x000000262700720c */ /* 0x000fc40003f44070 */
[----:B------:R-:W-:Y:S02]  /*0850*/  ISETP.LT.U32.AND P3, PT, R39, R38, PT ;  /* 0x000000262700720c */ /* 0x000fe40003f61070 */
[----:B------:R-:W-:Y:S02]  /*0860*/  SEL R40, R26, R14, P0 ;  /* 0x0000000e1a287207 */ /* 0x000fe40000000000 */
[-C--:B------:R-:W-:Y:S02]  /*0870*/  ISETP.GT.U32.AND.EX P2, PT, R29, R36.reuse, PT, P2 ;  /* 0x000000241d00720c */ /* 0x080fe40003f44120 */
[----:B------:R-:W-:Y:S02]  /*0880*/  SEL R14, R27, R15, P0 ;  /* 0x0000000f1b0e7207 */ /* 0x000fe40000000000 */
[----:B------:R-:W-:Y:S02]  /*0890*/  ISETP.LT.U32.AND.EX P3, PT, R29, R36, PT, P3 ;  /* 0x000000241d00720c */ /* 0x000fe40003f61130 */
[----:B------:R-:W-:-:S02]  /*08a0*/  ISETP.GT.U32.AND P0, PT, R37, R0, PT ;  /* 0x000000002500720c */ /* 0x000fc40003f04070 */
[----:B------:R-:W-:Y:S02]  /*08b0*/  ISETP.LT.U32.AND P1, PT, R37, R0, PT ;  /* 0x000000002500720c */ /* 0x000fe40003f21070 */
[----:B------:R-:W-:Y:S02]  /*08c0*/  SEL R15, R29, R36, P2 ;  /* 0x000000241d0f7207 */ /* 0x000fe40001000000 */
[----:B------:R-:W-:Y:S02]  /*08d0*/  SEL R26, R39, R38, P3 ;  /* 0x00000026271a7207 */ /* 0x000fe40001800000 */
[----:B------:R-:W-:Y:S02]  /*08e0*/  SEL R36, R29, R36, P3 ;  /* 0x000000241d247207 */ /* 0x000fe40001800000 */
[----:B------:R-:W-:Y:S02]  /*08f0*/  ISETP.GT.U32.AND.EX P0, PT, R30, R25, PT, P0 ;  /* 0x000000191e00720c */ /* 0x000fe40003f04100 */
[----:B------:R-:W-:-:S02]  /*0900*/  ISETP.GT.U32.AND P3, PT, R40, R33, PT ;  /* 0x000000212800720c */ /* 0x000fc40003f64070 */
[----:B------:R-:W-:Y:S02]  /*0910*/  ISETP.LT.U32.AND P5, PT, R40, R33, PT ;  /* 0x000000212800720c */ /* 0x000fe40003fa1070 */
[----:B------:R-:W-:Y:S02]  /*0920*/  ISETP.LT.U32.AND.EX P1, PT, R30, R25, PT, P1 ;  /* 0x000000191e00720c */ /* 0x000fe40003f21110 */
[----:B------:R-:W-:Y:S02]  /*0930*/  SEL R13, R39, R38, P2 ;  /* 0x00000026270d7207 */ /* 0x000fe40001000000 */
[C---:B------:R-:W-:Y:S02]  /*0940*/  ISETP.GE.U32.AND P2, PT, R37.reuse, R34, PT ;  /* 0x000000222500720c */ /* 0x040fe40003f46070 */
[----:B------:R-:W-:Y:S02]  /*0950*/  SEL R27, R37, R0, P0 ;  /* 0x00000000251b7207 */ /* 0x000fe40000000000 */
[----:B------:R-:W-:-:S02]  /*0960*/  ISETP.GT.U32.AND.EX P3, PT, R14, R31, PT, P3 ;  /* 0x0000001f0e00720c */ /* 0x000fc40003f64130 */
[----:B------:R-:W-:Y:S02]  /*0970*/  ISETP.LT.U32.AND.EX P5, PT, R14, R31, PT, P5 ;  /* 0x0000001f0e00720c */ /* 0x000fe40003fa1150 */
[----:B------:R-:W-:Y:S02]  /*0980*/  SEL R37, R37, R0, P1 ;  /* 0x0000000025257207 */ /* 0x000fe40000800000 */
[----:B------:R-:W-:Y:S02]  /*0990*/  ISETP.GT.U32.AND P4, PT, R33, R28, PT ;  /* 0x0000001c2100720c */ /* 0x000fe40003f84070 */
[CC--:B------:R-:W-:Y:S02]  /*09a0*/  SEL R29, R30.reuse, R25.reuse, P0 ;  /* 0x000000191e1d7207 */ /* 0x0c0fe40000000000 */
[C---:B------:R-:W-:Y:S02]  /*09b0*/  SEL R0, R30.reuse, R25, P1 ;  /* 0x000000191e007207 */ /* 0x040fe40000800000 */
[----:B------:R-:W-:-:S02]  /*09c0*/  ISETP.GE.U32.AND.EX P2, PT, R30, R35, PT, P2 ;  /* 0x000000231e00720c */ /* 0x000fc40003f46120 */
[----:B------:R-:W-:Y:S02]  /*09d0*/  SEL R25, R40, R33, P3 ;  /* 0x0000002128197207 */ /* 0x000fe40001800000 */
[----:B------:R-:W-:Y:S02]  /*09e0*/  ISETP.LT.U32.AND P1, PT, R26, R27, PT ;  /* 0x0000001b1a00720c */ /* 0x000fe40003f21070 */
[----:B------:R-:W-:Y:S02]  /*09f0*/  SEL R40, R40, R33, P5 ;  /* 0x0000002128287207 */ /* 0x000fe40002800000 */
[----:B------:R-:W-:Y:S02]  /*0a00*/  ISETP.GT.U32.AND.EX P4, PT, R31, R12, PT, P4 ;  /* 0x0000000c1f00720c */ /* 0x000fe40003f84140 */
[----:B------:R-:W-:Y:S02]  /*0a10*/  SEL R33, R14, R31, P3 ;  /* 0x0000001f0e217207 */ /* 0x000fe40001800000 */
[----:B------:R-:W-:-:S02]  /*0a20*/  ISETP.GT.U32.AND P0, PT, R26, R27, PT ;  /* 0x0000001b1a00720c */ /* 0x000fc40003f04070 */
[----:B------:R-:W-:Y:S02]  /*0a30*/  SEL R30, R35, R0, !P2 ;  /* 0x00000000231e7207 */ /* 0x000fe40005000000 */
[----:B------:R-:W-:Y:S02]  /*0a40*/  ISETP.LT.U32.AND.EX P1, PT, R36, R29, PT, P1 ;  /* 0x0000001d2400720c */ /* 0x000fe40003f21110 */
[----:B------:R-:W-:Y:S02]  /*0a50*/  SEL R38, R14, R31, P5 ;  /* 0x0000001f0e267207 */ /* 0x000fe40002800000 */
[----:B------:R-:W-:Y:S02]  /*0a60*/  SEL R32, R34, R37, !P2 ;  /* 0x0000002522207207 */ /* 0x000fe40005000000 */
[----:B------:R-:W-:Y:S02]  /*0a70*/  SEL R35, R0, R35, !P2 ;  /* 0x0000002300237207 */ /* 0x000fe40005000000 */
[----:B------:R-:W-:-:S02]  /*0a80*/  ISETP.LT.U32.AND P3, PT, R40, R13, PT ;  /* 0x0000000d2800720c */ /* 0x000fc40003f61070 */
[----:B------:R-:W-:Y:S02]  /*0a90*/  SEL R34, R37, R34, !P2 ;  /* 0x0000002225227207 */ /* 0x000fe40005000000 */
[----:B------:R-:W-:Y:S02]  /*0aa0*/  ISETP.GT.U32.AND.EX P0, PT, R36, R29, PT, P0 ;  /* 0x0000001d2400720c */ /* 0x000fe40003f04100 */
[----:B------:R-:W-:Y:S02]  /*0ab0*/  SEL R0, R33, R12, P4 ;  /* 0x0000000c21007207 */ /* 0x000fe40002000000 */
[----:B------:R-:W-:Y:S02]  /*0ac0*/  SEL R12, R12, R33, P4 ;  /* 0x000000210c0c7207 */ /* 0x000fe40002000000 */
[----:B------:R-:W-:Y:S02]  /*0ad0*/  ISETP.GT.U32.AND P2, PT, R40, R13, PT ;  /* 0x0000000d2800720c */ /* 0x000fe40003f44070 */
[----:B------:R-:W-:-:S02]  /*0ae0*/  SEL R14, R25, R28, P4 ;  /* 0x0000001c190e7207 */ /* 0x000fc40002000000 */
[----:B------:R-:W-:Y:S02]  /*0af0*/  SEL R33, R26, R27, P1 ;  /* 0x0000001b1a217207 */ /* 0x000fe40000800000 */
[----:B------:R-:W-:Y:S02]  /*0b00*/  SEL R39, R36, R29, P1 ;  /* 0x0000001d24277207 */ /* 0x000fe40000800000 */
[----:B------:R-:W-:Y:S02]  /*0b10*/  SEL R25, R28, R25, P4 ;  /* 0x000000191c197207 */ /* 0x000fe40002000000 */
[----:B------:R-:W-:Y:S02]  /*0b20*/  ISETP.LT.U32.AND.EX P1, PT, R38, R15, PT, P3 ;  /* 0x0000000f2600720c */ /* 0x000fe40003f21130 */
[----:B------:R-:W-:Y:S02]  /*0b30*/  SEL R28, R26, R27, P0 ;  /* 0x0000001b1a1c7207 */ /* 0x000fe40000000000 */
[----:B------:R-:W-:-:S02]  /*0b40*/  SEL R31, R36, R29, P0 ;  /* 0x0000001d241f7207 */ /* 0x000fc40000000000 */
[----:B------:R-:W-:Y:S02]  /*0b50*/  ISETP.GT.U32.AND.EX P0, PT, R38, R15, PT, P2 ;  /* 0x0000000f2600720c */ /* 0x000fe40003f04120 */
[CC--:B------:R-:W-:Y:S02]  /*0b60*/  ISETP.GT.U32.AND P2, PT, R33.reuse, R32.reuse, PT ;  /* 0x000000202100720c */ /* 0x0c0fe40003f44070 */
[----:B------:R-:W-:Y:S02]  /*0b70*/  ISETP.LT.U32.AND P3, PT, R33, R32, PT ;  /* 0x000000202100720c */ /* 0x000fe40003f61070 */
[----:B------:R-:W-:Y:S02]  /*0b80*/  SEL R27, R40, R13, P1 ;  /* 0x0000000d281b7207 */ /* 0x000fe40000800000 */
[----:B------:R-:W-:Y:S02]  /*0b90*/  SEL R37, R38, R15, P0 ;  /* 0x0000000f26257207 */ /* 0x000fe40000000000 */
[----:B------:R-:W-:-:S02]  /*0ba0*/  SEL R36, R40, R13, P0 ;  /* 0x0000000d28247207 */ /* 0x000fc40000000000 */
[CC--:B------:R-:W-:Y:S02]  /*0bb0*/  ISETP.GT.U32.AND.EX P2, PT, R39.reuse, R30.reuse, PT, P2 ;  /* 0x0000001e2700720c */ /* 0x0c0fe40003f44120 */
[----:B------:R-:W-:Y:S02]  /*0bc0*/  ISETP.LT.U32.AND.EX P3, PT, R39, R30, PT, P3 ;  /* 0x0000001e2700720c */ /* 0x000fe40003f61130 */
[----:B------:R-:W-:Y:S02]  /*0bd0*/  SEL R38, R38, R15, P1 ;  /* 0x0000000f26267207 */ /* 0x000fe40000800000 */
[CC--:B------:R-:W-:Y:S02]  /*0be0*/  ISETP.GT.U32.AND P0, PT, R27.reuse, R28.reuse, PT ;  /* 0x0000001c1b00720c */ /* 0x0c0fe40003f04070 */
[----:B------:R-:W-:Y:S02]  /*0bf0*/  ISETP.LT.U32.AND P1, PT, R27, R28, PT ;  /* 0x0000001c1b00720c */ /* 0x000fe40003f21070 */
[----:B------:R-:W-:-:S02]  /*0c00*/  SEL R29, R33, R32, P2 ;  /* 0x00000020211d7207 */ /* 0x000fc40001000000 */
[----:B------:R-:W-:Y:S02]  /*0c10*/  SEL R13, R33, R32, P3 ;  /* 0x00000020210d7207 */ /* 0x000fe40001800000 */
[CC--:B------:R-:W-:Y:S02]  /*0c20*/  SEL R32, R39.reuse, R30.reuse, P2 ;  /* 0x0000001e27207207 */ /* 0x0c0fe40001000000 */
[CC--:B------:R-:W-:Y:S02]  /*0c30*/  ISETP.GT.U32.AND.EX P0, PT, R38.reuse, R31.reuse, PT, P0 ;  /* 0x0000001f2600720c */ /* 0x0c0fe40003f04100 */
[----:B------:R-:W-:Y:S02]  /*0c40*/  ISETP.LT.U32.AND.EX P1, PT, R38, R31, PT, P1 ;  /* 0x0000001f2600720c */ /* 0x000fe40003f21110 */
[----:B------:R-:W-:Y:S02]  /*0c50*/  SEL R30, R39, R30, P3 ;  /* 0x0000001e271e7207 */ /* 0x000fe40001800000 */
[----:B------:R-:W-:-:S02]  /*0c60*/  ISETP.GT.U32.AND P2, PT, R25, R36, PT ;  /* 0x000000241900720c */ /* 0x000fc40003f44070 */
[----:B------:R-:W-:Y:S02]  /*0c70*/  ISETP.LT.U32.AND P3, PT, R25, R36, PT ;  /* 0x000000241900720c */ /* 0x000fe40003f61070 */
[CC--:B------:R-:W-:Y:S02]  /*0c80*/  SEL R15, R27.reuse, R28.reuse, P0 ;  /* 0x0000001c1b0f7207 */ /* 0x0c0fe40000000000 */
[----:B------:R-:W-:Y:S02]  /*0c90*/  SEL R26, R27, R28, P1 ;  /* 0x0000001c1b1a7207 */ /* 0x000fe40000800000 */
[----:B------:R-:W-:Y:S02]  /*0ca0*/  ISETP.GT.U32.AND.EX P2, PT, R12, R37, PT, P2 ;  /* 0x000000250c00720c */ /* 0x000fe40003f44120 */
[----:B------:R-:W-:Y:S02]  /*0cb0*/  SEL R28, R38, R31, P0 ;  /* 0x0000001f261c7207 */ /* 0x000fe40000000000 */
[----:B------:R-:W-:-:S02]  /*0cc0*/  ISETP.LT.U32.AND.EX P3, PT, R12, R37, PT, P3 ;  /* 0x000000250c00720c */ /* 0x000fc40003f61130 */
[----:B------:R-:W-:Y:S02]  /*0cd0*/  SEL R31, R38, R31, P1 ;  /* 0x0000001f261f7207 */ /* 0x000fe40000800000 */
[CC--:B------:R-:W-:Y:S02]  /*0ce0*/  ISETP.GT.U32.AND P0, PT, R13.reuse, R34.reuse, PT ;  /* 0x000000220d00720c */ /* 0x0c0fe40003f04070 */
[----:B------:R-:W-:Y:S02]  /*0cf0*/  ISETP.LT.U32.AND P1, PT, R13, R34, PT ;  /* 0x000000220d00720c */ /* 0x000fe40003f21070 */
[CC--:B------:R-:W-:Y:S02]  /*0d00*/  SEL R27, R25.reuse, R36.reuse, P2 ;  /* 0x00000024191b7207 */ /* 0x0c0fe40001000000 */
        /* <DEDUP_REMOVED lines=9> */
[CC--:B------:R-:W-:Y:S02]  /*0da0*/  ISETP.GT.U32.AND.EX P2, PT, R31.reuse, R32.reuse, PT, P2 ;  /* 0x000000201f00720c */ /* 0x0c0fe40003f44120 */
[CC--:B------:R-:W-:Y:S02]  /*0db0*/  SEL R13, R30.reuse, R35.reuse, P0 ;  /* 0x000000231e0d7207 */ /* 0x0c0fe40000000000 */
        /* <DEDUP_REMOVED lines=14> */
[----:B------:R-:W-:-:S02]  /*0ea0*/  ISETP.GT.U32.AND.EX P2, PT, R0, R25, PT, P2 ;  /* 0x000000190000720c */ /* 0x000fc40003f44120 */
[----:B------:R-:W-:Y:S02]  /*0eb0*/  ISETP.LT.U32.AND.EX P3, PT, R0, R25, PT, P3 ;  /* 0x000000190000720c */ /* 0x000fe40003f61130 */
[CC--:B------:R-:W-:Y:S02]  /*0ec0*/  SEL R31, R37.reuse, R28.reuse, P0 ;  /* 0x0000001c251f7207 */ /* 0x0c0fe40000000000 */
[----:B------:R-:W-:Y:S02]  /*0ed0*/  SEL R37, R37, R28, P1 ;  /* 0x0000001c25257207 */ /* 0x000fe40000800000 */
[----:B------:R-:W-:Y:S02]  /*0ee0*/  ISETP.GT.U32.AND P0, PT, R36, R33, PT ;  /* 0x000000212400720c */ /* 0x000fe40003f04070 */
[CC--:B------:R-:W-:Y:S02]  /*0ef0*/  SEL R15, R14.reuse, R27.reuse, P2 ;  /* 0x0000001b0e0f7207 */ /* 0x0c0fe40001000000 */
[----:B------:R-:W-:-:S02]  /*0f00*/  SEL R35, R14, R27, P3 ;  /* 0x0000001b0e237207 */ /* 0x000fc40001800000 */
[----:B------:R-:W-:Y:S02]  /*0f10*/  ISETP.LT.U32.AND P1, PT, R36, R33, PT ;  /* 0x000000212400720c */ /* 0x000fe40003f21070 */
[CC--:B------:R-:W-:Y:S02]  /*0f20*/  SEL R14, R0.reuse, R25.reuse, P2 ;  /* 0x00000019000e7207 */ /* 0x0c0fe40001000000 */
[----:B------:R-:W-:Y:S02]  /*0f30*/  ISETP.GT.U32.AND.EX P2, PT, R37, R26, PT, P0 ;  /* 0x0000001a2500720c */ /* 0x000fe40003f44100 */
[----:B------:R-:W-:Y:S02]  /*0f40*/  SEL R34, R0, R25, P3 ;  /* 0x0000001900227207 */ /* 0x000fe40001800000 */
[----:B------:R-:W-:Y:S02]  /*0f50*/  ISETP.GT.U32.AND P0, PT, R29, R12, PT ;  /* 0x0000000c1d00720c */ /* 0x000fe40003f04070 */
[----:B------:R-:W-:-:S02]  /*0f60*/  ISETP.LT.U32.AND.EX P3, PT, R37, R26, PT, P1 ;  /* 0x0000001a2500720c */ /* 0x000fc40003f61110 */
[----:B------:R-:W-:Y:S02]  /*0f70*/  ISETP.LT.U32.AND P1, PT, R29, R12, PT ;  /* 0x0000000c1d00720c */ /* 0x000fe40003f21070 */
[----:B------:R-:W-:Y:S02]  /*0f80*/  ISETP.GT.U32.AND.EX P0, PT, R32, R13, PT, P0 ;  /* 0x0000000d2000720c */ /* 0x000fe40003f04100 */
[----:B------:R-:W-:Y:S02]  /*0f90*/  SEL R0, R36, R33, P2 ;  /* 0x0000002124007207 */ /* 0x000fe40001000000 */
[----:B------:R-:W-:Y:S02]  /*0fa0*/  ISETP.LT.U32.AND.EX P1, PT, R32, R13, PT, P1 ;  /* 0x0000000d2000720c */ /* 0x000fe40003f21110 */
[----:B------:R-:W-:Y:S02]  /*0fb0*/  SEL R25, R37, R26, P2 ;  /* 0x0000001a25197207 */ /* 0x000fe40001000000 */
[----:B------:R-:W-:-:S02]  /*0fc0*/  ISETP.GE.U32.AND P2, PT, R29, R38, PT ;  /* 0x000000261d00720c */ /* 0x000fc40003f46070 */
[----:B------:R-:W-:Y:S02]  /*0fd0*/  SEL R27, R36, R33, P3 ;  /* 0x00000021241b7207 */ /* 0x000fe40001800000 */
[----:B------:R-:W-:Y:S02]  /*0fe0*/  SEL R26, R37, R26, P3 ;  /* 0x0000001a251a7207 */ /* 0x000fe40001800000 */
[----:B------:R-:W-:Y:S02]  /*0ff0*/  SEL R28, R29, R12, P0 ;  /* 0x0000000c1d1c7207 */ /* 0x000fe40000000000 */
[CC--:B------:R-:W-:Y:S02]  /*1000*/  ISETP.LT.U32.AND P5, PT, R35.reuse, R30.reuse, PT ;  /* 0x0000001e2300720c */ /* 0x0c0fe40003fa1070 */
[----:B------:R-:W-:Y:S02]  /*1010*/  ISETP.GT.U32.AND P3, PT, R35, R30, PT ;  /* 0x0000001e2300720c */ /* 0x000fe40003f64070 */
[----:B------:R-:W-:-:S02]  /*1020*/  SEL R37, R29, R12, P1 ;  /* 0x0000000c1d257207 */ /* 0x000fc40000800000 */
[C---:B------:R-:W-:Y:S02]  /*1030*/  ISETP.GE.U32.AND.EX P2, PT, R32.reuse, R41, PT, P2 ;  /* 0x000000292000720c */ /* 0x040fe40003f46120 */
[----:B------:R-:W-:Y:S02]  /*1040*/  SEL R29, R32, R13, P0 ;  /* 0x0000000d201d7207 */ /* 0x000fe40000000000 */
[----:B------:R-:W-:Y:S02]  /*1050*/  ISETP.LT.U32.AND.EX P5, PT, R34, R31, PT, P5 ;  /* 0x0000001f2200720c */ /* 0x000fe40003fa1150 */
[----:B------:R-:W-:Y:S02]  /*1060*/  SEL R32, R32, R13, P1 ;  /* 0x0000000d20207207 */ /* 0x000fe40000800000 */
[----:B------:R-:W-:Y:S02]  /*1070*/  ISETP.GT.U32.AND P0, PT, R27, R28, PT ;  /* 0x0000001c1b00720c */ /* 0x000fe40003f04070 */
[----:B------:R-:W-:-:S02]  /*1080*/  ISETP.GT.U32.AND.EX P3, PT, R34, R31, PT, P3 ;  /* 0x0000001f2200720c */ /* 0x000fc40003f64130 */
[----:B------:R-:W-:Y:S02]  /*1090*/  ISETP.LT.U32.AND P1, PT, R27, R28, PT ;  /* 0x0000001c1b00720c */ /* 0x000fe40003f21070 */
[CC--:B------:R-:W-:Y:S02]  /*10a0*/  SEL R13, R35.reuse, R30.reuse, P5 ;  /* 0x0000001e230d7207 */ /* 0x0c0fe40002800000 */
[----:B------:R-:W-:Y:S02]  /*10b0*/  ISETP.GT.U32.AND.EX P0, PT, R26, R29, PT, P0 ;  /* 0x0000001d1a00720c */ /* 0x000fe40003f04100 */
[----:B------:R-:W-:Y:S02]  /*10c0*/  SEL R36, R35, R30, P3 ;  /* 0x0000001e23247207 */ /* 0x000fe40001800000 */
[CC--:B------:R-:W-:Y:S02]  /*10d0*/  SEL R33, R34.reuse, R31.reuse, P3 ;  /* 0x0000001f22217207 */ /* 0x0c0fe40001800000 */
[----:B------:R-:W-:-:S02]  /*10e0*/  SEL R12, R34, R31, P5 ;  /* 0x0000001f220c7207 */ /* 0x000fc40002800000 */
[----:B------:R-:W-:Y:S02]  /*10f0*/  ISETP.LT.U32.AND.EX P1, PT, R26, R29, PT, P1 ;  /* 0x0000001d1a00720c */ /* 0x000fe40003f21110 */
[----:B------:R-:W-:Y:S02]  /*1100*/  SEL R34, R38, R37, !P2 ;  /* 0x0000002526227207 */ /* 0x000fe40005000000 */
[----:B------:R-:W-:Y:S02]  /*1110*/  SEL R35, R41, R32, !P2 ;  /* 0x0000002029237207 */ /* 0x000fe40005000000 */
[----:B------:R-:W-:Y:S02]  /*1120*/  SEL R38, R37, R38, !P2 ;  /* 0x0000002625267207 */ /* 0x000fe40005000000 */
[----:B------:R-:W-:Y:S02]  /*1130*/  SEL R41, R32, R41, !P2 ;  /* 0x0000002920297207 */ /* 0x000fe40005000000 */
[----:B------:R-:W-:-:S02]  /*1140*/  SEL R42, R27, R28, P0 ;  /* 0x0000001c1b2a7207 */ /* 0x000fc40000000000 */
[----:B------:R-:W-:Y:S02]  /*1150*/  ISETP.GT.U32.AND P2, PT, R13, R0, PT ;  /* 0x000000000d00720c */ /* 0x000fe40003f44070 */
[----:B------:R-:W-:Y:S02]  /*1160*/  ISETP.GT.U32.AND P4, PT, R30, R15, PT ;  /* 0x0000000f1e00720c */ /* 0x000fe40003f84070 */
[----:B------:R-:W-:Y:S02]  /*1170*/  SEL R27, R27, R28, P1 ;  /* 0x0000001c1b1b7207 */ /* 0x000fe40000800000 */
[----:B------:R-:W-:Y:S02]  /*1180*/  ISETP.LT.U32.AND P3, PT, R13, R0, PT ;  /* 0x000000000d00720c */ /* 0x000fe40003f61070 */
[CC--:B------:R-:W-:Y:S02]  /*1190*/  SEL R43, R26.reuse, R29.reuse, P0 ;  /* 0x0000001d1a2b7207 */ /* 0x0c0fe40000000000 */
[----:B------:R-:W-:-:S02]  /*11a0*/  SEL R26, R26, R29, P1 ;  /* 0x0000001d1a1a7207 */ /* 0x000fc40000800000 */
[CC--:B------:R-:W-:Y:S02]  /*11b0*/  ISETP.GT.U32.AND.EX P0, PT, R12.reuse, R25.reuse, PT, P2 ;  /* 0x000000190c00720c */ /* 0x0c0fe40003f04120 */
[----:B------:R-:W-:Y:S02]  /*11c0*/  ISETP.GT.U32.AND.EX P4, PT, R31, R14, PT, P4 ;  /* 0x0000000e1f00720c */ /* 0x000fe40003f84140 */
[----:B------:R-:W-:Y:S02]  /*11d0*/  ISETP.LT.U32.AND.EX P1, PT, R12, R25, PT, P3 ;  /* 0x000000190c00720c */ /* 0x000fe40003f21130 */
[CC--:B------:R-:W-:Y:S02]  /*11e0*/  ISETP.GT.U32.AND P2, PT, R27.reuse, R34.reuse, PT ;  /* 0x000000221b00720c */ /* 0x0c0fe40003f44070 */
[----:B------:R-:W-:Y:S02]  /*11f0*/  ISETP.LT.U32.AND P3, PT, R27, R34, PT ;  /* 0x000000221b00720c */ /* 0x000fe40003f61070 */
[----:B------:R-:W-:-:S02]  /*1200*/  SEL R32, R36, R15, P4 ;  /* 0x0000000f24207207 */ /* 0x000fc40002000000 */
[----:B------:R-:W-:Y:S02]  /*1210*/  SEL R30, R13, R0, P0 ;  /* 0x000000000d1e7207 */ /* 0x000fe40000000000 */
[CC--:B------:R-:W-:Y:S02]  /*1220*/  ISETP.GT.U32.AND.EX P2, PT, R26.reuse, R35.reuse, PT, P2 ;  /* 0x000000231a00720c */ /* 0x0c0fe40003f44120 */
[----:B------:R-:W-:Y:S02]  /*1230*/  SEL R15, R15, R36, P4 ;  /* 0x000000240f0f7207 */ /* 0x000fe40002000000 */
[----:B------:R-:W-:Y:S02]  /*1240*/  SEL R13, R13, R0, P1 ;  /* 0x000000000d0d7207 */ /* 0x000fe40000800000 */
[----:B------:R-:W-:Y:S02]  /*1250*/  ISETP.LT.U32.AND.EX P3, PT, R26, R35, PT, P3 ;  /* 0x000000231a00720c */ /* 0x000fe40003f61130 */
[----:B------:R-:W-:-:S02]  /*1260*/  SEL R39, R33, R14, P4 ;  /* 0x0000000e21277207 */ /* 0x000fc40002000000 */
[----:B------:R-:W-:Y:S02]  /*1270*/  SEL R14, R14, R33, P4 ;  /* 0x000000210e0e7207 */ /* 0x000fe40002000000 */
[----:B------:R-:W-:Y:S02]  /*1280*/  SEL R33, R12, R25, P0 ;  /* 0x000000190c217207 */ /* 0x000fe40000000000 */
[CC--:B------:R-:W-:Y:S02]  /*1290*/  SEL R44, R27.reuse, R34.reuse, P2 ;  /* 0x000000221b2c7207 */ /* 0x0c0fe40001000000 */
[----:B------:R-:W-:Y:S02]  /*12a0*/  SEL R45, R26, R35, P2 ;  /* 0x000000231a2d7207 */ /* 0x000fe40001000000 */
[----:B------:R-:W-:Y:S01]  /*12b0*/  SEL R12, R12, R25, P1 ;  /* 0x000000190c0c7207 */ /* 0x000fe20000800000 */
[----:B------:R-:W-:Y:S01]  /*12c0*/  IMAD.MOV.U32 R25, RZ, RZ, 0x2 ;  /* 0x00000002ff197424 */ /* 0x000fe200078e00ff */
[----:B------:R-:W-:-:S02]  /*12d0*/  SEL R34, R27, R34, P3 ;  /* 0x000000221b227207 */ /* 0x000fc40001800000 */
[----:B------:R-:W-:Y:S02]  /*12e0*/  ISETP.GT.U32.AND P0, PT, R13, R42, PT ;  /* 0x0000002a0d00720c */ /* 0x000fe40003f04070 */
[----:B------:R-:W-:Y:S02]  /*12f0*/  SEL R35, R26, R35, P3 ;  /* 0x000000231a237207 */ /* 0x000fe40001800000 */
[----:B------:R-:W-:Y:S02]  /*1300*/  ISETP.GT.U32.AND P2, PT, R15, R30, PT ;  /* 0x0000001e0f00720c */ /* 0x000fe40003f44070 */
[----:B------:R-:W-:Y:S02]  /*1310*/  ISETP.LT.U32.AND P1, PT, R13, R42, PT ;  /* 0x0000002a0d00720c */ /* 0x000fe40003f21070 */
[----:B------:R-:W-:Y:S02]  /*1320*/  ISETP.LT.U32.AND P3, PT, R15, R30, PT ;  /* 0x0000001e0f00720c */ /* 0x000fe40003f61070 */
[----:B------:R-:W-:-:S02]  /*1330*/  ISETP.GT.U32.AND.EX P0, PT, R12, R43, PT, P0 ;  /* 0x0000002b0c00720c */ /* 0x000fc40003f04100 */
[----:B------:R-:W-:Y:S02]  /*1340*/  ISETP.GT.U32.AND.EX P2, PT, R14, R33, PT, P2 ;  /* 0x000000210e00720c */ /* 0x000fe40003f44120 */
[----:B------:R-:W-:Y:S02]  /*1350*/  ISETP.LT.U32.AND.EX P1, PT, R12, R43, PT, P1 ;  /* 0x0000002b0c00720c */ /* 0x000fe40003f21110 */
[----:B------:R-:W-:Y:S02]  /*1360*/  ISETP.LT.U32.AND.EX P3, PT, R14, R33, PT, P3 ;  /* 0x000000210e00720c */ /* 0x000fe40003f61130 */
[----:B------:R-:W-:Y:S02]  /*1370*/  SEL R36, R13, R42, P0 ;  /* 0x0000002a0d247207 */ /* 0x000fe40000000000 */
[----:B------:R-:W-:Y:S02]  /*1380*/  SEL R37, R12, R43, P0 ;  /* 0x0000002b0c257207 */ /* 0x000fe40000000000 */
[----:B------:R-:W-:-:S02]  /*1390*/  SEL R26, R15, R30, P2 ;  /* 0x0000001e0f1a7207 */ /* 0x000fc40001000000 */
[----:B------:R-:W-:Y:S02]  /*13a0*/  SEL R27, R14, R33, P2 ;  /* 0x000000210e1b7207 */ /* 0x000fe40001000000 */
[----:B------:R-:W-:Y:S02]  /*13b0*/  SEL R42, R13, R42, P1 ;  /* 0x0000002a0d2a7207 */ /* 0x000fe40000800000 */
[----:B------:R-:W-:Y:S02]  /*13c0*/  SEL R43, R12, R43, P1 ;  /* 0x0000002b0c2b7207 */ /* 0x000fe40000800000 */
[----:B------:R-:W-:Y:S02]  /*13d0*/  SEL R30, R15, R30, P3 ;  /* 0x0000001e0f1e7207 */ /* 0x000fe40001800000 */
[----:B------:R-:W-:-:S07]  /*13e0*/  SEL R33, R14, R33, P3 ;  /* 0x000000210e217207 */ /* 0x000fce0001800000 */
.L_x_27:
[----:B------:R-:W-:Y:S01]  /*13f0*/  IMAD.MOV R13, RZ, RZ, -R25 ;  /* 0x000000ffff0d7224 */ /* 0x000fe200078e0a19 */
[----:B------:R-:W0:Y:S08]  /*1400*/  S2UR UR5, SR_CgaCtaId ;  /* 0x00000000000579c3 */ /* 0x000e300000008800 */
[----:B------:R-:W-:Y:S01]  /*1410*/  BAR.SYNC.DEFER_BLOCKING 0x0 ;  /* 0x0000000000007b1d */ /* 0x000fe20000010000 */
[----:B------:R-:W-:Y:S01]  /*1420*/  VIADD R29, R25, 0xffffffff ;  /* 0xffffffff191d7836 */ /* 0x000fe20000000000 */
[----:B------:R-:W-:Y:S01]  /*1430*/  LOP3.LUT R0, R2, R13, RZ, 0xc0, !PT ;  /* 0x0000000d02007212 */ /* 0x000fe200078ec0ff */
[----:B------:R-:W-:-:S03]  /*1440*/  IMAD.MOV.U32 R14, RZ, RZ, R34 ;  /* 0x000000ffff0e7224 */ /* 0x000fc600078e0022 */
[----:B------:R-:W-:Y:S01]  /*1450*/  LOP3.LUT R29, R29, R2, RZ, 0xc0, !PT ;  /* 0x000000021d1d7212 */ /* 0x000fe200078ec0ff */
[----:B------:R-:W-:Y:S01]  /*1460*/  UMOV UR4, 0x400 ;  /* 0x0000040000047882 */ /* 0x000fe20000000000 */
[----:B------:R-:W-:Y:S01]  /*1470*/  IMAD.SHL.U32 R0, R0, 0x8, RZ ;  /* 0x0000000800007824 */ /* 0x000fe200078e00ff */
[----:B------:R-:W-:Y:S01]  /*1480*/  BSSY.RECONVERGENT B0, `(.L_x_24) ;  /* 0x0000036000007945 */ /* 0x000fe20003800200 */
[----:B------:R-:W-:Y:S02]  /*1490*/  IMAD.MOV.U32 R15, RZ, RZ, R35 ;  /* 0x000000ffff0f7224 */ /* 0x000fe400078e0023 */
[----:B------:R-:W-:Y:S01]  /*14a0*/  IMAD.SHL.U32 R35, R29, 0x8, RZ ;  /* 0x000000081d237824 */ /* 0x000fe200078e00ff */
[----:B------:R-:W-:Y:S01]  /*14b0*/  VIMNMX.U32 R28, PT, PT, R0, 0x800, PT ;  /* 0x00000800001c7848 */ /* 0x000fe20003fe0000 */
[----:B------:R-:W-:Y:S02]  /*14c0*/  IMAD.MOV.U32 R12, RZ, RZ, R38 ;  /* 0x000000ffff0c7224 */ /* 0x000fe400078e0026 */
[----:B------:R-:W-:Y:S01]  /*14d0*/  IMAD.MOV.U32 R13, RZ, RZ, R41 ;  /* 0x000000ffff0d7224 */ /* 0x000fe200078e0029 */
[----:B------:R-:W-:Y:S01]  /*14e0*/  VIMNMX.U32 R35, PT, PT, R35, 0x800, PT ;  /* 0x0000080023237848 */ /* 0x000fe20003fe0000 */
[----:B------:R-:W-:-:S05]  /*14f0*/  IMAD R0, R25, 0x4, R28 ;  /* 0x0000000419007824 */ /* 0x000fca00078e021c */
[----:B------:R-:W-:Y:S01]  /*1500*/  VIMNMX.U32 R0, PT, PT, R0, 0x800, PT ;  /* 0x0000080000007848 */ /* 0x000fe20003fe0000 */
[----:B0-----:R-:W-:-:S04]  /*1510*/  ULEA UR4, UR5, UR4, 0x18 ;  /* 0x0000000405047291 */ /* 0x001fc8000f8ec0ff */
[----:B------:R-:W-:Y:S02]  /*1520*/  IMAD R34, R25, 0x4, R0 ;  /* 0x0000000419227824 */ /* 0x000fe400078e0200 */
[----:B------:R-:W-:-:S03]  /*1530*/  LEA R31, R2, UR4, 0x6 ;  /* 0x00000004021f7c11 */ /* 0x000fc6000f8e30ff */
[----:B------:R-:W-:Y:S02]  /*1540*/  VIMNMX.U32 R29, PT, PT, R34, 0x800, PT ;  /* 0x00000800221d7848 */ /* 0x000fe40003fe0000 */
[----:B------:R0:W-:Y:S03]  /*1550*/  STS.128 [R31], R12 ;  /* 0x0000000c1f007388 */ /* 0x0001e60000000c00 */
[----:B------:R-:W-:-:S04]  /*1560*/  IMAD.IADD R34, R29, 0x1, -R0 ;  /* 0x000000011d227824 */ /* 0x000fc800078e0a00 */
[C---:B------:R-:W-:Y:S01]  /*1570*/  IMAD.IADD R41, R35.reuse, 0x1, -R34 ;  /* 0x0000000123297824 */ /* 0x040fe200078e0a22 */
[----:B------:R-:W-:Y:S02]  /*1580*/  ISETP.GE.AND P0, PT, R35, R34, PT ;  /* 0x000000222300720c */ /* 0x000fe40003f06270 */
[----:B------:R-:W-:Y:S02]  /*1590*/  VIADDMNMX R34, R0, -R28, R35, PT ;  /* 0x8000001c00227246 */ /* 0x000fe40003800123 */
[----:B------:R-:W-:Y:S01]  /*15a0*/  SEL R41, R41, RZ, P0 ;  /* 0x000000ff29297207 */ /* 0x000fe20000000000 */
[----:B0-----:R-:W-:-:S03]  /*15b0*/  IMAD.MOV.U32 R12, RZ, RZ, R44 ;  /* 0x000000ffff0c7224 */ /* 0x001fc600078e002c */
[----:B------:R-:W-:Y:S01]  /*15c0*/  ISETP.GE.AND P0, PT, R41, R34, PT ;  /* 0x000000222900720c */ /* 0x000fe20003f06270 */
[----:B------:R-:W-:Y:S02]  /*15d0*/  IMAD.MOV.U32 R13, RZ, RZ, R45 ;  /* 0x000000ffff0d7224 */ /* 0x000fe400078e002d */
[----:B------:R-:W-:Y:S02]  /*15e0*/  IMAD.MOV.U32 R14, RZ, RZ, R42 ;  /* 0x000000ffff0e7224 */ /* 0x000fe400078e002a */
[----:B------:R-:W-:-:S05]  /*15f0*/  IMAD.MOV.U32 R15, RZ, RZ, R43 ;  /* 0x000000ffff0f7224 */ /* 0x000fca00078e002b */
[----:B------:R0:W-:Y:S02]  /*1600*/  STS.128 [R31+0x10], R12 ;  /* 0x0000100c1f007388 */ /* 0x0001e40000000c00 */
[----:B0-----:R-:W-:Y:S02]  /*1610*/  IMAD.MOV.U32 R12, RZ, RZ, R36 ;  /* 0x000000ffff0c7224 */ /* 0x001fe400078e0024 */
        /* <DEDUP_REMOVED lines=8> */
[----:B------:R0:W-:Y:S01]  /*16a0*/  STS.128 [R31+0x30], R12 ;  /* 0x0000300c1f007388 */ /* 0x0001e20000000c00 */
[----:B------:R-:W-:Y:S06]  /*16b0*/  BAR.SYNC.DEFER_BLOCKING 0x0 ;  /* 0x0000000000007b1d */ /* 0x000fec0000010000 */
[----:B------:R-:W-:Y:S05]  /*16c0*/  @P0 BRA `(.L_x_25) ;  /* 0x0000000000440947 */ /* 0x000fea0003800000 */
[----:B------:R-:W-:-:S07]  /*16d0*/  IMAD.IADD R26, R35, 0x1, R0 ;  /* 0x00000001231a7824 */ /* 0x000fce00078e0200 */
.L_x_26:
[----:B0-----:R-:W-:-:S05]  /*16e0*/  IMAD.IADD R12, R34, 0x1, -R41 ;  /* 0x00000001220c7824 */ /* 0x001fca00078e0a29 */
[----:B------:R-:W-:-:S04]  /*16f0*/  LEA.HI R12, R12, R12, RZ, 0x1 ;  /* 0x0000000c0c0c7211 */ /* 0x000fc800078f08ff */
[----:B------:R-:W-:-:S04]  /*1700*/  LEA.HI.SX32 R27, R12, R41, 0x1f ;  /* 0x000000290c1b7211 */ /* 0x000fc800078ffaff */
[----:B------:R-:W-:Y:S01]  /*1710*/  LOP3.LUT R13, RZ, R27, RZ, 0x33, !PT ;  /* 0x0000001bff0d7212 */ /* 0x000fe200078e33ff */
[----:B------:R-:W-:-:S04]  /*1720*/  IMAD.IADD R12, R28, 0x1, R27 ;  /* 0x000000011c0c7824 */ /* 0x000fc800078e021b */
[----:B------:R-:W-:Y:S01]  /*1730*/  IMAD.IADD R13, R26, 0x1, R13 ;  /* 0x000000011a0d7824 */ /* 0x000fe200078e020d */
[----:B------:R-:W-:-:S04]  /*1740*/  LEA R14, R12, UR4, 0x3 ;  /* 0x000000040c0e7c11 */ /* 0x000fc8000f8e18ff */
        /* <DEDUP_REMOVED lines=9> */
.L_x_25:
[----:B------:R-:W-:Y:S05]  /*17e0*/  BSYNC.RECONVERGENT B0 ;  /* 0x0000000000007941 */ /* 0x000fea0003800200 */
.L_x_24:
[----:B0-----:R-:W-:Y:S01]  /*17f0*/  IMAD.IADD R31, R28, 0x1, R41 ;  /* 0x000000011c1f7824 */ /* 0x001fe200078e0229 */
[----:B------:R-:W-:Y:S02]  /*1800*/  IADD3 R28, PT, PT, -R41, R0, R35 ;  /* 0x00000000291c7210 */ /* 0x000fe40007ffe123 */
[----:B------:R-:W-:Y:S01]  /*1810*/  PLOP3.LUT P1, PT, PT, PT, PT, 0x8, 0x80 ;  /* 0x000000000080781c */ /* 0x000fe20003f2e170 */
[C---:B------:R-:W-:Y:S01]  /*1820*/  VIADD R27, R31.reuse, 0x1 ;  /* 0x000000011f1b7836 */ /* 0x040fe20000000000 */
[----:B------:R-:W-:Y:S01]  /*1830*/  LEA R30, R31, UR4, 0x3 ;  /* 0x000000041f1e7c11 */ /* 0x000fe2000f8e18ff */
[C---:B------:R-:W-:Y:S01]  /*1840*/  VIADD R26, R28.reuse, 0x1 ;  /* 0x000000011c1a7836 */ /* 0x040fe20000000000 */
[C---:B------:R-:W-:Y:S02]  /*1850*/  LEA R32, R28.reuse, UR4, 0x3 ;  /* 0x000000041c207c11 */ /* 0x040fe4000f8e18ff */
[----:B------:R-:W-:Y:S01]  /*1860*/  ISETP.GE.AND P2, PT, R28, R29, PT ;  /* 0x0000001d1c00720c */ /* 0x000fe20003f46270 */
[----:B------:R-:W-:Y:S01]  /*1870*/  LDS.64 R12, [R30] ;  /* 0x000000001e0c7984 */ /* 0x000fe20000000a00 */
[C---:B------:R-:W-:Y:S01]  /*1880*/  ISETP.GE.U32.AND P3, PT, R25.reuse, 0x81, PT ;  /* 0x000000811900780c */ /* 0x040fe20003f66070 */
[----:B------:R-:W-:-:S02]  /*1890*/  IMAD.SHL.U32 R25, R25, 0x2, RZ ;  /* 0x0000000219197824 */ /* 0x000fc400078e00ff */
[----:B------:R-:W0:Y:S08]  /*18a0*/  LDS.64 R14, [R32] ;  /* 0x00000000200e7984 */ /* 0x000e300000000a00 */
        /* <DEDUP_REMOVED lines=75> */
[----:B------:R-:W-:-:S13]  /*1d60*/  @!P2 ISETP.GE.OR P1, PT, R33, R0, !P0 ;  /* 0x000000002100a20c */ /* 0x000fda0004726670 */
[----:B------:R-:W-:Y:S01]  /*1d70*/  @P1 IMAD.MOV R31, RZ, RZ, R33 ;  /* 0x000000ffff1f1224 */ /* 0x000fe200078e0221 */
[----:B------:R-:W-:Y:S01]  /*1d80*/  SEL R33, R15, R13, P1 ;  /* 0x0000000d0f217207 */ /* 0x000fe20000800000 */
[----:B------:R-:W-:Y:S01]  /*1d90*/  @!P1 IMAD.MOV R26, RZ, RZ, R30 ;  /* 0x000000ffff1a9224 */ /* 0x000fe200078e021e */
[----:B------:R-:W-:Y:S01]  /*1da0*/  SEL R30, R14, R12, P1 ;  /* 0x0000000c0e1e7207 */ /* 0x000fe20000800000 */
        /* <DEDUP_REMOVED lines=11> */
[----:B------:R-:W-:-:S09]  /*1e60*/  SEL R27, R15, R13, P1 ;  /* 0x0000000d0f1b7207 */ /* 0x000fd20000800000 */
[----:B------:R-:W-:Y:S02]  /*1e70*/  @P1 IMAD.MOV R39, RZ, RZ, R31 ;  /* 0x000000ffff271224 */ /* 0x000fe400078e021f */
[----:B------:R-:W-:Y:S01]  /*1e80*/  @!P1 IMAD.MOV R28, RZ, RZ, R26 ;  /* 0x000000ffff1c9224 */ /* 0x000fe200078e021a */
[----:B------:R-:W-:Y:S02]  /*1e90*/  SEL R26, R14, R12, P1 ;  /* 0x0000000c0e1a7207 */ /* 0x000fe40000800000 */
[C---:B------:R-:W-:Y:S02]  /*1ea0*/  ISETP.GE.AND P2, PT, R39.reuse, R0, PT ;  /* 0x000000002700720c */ /* 0x040fe40003f46270 */
[----:B------:R-:W-:Y:S02]  /*1eb0*/  @P1 LEA R0, R28, UR4, 0x3 ;  /* 0x000000041c001c11 */ /* 0x000fe4000f8e18ff */
[----:B------:R-:W-:-:S03]  /*1ec0*/  @!P1 LEA R39, R39, UR4, 0x3 ;  /* 0x0000000427279c11 */ /* 0x000fc6000f8e18ff */
[----:B------:R-:W-:Y:S04]  /*1ed0*/  @P1 LDS.64 R14, [R0] ;  /* 0x00000000000e1984 */ /* 0x000fe80000000a00 */
[----:B------:R-:W0:Y:S01]  /*1ee0*/  @!P1 LDS.64 R12, [R39] ;  /* 0x00000000270c9984 */ /* 0x000e220000000a00 */
[----:B------:R-:W-:Y:S02]  /*1ef0*/  ISETP.GE.AND P1, PT, R28, R29, PT ;  /* 0x0000001d1c00720c */ /* 0x000fe40003f26270 */
[----:B0-----:R-:W-:-:S04]  /*1f00*/  ISETP.LT.U32.AND P0, PT, R14, R12, PT ;  /* 0x0000000c0e00720c */ /* 0x001fc80003f01070 */
[----:B------:R-:W-:-:S04]  /*1f10*/  ISETP.LT.U32.AND.EX P0, PT, R15, R13, PT, P0 ;  /* 0x0000000d0f00720c */ /* 0x000fc80003f01100 */
[-C--:B------:R-:W-:Y:S02]  /*1f20*/  @!P2 SEL R14, R14, R12.reuse, P0 ;  /* 0x0000000c0e0ea207 */ /* 0x080fe40000000000 */
[-C--:B------:R-:W-:Y:S02]  /*1f30*/  @!P2 SEL R15, R15, R13.reuse, P0 ;  /* 0x0000000d0f0fa207 */ /* 0x080fe40000000000 */
[----:B------:R-:W-:Y:S02]  /*1f40*/  SEL R32, R14, R12, !P1 ;  /* 0x0000000c0e207207 */ /* 0x000fe40004800000 */
[----:B------:R-:W-:Y:S01]  /*1f50*/  SEL R39, R15, R13, !P1 ;  /* 0x0000000d0f277207 */ /* 0x000fe20004800000 */
[----:B------:R-:W-:Y:S06]  /*1f60*/  @!P3 BRA `(.L_x_27) ;  /* 0xfffffff40020b947 */ /* 0x000fec000383ffff */
[----:B------:R-:W0:Y:S02]  /*1f70*/  LDCU.U8 UR4, c[0x0][0x380] ;  /* 0x00007000ff0477ac */ /* 0x000e240008000000 */
[----:B0-----:R-:W-:-:S04]  /*1f80*/  UPRMT UR4, UR4, 0x8880, URZ ;  /* 0x0000888004047896 */ /* 0x001fc800080000ff */
[----:B------:R-:W-:Y:S01]  /*1f90*/  UISETP.NE.AND UP0, UPT, UR4, URZ, UPT ;  /* 0x000000ff0400728c */ /* 0x000fe2000bf05270 */
[----:B------:R-:W-:Y:S08]  /*1fa0*/  BAR.SYNC.DEFER_BLOCKING 0x0 ;  /* 0x0000000000007b1d */ /* 0x000ff00000010000 */
[----:B------:R-:W-:Y:S05]  /*1fb0*/  BRA.U !UP0, `(.L_x_28) ;  /* 0x0000000108847547 */ /* 0x000fea000b800000 */
[----:B------:R-:W-:Y:S01]  /*1fc0*/  IMAD.MOV.U32 R12, RZ, RZ, R38 ;  /* 0x000000ffff0c7224 */ /* 0x000fe200078e0026 */
[----:B------:R-:W0:Y:S01]  /*1fd0*/  LDCU.64 UR4, c[0x0][0x398] ;  /* 0x00007300ff0477ac */ /* 0x000e220008000a00 */
[----:B------:R-:W-:Y:S02]  /*1fe0*/  IMAD.MOV.U32 R13, RZ, RZ, R41 ;  /* 0x000000ffff0d7224 */ /* 0x000fe400078e0029 */
[----:B------:R-:W-:Y:S02]  /*1ff0*/  IMAD.MOV.U32 R31, RZ, RZ, R33 ;  /* 0x000000ffff1f7224 */ /* 0x000fe400078e0021 */
[----:B------:R-:W-:Y:S01]  /*2000*/  IMAD.MOV.U32 R38, RZ, RZ, R32 ;  /* 0x000000ffff267224 */ /* 0x000fe200078e0020 */
[----:B------:R-:W-:Y:S04]  /*2010*/  STS.64 [R17], R12 ;  /* 0x0000000c11007388 */ /* 0x000fe80000000a00 */
[----:B------:R-:W-:Y:S04]  /*2020*/  STS.64 [R18+0x8], R34 ;  /* 0x0000082212007388 */ /* 0x000fe80000000a00 */
[----:B------:R-:W-:Y:S04]  /*2030*/  STS.64 [R19+0x10], R44 ;  /* 0x0000102c13007388 */ /* 0x000fe80000000a00 */
[----:B------:R-:W-:Y:S01]  /*2040*/  STS.64 [R20+0x18], R42 ;  /* 0x0000182a14007388 */ /* 0x000fe20000000a00 */
[----:B0-----:R-:W-:-:S03]  /*2050*/  IADD3 R2, P0, PT, R3, UR4, RZ ;  /* 0x0000000403027c10 */ /* 0x001fc6000ff1e0ff */
[----:B------:R-:W-:Y:S01]  /*2060*/  STS.64 [R21+0x20], R36 ;  /* 0x0000202415007388 */ /* 0x000fe20000000a00 */
[----:B------:R-:W-:-:S03]  /*2070*/  IADD3.X R3, PT, PT, R4, UR5, RZ, P0, !PT ;  /* 0x0000000504037c10 */ /* 0x000fc600087fe4ff */
[----:B------:R-:W-:Y:S04]  /*2080*/  STS.64 [R22+0x28], R30 ;  /* 0x0000281e16007388 */ /* 0x000fe80000000a00 */
[----:B------:R-:W-:Y:S04]  /*2090*/  STS.64 [R23+0x30], R26 ;  /* 0x0000301a17007388 */ /* 0x000fe80000000a00 */
[----:B------:R-:W-:Y:S01]  /*20a0*/  STS.64 [R24+0x38], R38 ;  /* 0x0000382618007388 */ /* 0x000fe20000000a00 */
[----:B------:R-:W-:-:S03]  /*20b0*/  NOP ;  /* 0x0000000000007918 */ /* 0x000fc60000000000 */
[----:B------:R-:W0:Y:S04]  /*20c0*/  LDS.64 R12, [R5] ;  /* 0x00000000050c7984 */ /* 0x000e280000000a00 */
[----:B------:R-:W1:Y:S04]  /*20d0*/  LDS.64 R14, [R6+0x100] ;  /* 0x00010000060e7984 */ /* 0x000e680000000a00 */
[----:B------:R-:W2:Y:S04]  /*20e0*/  LDS.64 R18, [R7+0x200] ;  /* 0x0002000007127984 */ /* 0x000ea80000000a00 */
[----:B------:R-:W3:Y:S04]  /*20f0*/  LDS.64 R26, [R8+0x300] ;  /* 0x00030000081a7984 */ /* 0x000ee80000000a00 */
[----:B------:R-:W4:Y:S04]  /*2100*/  LDS.64 R28, [R9+0x400] ;  /* 0x00040000091c7984 */ /* 0x000f280000000a00 */
[----:B------:R-:W5:Y:S04]  /*2110*/  LDS.64 R20, [R10+0x500] ;  /* 0x000500000a147984 */ /* 0x000f680000000a00 */
[----:B------:R-:W5:Y:S04]  /*2120*/  LDS.64 R32, [R11+0x600] ;  /* 0x000600000b207984 */ /* 0x000f680000000a00 */
[----:B------:R-:W5:Y:S04]  /*2130*/  LDS.64 R16, [R16+0x700] ;  /* 0x0007000010107984 */ /* 0x000f680000000a00 */
[----:B0-----:R-:W-:Y:S04]  /*2140*/  STG.E.64 desc[UR6][R2.64], R12 ;  /* 0x0000000c02007986 */ /* 0x001fe8000c101b06 */
[----:B-1----:R-:W-:Y:S04]  /*2150*/  STG.E.64 desc[UR6][R2.64+0x100], R14 ;  /* 0x0001000e02007986 */ /* 0x002fe8000c101b06 */
[----:B--2---:R-:W-:Y:S04]  /*2160*/  STG.E.64 desc[UR6][R2.64+0x200], R18 ;  /* 0x0002001202007986 */ /* 0x004fe8000c101b06 */
[----:B---3--:R-:W-:Y:S04]  /*2170*/  STG.E.64 desc[UR6][R2.64+0x300], R26 ;  /* 0x0003001a02007986 */ /* 0x008fe8000c101b06 */
[----:B----4-:R-:W-:Y:S04]  /*2180*/  STG.E.64 desc[UR6][R2.64+0x400], R28 ;  /* 0x0004001c02007986 */ /* 0x010fe8000c101b06 */
[----:B-----5:R-:W-:Y:S04]  /*2190*/  STG.E.64 desc[UR6][R2.64+0x500], R20 ;  /* 0x0005001402007986 */ /* 0x020fe8000c101b06 */
[----:B------:R-:W-:Y:S04]  /*21a0*/  STG.E.64 desc[UR6][R2.64+0x600], R32 ;  /* 0x0006002002007986 */ /* 0x000fe8000c101b06 */
[----:B------:R-:W-:Y:S01]  /*21b0*/  STG.E.64 desc[UR6][R2.64+0x700], R16 ;  /* 0x0007001002007986 */ /* 0x000fe2000c101b06 */
[----:B------:R-:W-:Y:S05]  /*21c0*/  EXIT ;  /* 0x000000000000794d */ /* 0x000fea0003800000 */
.L_x_28:
        /* <DEDUP_REMOVED lines=33> */
.L_x_23:
[----:B------:R-:W0:Y:S01]  /*23e0*/  LDC.64 R6, c[0x0][0x388] ;  /* 0x0000e200ff067b82 */ /* 0x000e220000000a00 */
[----:B------:R-:W-:Y:S01]  /*23f0*/  ACQBULK ;  /* 0x000000000000782e */ /* 0x000fe20000000000 */
[----:B------:R-:W1:Y:S06]  /*2400*/  S2R R22, SR_TID.X ;  /* 0x0000000000167919 */ /* 0x000e6c0000002100 */
[----:B------:R-:W2:Y:S01]  /*2410*/  LDC R0, c[0x0][0x3a8] ;  /* 0x0000ea00ff007b82 */ /* 0x000ea20000000800 */
[----:B0-----:R-:W-:-:S05]  /*2420*/  IMAD.WIDE.U32 R6, R3, 0x4000, R6 ;  /* 0x0000400003067825 */ /* 0x001fca00078e0006 */
[----:B------:R-:W3:Y:S01]  /*2430*/  LDG.E.64 R2, desc[UR6][R6.64] ;  /* 0x0000000606027981 */ /* 0x000ee2000c1e1b00 */
[----:B------:R-:W-:Y:S02]  /*2440*/  IMAD.MOV R21, RZ, RZ, -R4 ;  /* 0x000000ffff157224 */ /* 0x000fe400078e0a04 */
[----:B-1----:R-:W-:-:S03]  /*2450*/  IMAD.SHL.U32 R38, R22, 0x8, RZ ;  /* 0x0000000816267824 */ /* 0x002fc600078e00ff */
[----:B--2---:R-:W-:Y:S02]  /*2460*/  VIADDMNMX R21, R21, R0, 0x800, PT ;  /* 0x0000080015157446 */ /* 0x004fe40003800100 */
[----:B------:R-:W-:-:S04]  /*2470*/  LOP3.LUT R17, R38, 0x1f00, RZ, 0xc0, !PT ;  /* 0x00001f0026117812 */ /* 0x000fc800078ec0ff */
[----:B------:R-:W-:-:S04]  /*2480*/  LOP3.LUT R18, R17, 0x1f, R22, 0xf8, !PT ;  /* 0x0000001f11127812 */ /* 0x000fc800078ef816 */
[CC--:B------:R-:W-:Y:S01]  /*2490*/  ISETP.GE.AND P0, PT, R18.reuse, R21.reuse, PT ;  /* 0x000000151200720c */ /* 0x0c0fe20003f06270 */
[C---:B------:R-:W-:Y:S01]  /*24a0*/  VIADD R0, R18.reuse, 0x20 ;  /* 0x0000002012007836 */ /* 0x040fe20000000000 */
[C---:B------:R-:W-:Y:S01]  /*24b0*/  LEA R10, P5, R18.reuse, R6, 0x3 ;  /* 0x00000006120a7211 */ /* 0x040fe200078a18ff */
[C---:B------:R-:W-:Y:S02]  /*24c0*/  VIADD R4, R18.reuse, 0x40 ;  /* 0x0000004012047836 */ /* 0x040fe40000000000 */
[----:B------:R-:W-:Y:S01]  /*24d0*/  VIADD R8, R18, 0x80 ;  /* 0x0000008012087836 */ /* 0x000fe20000000000 */
[-C--:B------:R-:W-:Y:S01]  /*24e0*/  ISETP.GE.AND P1, PT, R0, R21.reuse, PT ;  /* 0x000000150000720c */ /* 0x080fe20003f26270 */
[----:B------:R-:W-:Y:S01]  /*24f0*/  VIADD R0, R18, 0x60 ;  /* 0x0000006012007836 */ /* 0x000fe20000000000 */
[-C--:B------:R-:W-:Y:S01]  /*2500*/  ISETP.GE.AND P2, PT, R4, R21.reuse, PT ;  /* 0x000000150400720c */ /* 0x080fe20003f46270 */
[----:B------:R-:W-:Y:S01]  /*2510*/  IMAD.X R11, RZ, RZ, R7, P5 ;  /* 0x000000ffff0b7224 */ /* 0x000fe200028e0607 */
[----:B------:R-:W-:-:S02]  /*2520*/  ISETP.GE.AND P4, PT, R8, R21, PT ;  /* 0x000000150800720c */ /* 0x000fc40003f86270 */
[----:B------:R-:W-:Y:S01]  /*2530*/  ISETP.GE.AND P3, PT, R0, R21, PT ;  /* 0x000000150000720c */ /* 0x000fe20003f66270 */
[C---:B------:R-:W-:Y:S02]  /*2540*/  VIADD R0, R18.reuse, 0xa0 ;  /* 0x000000a012007836 */ /* 0x040fe40000000000 */
[C---:B------:R-:W-:Y:S02]  /*2550*/  VIADD R16, R18.reuse, 0xc0 ;  /* 0x000000c012107836 */ /* 0x040fe40000000000 */
[----:B------:R-:W-:Y:S02]  /*2560*/  VIADD R18, R18, 0xe0 ;  /* 0x000000e012127836 */ /* 0x000fe40000000000 */
[----:B---3--:R-:W-:Y:S02]  /*2570*/  IMAD.MOV.U32 R12, RZ, RZ, R2 ;  /* 0x000000ffff0c7224 */ /* 0x008fe400078e0002 */
[----:B------:R-:W-:Y:S02]  /*2580*/  IMAD.MOV.U32 R13, RZ, RZ, R3 ;  /* 0x000000ffff0d7224 */ /* 0x000fe400078e0003 */
[----:B------:R-:W-:Y:S01]  /*2590*/  IMAD.MOV.U32 R4, RZ, RZ, R12 ;  /* 0x000000ffff047224 */ /* 0x000fe200078e000c */
[----:B------:R-:W2:Y:S01]  /*25a0*/  @!P0 LDG.E.64 R2, desc[UR6][R10.64] ;  /* 0x000000060a028981 */ /* 0x000ea2000c1e1b00 */
[----:B------:R-:W-:-:S02]  /*25b0*/  IMAD.MOV.U32 R5, RZ, RZ, R13 ;  /* 0x000000ffff057224 */ /* 0x000fc400078e000d */
[--C-:B------:R-:W-:Y:S02]  /*25c0*/  IMAD.MOV.U32 R6, RZ, RZ, R12.reuse ;  /* 0x000000ffff067224 */ /* 0x100fe400078e000c */
[--C-:B------:R-:W-:Y:S01]  /*25d0*/  IMAD.MOV.U32 R7, RZ, RZ, R13.reuse ;  /* 0x000000ffff077224 */ /* 0x100fe200078e000d */
[-C--:B------:R-:W-:Y:S01]  /*25e0*/  ISETP.GE.AND P0, PT, R0, R21.reuse, PT ;  /* 0x000000150000720c */ /* 0x080fe20003f06270 */
[----:B------:R-:W3:Y:S01]  /*25f0*/  @!P1 LDG.E.64 R4, desc[UR6][R10.64+0x100] ;  /* 0x000100060a049981 */ /* 0x000ee2000c1e1b00 */
[--C-:B------:R-:W-:Y:S01]  /*2600*/  IMAD.MOV.U32 R8, RZ, RZ, R12.reuse ;  /* 0x000000ffff087224 */ /* 0x100fe200078e000c */
[-C--:B------:R-:W-:Y:S01]  /*2610*/  ISETP.GE.AND P1, PT, R16, R21.reuse, PT ;  /* 0x000000151000720c */ /* 0x080fe20003f26270 */
[----:B------:R-:W-:Y:S01]  /*2620*/  IMAD.MOV.U32 R9, RZ, RZ, R13 ;  /* 0x000000ffff097224 */ /* 0x000fe200078e000d */
[----:B------:R-:W4:Y:S01]  /*2630*/  @!P2 LDG.E.64 R6, desc[UR6][R10.64+0x200] ;  /* 0x000200060a06a981 */ /* 0x000f22000c1e1b00 */
[----:B------:R-:W-:Y:S01]  /*2640*/  ISETP.GE.AND P2, PT, R18, R21, PT ;  /* 0x000000151200720c */ /* 0x000fe20003f46270 */
[----:B------:R-:W-:-:S02]  /*2650*/  IMAD.MOV.U32 R14, RZ, RZ, R12 ;  /* 0x000000ffff0e7224 */ /* 0x000fc400078e000c */
[--C-:B------:R-:W-:Y:S01]  /*2660*/  IMAD.MOV.U32 R15, RZ, RZ, R13.reuse ;  /* 0x000000ffff0f7224 */ /* 0x100fe200078e000d */
[----:B------:R-:W5:Y:S01]  /*2670*/  @!P3 LDG.E.64 R8, desc[UR6][R10.64+0x300] ;  /* 0x000300060a08b981 */ /* 0x000f62000c1e1b00 */
[--C-:B------:R-:W-:Y:S02]  /*2680*/  IMAD.MOV.U32 R24, RZ, RZ, R12.reuse ;  /* 0x000000ffff187224 */ /* 0x100fe400078e000c */
[--C-:B------:R-:W-:Y:S02]  /*2690*/  IMAD.MOV.U32 R25, RZ, RZ, R13.reuse ;  /* 0x000000ffff197224 */ /* 0x100fe400078e000d */
[----:B------:R-:W-:Y:S01]  /*26a0*/  IMAD.MOV.U32 R26, RZ, RZ, R12 ;  /* 0x000000ffff1a7224 */ /* 0x000fe200078e000c */
[----:B------:R-:W5:Y:S01]  /*26b0*/  @!P4 LDG.E.64 R14, desc[UR6][R10.64+0x400] ;  /* 0x000400060a0ec981 */ /* 0x000f62000c1e1b00 */
[----:B------:R-:W-:-:S03]  /*26c0*/  IMAD.MOV.U32 R27, RZ, RZ, R13 ;  /* 0x000000ffff1b7224 */ /* 0x000fc600078e000d */
[----:B------:R-:W5:Y:S04]  /*26d0*/  @!P0 LDG.E.64 R24, desc[UR6][R10.64+0x500] ;  /* 0x000500060a188981 */ /* 0x000f68000c1e1b00 */
[----:B------:R-:W5:Y:S04]  /*26e0*/  @!P1 LDG.E.64 R26, desc[UR6][R10.64+0x600] ;  /* 0x000600060a1a9981 */ /* 0x000f68000c1e1b00 */
[----:B------:R0:W5:Y:S01]  /*26f0*/  @!P2 LDG.E.64 R12, desc[UR6][R10.64+0x700] ;  /* 0x000700060a0ca981 */ /* 0x000162000c1e1b00 */
[----:B------:R-:W1:Y:S01]  /*2700*/  S2R R0, SR_LANEID ;  /* 0x0000000000007919 */ /* 0x000e620000000000 */
[----:B------:R-:W0:Y:S01]  /*2710*/  S2UR UR5, SR_CgaCtaId ;  /* 0x00000000000579c3 */ /* 0x000e220000008800 */
[----:B------:R-:W-:-:S02]  /*2720*/  UMOV UR4, 0x400 ;  /* 0x0000040000047882 */ /* 0x000fc40000000000 */
[----:B0-----:R-:W-:Y:S01]  /*2730*/  ULEA UR4, UR5, UR4, 0x18 ;  /* 0x0000000405047291 */ /* 0x001fe2000f8ec0ff */
[----:B-1----:R-:W-:-:S04]  /*2740*/  IMAD.IADD R17, R17, 0x1, R0 ;  /* 0x0000000111117824 */ /* 0x002fc800078e0200 */
[C---:B------:R-:W-:Y:S02]  /*2750*/  VIADD R16, R17.reuse, 0x20 ;  /* 0x0000002011107836 */ /* 0x040fe40000000000 */
[C---:B------:R-:W-:Y:S02]  /*2760*/  VIADD R18, R17.reuse, 0x40 ;  /* 0x0000004011127836 */ /* 0x040fe40000000000 */
[C---:B------:R-:W-:Y:S01]  /*2770*/  VIADD R28, R17.reuse, 0x60 ;  /* 0x00000060111c7836 */ /* 0x040fe20000000000 */
[CC--:B------:R-:W-:Y:S01]  /*2780*/  LEA.HI.SX32 R20, R17.reuse, R17.reuse, 0x1b ;  /* 0x0000001111147211 */ /* 0x0c0fe200078fdaff */
[C---:B------:R-:W-:Y:S01]  /*2790*/  VIADD R10, R17.reuse, 0x80 ;  /* 0x00000080110a7836 */ /* 0x040fe20000000000 */
[-C--:B------:R-:W-:Y:S01]  /*27a0*/  LEA.HI.SX32 R16, R16, R17.reuse, 0x1b ;  /* 0x0000001110107211 */ /* 0x080fe200078fdaff */
[C---:B------:R-:W-:Y:S01]  /*27b0*/  VIADD R30, R17.reuse, 0xa0 ;  /* 0x000000a0111e7836 */ /* 0x040fe20000000000 */
[----:B------:R-:W-:Y:S01]  /*27c0*/  LEA.HI.SX32 R18, R18, R17, 0x1b ;  /* 0x0000001112127211 */ /* 0x000fe200078fdaff */
[----:B------:R-:W-:-:S02]  /*27d0*/  VIADD R32, R17, 0xc0 ;  /* 0x000000c011207836 */ /* 0x000fc40000000000 */
[----:B------:R-:W-:Y:S01]  /*27e0*/  VIADD R34, R17, 0xe0 ;  /* 0x000000e011227836 */ /* 0x000fe20000000000 */
[-C--:B------:R-:W-:Y:S01]  /*27f0*/  LEA.HI.SX32 R28, R28, R17.reuse, 0x1b ;  /* 0x000000111c1c7211 */ /* 0x080fe200078fdaff */
[----:B------:R-:W-:Y:S01]  /*2800*/  IMAD R0, R0, 0x7, R17 ;  /* 0x0000000700007824 */ /* 0x000fe200078e0211 */
[----:B------:R-:W-:Y:S02]  /*2810*/  LEA R20, R20, UR4, 0x3 ;  /* 0x0000000414147c11 */ /* 0x000fe4000f8e18ff */
[----:B------:R-:W-:Y:S02]  /*2820*/  LEA R19, R16, UR4, 0x3 ;  /* 0x0000000410137c11 */ /* 0x000fe4000f8e18ff */
[-C--:B------:R-:W-:Y:S02]  /*2830*/  LEA.HI.SX32 R10, R10, R17.reuse, 0x1b ;  /* 0x000000110a0a7211 */ /* 0x080fe400078fdaff */
[-C--:B------:R-:W-:Y:S02]  /*2840*/  LEA.HI.SX32 R11, R30, R17.reuse, 0x1b ;  /* 0x000000111e0b7211 */ /* 0x080fe400078fdaff */
[----:B------:R-:W-:-:S02]  /*2850*/  LEA.HI.SX32 R32, R32, R17, 0x1b ;  /* 0x0000001120207211 */ /* 0x000fc400078fdaff */
[----:B------:R-:W-:Y:S02]  /*2860*/  LEA.HI.SX32 R34, R34, R17, 0x1b ;  /* 0x0000001122227211 */ /* 0x000fe400078fdaff */
[----:B------:R-:W-:Y:S01]  /*2870*/  LEA R18, R18, UR4, 0x3 ;  /* 0x0000000412127c11 */ /* 0x000fe2000f8e18ff */
[----:B------:R-:W-:Y:S01]  /*2880*/  VIADD R23, R0, 0x1 ;  /* 0x0000000100177836 */ /* 0x000fe20000000000 */
[----:B------:R-:W-:Y:S01]  /*2890*/  LEA R17, R28, UR4, 0x3 ;  /* 0x000000041c117c11 */ /* 0x000fe2000f8e18ff */
[C---:B------:R-:W-:Y:S02]  /*28a0*/  VIADD R29, R0.reuse, 0x2 ;  /* 0x00000002001d7836 */ /* 0x040fe40000000000 */
[C---:B------:R-:W-:Y:S02]  /*28b0*/  VIADD R31, R0.reuse, 0x3 ;  /* 0x00000003001f7836 */ /* 0x040fe40000000000 */
[C---:B------:R-:W-:Y:S02]  /*28c0*/  VIADD R33, R0.reuse, 0x4 ;  /* 0x0000000400217836 */ /* 0x040fe40000000000 */
[----:B------:R-:W-:-:S02]  /*28d0*/  VIADD R35, R0, 0x5 ;  /* 0x0000000500237836 */ /* 0x000fc40000000000 */
[C---:B------:R-:W-:Y:S02]  /*28e0*/  VIADD R37, R0.reuse, 0x6 ;  /* 0x0000000600257836 */ /* 0x040fe40000000000 */
[----:B------:R-:W-:Y:S01]  /*28f0*/  VIADD R39, R0, 0x7 ;  /* 0x0000000700277836 */ /* 0x000fe20000000000 */
[----:B------:R-:W-:Y:S02]  /*2900*/  LEA R16, R10, UR4, 0x3 ;  /* 0x000000040a107c11 */ /* 0x000fe4000f8e18ff */
[----:B------:R-:W-:Y:S02]  /*2910*/  LEA R11, R11, UR4, 0x3 ;  /* 0x000000040b0b7c11 */ /* 0x000fe4000f8e18ff */
[-C--:B------:R-:W-:Y:S02]  /*2920*/  LEA.HI.SX32 R39, R39, R0.reuse, 0x1b ;  /* 0x0000000027277211 */ /* 0x080fe400078fdaff */
[----:B------:R-:W-:Y:S01]  /*2930*/  LEA R10, R32, UR4, 0x3 ;  /* 0x00000004200a7c11 */ /* 0x000fe2000f8e18ff */
[----:B--2---:R0:W-:Y:S04]  /*2940*/  STS.64 [R20], R2 ;  /* 0x0000000214007388 */ /* 0x0041e80000000a00 */
[----:B---3--:R1:W-:Y:S04]  /*2950*/  STS.64 [R19+0x100], R4 ;  /* 0x0001000413007388 */ /* 0x0083e80000000a00 */
[----:B----4-:R2:W-:Y:S01]  /*2960*/  STS.64 [R18+0x200], R6 ;  /* 0x0002000612007388 */ /* 0x0105e20000000a00 */
[----:B0-----:R-:W-:-:S02]  /*2970*/  LEA.HI.SX32 R3, R35, R0, 0x1b ;  /* 0x0000000023037211 */ /* 0x001fc400078fdaff */
[-C--:B------:R-:W-:Y:S01]  /*2980*/  LEA.HI.SX32 R2, R37, R0.reuse, 0x1b ;  /* 0x0000000025027211 */ /* 0x080fe200078fdaff */
[----:B-----5:R0:W-:Y:S01]  /*2990*/  STS.64 [R17+0x300], R8 ;  /* 0x0003000811007388 */ /* 0x0201e20000000a00 */
[-C--:B-1----:R-:W-:Y:S02]  /*29a0*/  LEA.HI.SX32 R5, R31, R0.reuse, 0x1b ;  /* 0x000000001f057211 */ /* 0x082fe400078fdaff */
[-C--:B------:R-:W-:Y:S02]  /*29b0*/  LEA.HI.SX32 R4, R33, R0.reuse, 0x1b ;  /* 0x0000000021047211 */ /* 0x080fe400078fdaff */
[-C--:B--2---:R-:W-:Y:S02]  /*29c0*/  LEA.HI.SX32 R7, R23, R0.reuse, 0x1b ;  /* 0x0000000017077211 */ /* 0x084fe400078fdaff */
[-C--:B------:R-:W-:Y:S02]  /*29d0*/  LEA.HI.SX32 R6, R29, R0.reuse, 0x1b ;  /* 0x000000001d067211 */ /* 0x080fe400078fdaff */
[----:B0-----:R-:W-:-:S02]  /*29e0*/  LEA.HI.SX32 R8, R0, R0, 0x1b ;  /* 0x0000000000087211 */ /* 0x001fc400078fdaff */
[----:B------:R-:W-:Y:S01]  /*29f0*/  LEA R9, R34, UR4, 0x3 ;  /* 0x0000000422097c11 */ /* 0x000fe2000f8e18ff */
[----:B------:R-:W-:Y:S01]  /*2a00*/  STS.64 [R16+0x400], R14 ;  /* 0x0004000e10007388 */ /* 0x000fe20000000a00 */
[----:B------:R-:W-:Y:S02]  /*2a10*/  LEA R8, R8, UR4, 0x3 ;  /* 0x0000000408087c11 */ /* 0x000fe4000f8e18ff */
[----:B------:R-:W-:Y:S01]  /*2a20*/  LEA R7, R7, UR4, 0x3 ;  /* 0x0000000407077c11 */ /* 0x000fe2000f8e18ff */
[----:B------:R-:W-:Y:S01]  /*2a30*/  STS.64 [R11+0x500], R24 ;  /* 0x000500180b007388 */ /* 0x000fe20000000a00 */
[----:B------:R-:W-:Y:S02]  /*2a40*/  LEA R6, R6, UR4, 0x3 ;  /* 0x0000000406067c11 */ /* 0x000fe4000f8e18ff */
[----:B------:R-:W-:Y:S02]  /*2a50*/  LEA R5, R5, UR4, 0x3 ;  /* 0x0000000405057c11 */ /* 0x000fe4000f8e18ff */
[----:B------:R-:W-:-:S02]  /*2a60*/  LEA R4, R4, UR4, 0x3 ;  /* 0x0000000404047c11 */ /* 0x000fc4000f8e18ff */
[----:B------:R-:W-:Y:S02]  /*2a70*/  LEA R3, R3, UR4, 0x3 ;  /* 0x0000000403037c11 */ /* 0x000fe4000f8e18ff */
[----:B------:R-:W-:Y:S02]  /*2a80*/  LEA R2, R2, UR4, 0x3 ;  /* 0x0000000402027c11 */ /* 0x000fe4000f8e18ff */
[----:B------:R-:W-:Y:S01]  /*2a90*/  LEA R0, R39, UR4, 0x3 ;  /* 0x0000000427007c11 */ /* 0x000fe2000f8e18ff */
[----:B------:R-:W-:Y:S04]  /*2aa0*/  STS.64 [R10+0x600], R26 ;  /* 0x0006001a0a007388 */ /* 0x000fe80000000a00 */
[----:B------:R-:W-:Y:S01]  /*2ab0*/  STS.64 [R9+0x700], R12 ;  /* 0x0007000c09007388 */ /* 0x000fe20000000a00 */
[----:B------:R-:W-:-:S03]  /*2ac0*/  NOP ;  /* 0x0000000000007918 */ /* 0x000fc60000000000 */
[----:B------:R-:W-:Y:S04]  /*2ad0*/  LDS.64 R24, [R7+0x8] ;  /* 0x0000080007187984 */ /* 0x000fe80000000a00 */
[----:B------:R-:W-:Y:S04]  /*2ae0*/  LDS.64 R34, [R6+0x10] ;  /* 0x0000100006227984 */ /* 0x000fe80000000a00 */
[----:B------:R-:W-:Y:S04]  /*2af0*/  LDS.64 R32, [R5+0x18] ;  /* 0x0000180005207984 */ /* 0x000fe80000000a00 */
[----:B------:R-:W-:Y:S04]  /*2b00*/  LDS.64 R30, [R4+0x20] ;  /* 0x00002000041e7984 */ /* 0x000fe80000000a00 */
[----:B------:R-:W-:Y:S04]  /*2b10*/  LDS.64 R28, [R3+0x28] ;  /* 0x00002800031c7984 */ /* 0x000fe80000000a00 */
[----:B------:R-:W-:Y:S04]  /*2b20*/  LDS.64 R26, [R2+0x30] ;  /* 0x00003000021a7984 */ /* 0x000fe80000000a00 */
[----:B------:R-:W-:Y:S04]  /*2b30*/  LDS.64 R14, [R0+0x38] ;  /* 0x00003800000e7984 */ /* 0x000fe80000000a00 */
[----:B------:R-:W0:Y:S01]  /*2b40*/  LDS.64 R12, [R8] ;  /* 0x00000000080c7984 */ /* 0x000e220000000a00 */
[----:B------:R-:W-:Y:S01]  /*2b50*/  BAR.SYNC.DEFER_BLOCKING 0x0 ;  /* 0x0000000000007b1d */ /* 0x000fe20000010000 */
[----:B0-----:R-:W-:Y:S01]  /*2b60*/  ISETP.GT.U32.AND P0, PT, R12, R24, PT ;  /* 0x000000180c00720c */ /* 0x001fe20003f04070 */
[C---:B------:R-:W-:Y:S01]  /*2b70*/  VIADD R36, R38.reuse, 0x1 ;  /* 0x0000000126247836 */ /* 0x040fe20000000000 */
[C---:B------:R-:W-:Y:S01]  /*2b80*/  ISETP.GE.U32.AND P4, PT, R38.reuse, R21, PT ;  /* 0x000000152600720c */ /* 0x040fe20003f86070 */
[----:B------:R-:W-:Y:S01]  /*2b90*/  VIADD R40, R38, 0x2 ;  /* 0x0000000226287836 */ /* 0x000fe20000000000 */
[----:B------:R-:W-:-:S03]  /*2ba0*/  ISETP.GT.U32.AND.EX P0, PT, R13, R25, PT, P0 ;  /* 0x000000190d00720c */ /* 0x000fc60003f04100 */
[----:B------:R-:W-:Y:S01]  /*2bb0*/  PREEXIT ;  /* 0x000000000000782d */ /* 0x000fe20000000000 */
[-C--:B------:R-:W-:Y:S01]  /*2bc0*/  ISETP.GE.U32.AND P1, PT, R36, R21.reuse, PT ;  /* 0x000000152400720c */ /* 0x080fe20003f26070 */
[----:B------:R-:W-:Y:S01]  /*2bd0*/  BSSY.RECONVERGENT B0, `(.L_x_29) ;  /* 0x000010b000007945 */ /* 0x000fe20003800200 */
[----:B------:R-:W-:Y:S02]  /*2be0*/  SEL R41, R12, R24, P0 ;  /* 0x000000180c297207 */ /* 0x000fe40000000000 */
[----:B------:R-:W-:Y:S02]  /*2bf0*/  ISETP.GE.U32.AND P2, PT, R40, R21, PT ;  /* 0x000000152800720c */ /* 0x000fe40003f46070 */
[----:B------:R-:W-:Y:S02]  /*2c00*/  SEL R36, R13, R25, P0 ;  /* 0x000000190d247207 */ /* 0x000fe40000000000 */
[----:B------:R-:W-:Y:S02]  /*2c10*/  SEL R41, R41, R12, !P1 ;  /* 0x0000000c29297207 */ /* 0x000fe40004800000 */
[----:B------:R-:W-:Y:S01]  /*2c20*/  SEL R23, R36, R13, !P1 ;  /* 0x0000000d24177207 */ /* 0x000fe20004800000 */
[----:B------:R-:W-:Y:S01]  /*2c30*/  VIADD R36, R38, 0x3 ;  /* 0x0000000326247836 */ /* 0x000fe20000000000 */
[----:B------:R-:W-:-:S02]  /*2c40*/  ISETP.GT.U32.AND P0, PT, R41, R34, PT ;  /* 0x000000222900720c */ /* 0x000fc40003f04070 */
[----:B------:R-:W-:Y:S02]  /*2c50*/  SEL R43, R34, R41, !P2 ;  /* 0x00000029222b7207 */ /* 0x000fe40005000000 */
[----:B------:R-:W-:Y:S02]  /*2c60*/  ISETP.GT.U32.AND.EX P0, PT, R23, R35, PT, P0 ;  /* 0x000000231700720c */ /* 0x000fe40003f04100 */
[----:B------:R-:W-:Y:S02]  /*2c70*/  ISETP.GE.U32.AND P3, PT, R36, R21, PT ;  /* 0x000000152400720c */ /* 0x000fe40003f66070 */
[----:B------:R-:W-:Y:S01]  /*2c80*/  @!P2 SEL R41, R41, R34, P0 ;  /* 0x000000222929a207 */ /* 0x000fe20000000000 */
[----:B------:R-:W-:Y:S01]  /*2c90*/  VIADD R34, R38, 0x4 ;  /* 0x0000000426227836 */ /* 0x000fe20000000000 */
[----:B------:R-:W-:Y:S02]  /*2ca0*/  SEL R40, R35, R23, !P2 ;  /* 0x0000001723287207 */ /* 0x000fe40005000000 */
[----:B------:R-:W-:-:S02]  /*2cb0*/  @!P2 SEL R23, R23, R35, P0 ;  /* 0x000000231717a207 */ /* 0x000fc40000000000 */
[-C--:B------:R-:W-:Y:S02]  /*2cc0*/  ISETP.GT.U32.AND P0, PT, R41, R32.reuse, PT ;  /* 0x000000202900720c */ /* 0x080fe40003f04070 */
[----:B------:R-:W-:Y:S02]  /*2cd0*/  ISETP.GE.U32.AND P2, PT, R34, R21, PT ;  /* 0x000000152200720c */ /* 0x000fe40003f46070 */
[----:B------:R-:W-:Y:S02]  /*2ce0*/  ISETP.GT.U32.AND.EX P0, PT, R23, R33, PT, P0 ;  /* 0x000000211700720c */ /* 0x000fe40003f04100 */
[----:B------:R-:W-:Y:S02]  /*2cf0*/  SEL R36, R32, R41, !P3 ;  /* 0x0000002920247207 */ /* 0x000fe40005800000 */
[----:B------:R-:W-:Y:S01]  /*2d00*/  @!P3 SEL R41, R41, R32, P0 ;  /* 0x000000202929b207 */ /* 0x000fe20000000000 */
[----:B------:R-:W-:Y:S01]  /*2d10*/  VIADD R32, R38, 0x5 ;  /* 0x0000000526207836 */ /* 0x000fe20000000000 */
[----:B------:R-:W-:-:S02]  /*2d20*/  SEL R37, R33, R23, !P3 ;  /* 0x0000001721257207 */ /* 0x000fc40005800000 */
[----:B------:R-:W-:Y:S02]  /*2d30*/  @!P3 SEL R23, R23, R33, P0 ;  /* 0x000000211717b207 */ /* 0x000fe40000000000 */
        /* <DEDUP_REMOVED lines=16> */
[----:B------:R-:W-:Y:S02]  /*2e40*/  ISETP.GT.U32.AND P0, PT, R41, R26, PT ;  /* 0x0000001a2900720c */ /* 0x000fe40003f04070 */
[----:B------:R-:W-:Y:S02]  /*2e50*/  ISETP.GE.U32.AND P3, PT, R28, R21, PT ;  /* 0x000000151c00720c */ /* 0x000fe40003f66070 */
[----:B------:R-:W-:Y:S02]  /*2e60*/  ISETP.GT.U32.AND.EX P0, PT, R23, R27, PT, P0 ;  /* 0x0000001b1700720c */ /* 0x000fe40003f04100 */
[----:B------:R-:W-:Y:S02]  /*2e70*/  SEL R28, R26, R41, !P2 ;  /* 0x000000291a1c7207 */ /* 0x000fe40005000000 */
[----:B------:R-:W-:-:S02]  /*2e80*/  SEL R31, R27, R23, !P2 ;  /* 0x000000171b1f7207 */ /* 0x000fc40005000000 */
[----:B------:R-:W-:Y:S02]  /*2e90*/  @!P2 SEL R41, R41, R26, P0 ;  /* 0x0000001a2929a207 */ /* 0x000fe40000000000 */
[----:B------:R-:W-:Y:S02]  /*2ea0*/  @!P2 SEL R23, R23, R27, P0 ;  /* 0x0000001b1717a207 */ /* 0x000fe40000000000 */
[----:B------:R-:W-:Y:S02]  /*2eb0*/  SEL R38, R25, R13, !P1 ;  /* 0x0000000d19267207 */ /* 0x000fe40004800000 */
[----:B------:R-:W-:Y:S02]  /*2ec0*/  SEL R39, R24, R12, !P1 ;  /* 0x0000000c18277207 */ /* 0x000fe40004800000 */
[----:B------:R-:W-:Y:S02]  /*2ed0*/  SEL R25, R14, R41, !P3 ;  /* 0x000000290e197207 */ /* 0x000fe40005800000 */
[----:B------:R-:W-:Y:S01]  /*2ee0*/  SEL R32, R15, R23, !P3 ;  /* 0x000000170f207207 */ /* 0x000fe20005800000 */
[----:B------:R-:W-:Y:S06]  /*2ef0*/  @P4 BRA `(.L_x_30) ;  /* 0x0000000c00604947 */ /* 0x000fec0003800000 */
[CC--:B------:R-:W-:Y:S02]  /*2f00*/  ISETP.LT.U32.AND P1, PT, R39.reuse, R12.reuse, PT ;  /* 0x0000000c2700720c */ /* 0x0c0fe40003f21070 */
[CC--:B------:R-:W-:Y:S02]  /*2f10*/  ISETP.GT.U32.AND P0, PT, R39.reuse, R12.reuse, PT ;  /* 0x0000000c2700720c */ /* 0x0c0fe40003f04070 */
[CC--:B------:R-:W-:Y:S02]  /*2f20*/  ISETP.LT.U32.AND.EX P1, PT, R38.reuse, R13.reuse, PT, P1 ;  /* 0x0000000d2600720c */ /* 0x0c0fe40003f21110 */
[----:B------:R-:W-:Y:S02]  /*2f30*/  ISETP.GT.U32.AND.EX P0, PT, R38, R13, PT, P0 ;  /* 0x0000000d2600720c */ /* 0x000fe40003f04100 */
[----:B------:R-:W-:Y:S02]  /*2f40*/  ISETP.LT.U32.AND P3, PT, R36, R43, PT ;  /* 0x0000002b2400720c */ /* 0x000fe40003f61070 */
[----:B------:R-:W-:-:S02]  /*2f50*/  SEL R14, R39, R12, P1 ;  /* 0x0000000c270e7207 */ /* 0x000fc40000800000 */
[----:B------:R-:W-:Y:S02]  /*2f60*/  ISETP.GT.U32.AND P2, PT, R36, R43, PT ;  /* 0x0000002b2400720c */ /* 0x000fe40003f44070 */
[----:B------:R-:W-:Y:S02]  /*2f70*/  SEL R39, R39, R12, P0 ;  /* 0x0000000c27277207 */ /* 0x000fe40000000000 */
[CC--:B------:R-:W-:Y:S02]  /*2f80*/  SEL R12, R38.reuse, R13.reuse, P1 ;  /* 0x0000000d260c7207 */ /* 0x0c0fe40000800000 */
[----:B------:R-:W-:Y:S02]  /*2f90*/  SEL R13, R38, R13, P0 ;  /* 0x0000000d260d7207 */ /* 0x000fe40000000000 */
[CC--:B------:R-:W-:Y:S02]  /*2fa0*/  ISETP.LT.U32.AND.EX P3, PT, R37.reuse, R40.reuse, PT, P3 ;  /* 0x000000282500720c */ /* 0x0c0fe40003f61130 */
[----:B------:R-:W-:-:S02]  /*2fb0*/  ISETP.GT.U32.AND.EX P1, PT, R37, R40, PT, P2 ;  /* 0x000000282500720c */ /* 0x000fc40003f24120 */
[CC--:B------:R-:W-:Y:S02]  /*2fc0*/  ISETP.LT.U32.AND P0, PT, R30.reuse, R35.reuse, PT ;  /* 0x000000231e00720c */ /* 0x0c0fe40003f01070 */
[----:B------:R-:W-:Y:S02]  /*2fd0*/  ISETP.GT.U32.AND P2, PT, R30, R35, PT ;  /* 0x000000231e00720c */ /* 0x000fe40003f44070 */
[CC--:B------:R-:W-:Y:S02]  /*2fe0*/  SEL R26, R36.reuse, R43.reuse, P3 ;  /* 0x0000002b241a7207 */ /* 0x0c0fe40001800000 */
[----:B------:R-:W-:Y:S02]  /*2ff0*/  SEL R38, R37, R40, P3 ;  /* 0x0000002825267207 */ /* 0x000fe40001800000 */
[----:B------:R-:W-:Y:S02]  /*3000*/  SEL R36, R36, R43, P1 ;  /* 0x0000002b24247207 */ /* 0x000fe40000800000 */
[----:B------:R-:W-:-:S02]  /*3010*/  ISETP.LT.U32.AND.EX P0, PT, R33, R34, PT, P0 ;  /* 0x000000222100720c */ /* 0x000fc40003f01100 */
[----:B------:R-:W-:Y:S02]  /*3020*/  SEL R37, R37, R40, P1 ;  /* 0x0000002825257207 */ /* 0x000fe40000800000 */
[----:B------:R-:W-:Y:S02]  /*3030*/  ISETP.GT.U32.AND P1, PT, R25, R28, PT ;  /* 0x0000001c1900720c */ /* 0x000fe40003f24070 */
[----:B------:R-:W-:Y:S02]  /*3040*/  ISETP.GT.U32.AND.EX P2, PT, R33, R34, PT, P2 ;  /* 0x000000222100720c */ /* 0x000fe40003f44120 */
[----:B------:R-:W-:Y:S02]  /*3050*/  ISETP.LT.U32.AND P3, PT, R25, R28, PT ;  /* 0x0000001c1900720c */ /* 0x000fe40003f61070 */
[----:B------:R-:W-:Y:S02]  /*3060*/  SEL R15, R30, R35, P0 ;  /* 0x000000231e0f7207 */ /* 0x000fe40000000000 */
[----:B------:R-:W-:-:S02]  /*3070*/  SEL R40, R33, R34, P0 ;  /* 0x0000002221287207 */ /* 0x000fc40000000000 */
[----:B------:R-:W-:Y:S02]  /*3080*/  ISETP.GT.U32.AND.EX P0, PT, R32, R31, PT, P1 ;  /* 0x0000001f2000720c */ /* 0x000fe40003f04110 */
[----:B------:R-:W-:Y:S02]  /*3090*/  SEL R35, R30, R35, P2 ;  /* 0x000000231e237207 */ /* 0x000fe40001000000 */
[----:B------:R-:W-:Y:S02]  /*30a0*/  SEL R34, R33, R34, P2 ;  /* 0x0000002221227207 */ /* 0x000fe40001000000 */
[CC--:B------:R-:W-:Y:S02]  /*30b0*/  ISETP.GT.U32.AND P1, PT, R26.reuse, R39.reuse, PT ;  /* 0x000000271a00720c */ /* 0x0c0fe40003f24070 */
[----:B------:R-:W-:Y:S02]  /*30c0*/  ISETP.LT.U32.AND P2, PT, R26, R39, PT ;  /* 0x000000271a00720c */ /* 0x000fe40003f41070 */
[----:B------:R-:W-:-:S02]  /*30d0*/  ISETP.LT.U32.AND.EX P3, PT, R32, R31, PT, P3 ;  /* 0x0000001f2000720c */ /* 0x000fc40003f61130 */
[CC--:B------:R-:W-:Y:S02]  /*30e0*/  ISETP.GT.U32.AND.EX P1, PT, R38.reuse, R13.reuse, PT, P1 ;  /* 0x0000000d2600720c */ /* 0x0c0fe40003f24110 */
[----:B------:R-:W-:Y:S02]  /*30f0*/  ISETP.LT.U32.AND.EX P2, PT, R38, R13, PT, P2 ;  /* 0x0000000d2600720c */ /* 0x000fe40003f41120 */
[----:B------:R-:W-:Y:S02]  /*3100*/  SEL R30, R25, R28, P3 ;  /* 0x0000001c191e7207 */ /* 0x000fe40001800000 */
[----:B------:R-:W-:Y:S02]  /*3110*/  ISETP.LT.U32.AND P4, PT, R15, R36, PT ;  /* 0x000000240f00720c */ /* 0x000fe40003f81070 */
[----:B------:R-:W-:Y:S02]  /*3120*/  SEL R28, R25, R28, P0 ;  /* 0x0000001c191c7207 */ /* 0x000fe40000000000 */
[----:B------:R-:W-:-:S02]  /*3130*/  SEL R24, R26, R39, P1 ;  /* 0x000000271a187207 */ /* 0x000fc40000800000 */
[----:B------:R-:W-:Y:S02]  /*3140*/  SEL R25, R38, R13, P1 ;  /* 0x0000000d26197207 */ /* 0x000fe40000800000 */
[----:B------:R-:W-:Y:S02]  /*3150*/  SEL R23, R32, R31, P3 ;  /* 0x0000001f20177207 */ /* 0x000fe40001800000 */
[----:B------:R-:W-:Y:S02]  /*3160*/  SEL R39, R26, R39, P2 ;  /* 0x000000271a277207 */ /* 0x000fe40001000000 */
[----:B------:R-:W-:Y:S02]  /*3170*/  SEL R13, R38, R13, P2 ;  /* 0x0000000d260d7207 */ /* 0x000fe40001000000 */
[----:B------:R-:W-:Y:S02]  /*3180*/  ISETP.GT.U32.AND P3, PT, R15, R36, PT ;  /* 0x000000240f00720c */ /* 0x000fe40003f64070 */
[----:B------:R-:W-:-:S02]  /*3190*/  ISETP.LT.U32.AND.EX P2, PT, R40, R37, PT, P4 ;  /* 0x000000252800720c */ /* 0x000fc40003f41140 */
[----:B------:R-:W-:Y:S02]  /*31a0*/  ISETP.GT.U32.AND P4, PT, R30, R35, PT ;  /* 0x000000231e00720c */ /* 0x000fe40003f84070 */
[----:B------:R-:W-:Y:S02]  /*31b0*/  SEL R31, R32, R31, P0 ;  /* 0x0000001f201f7207 */ /* 0x000fe40000000000 */
[----:B------:R-:W-:Y:S02]  /*31c0*/  ISETP.LT.U32.AND P5, PT, R30, R35, PT ;  /* 0x000000231e00720c */ /* 0x000fe40003fa1070 */
[----:B------:R-:W-:Y:S02]  /*31d0*/  ISETP.GE.U32.AND P0, PT, R26, R14, PT ;  /* 0x0000000e1a00720c */ /* 0x000fe40003f06070 */
[----:B------:R-:W-:Y:S02]  /*31e0*/  ISETP.GT.U32.AND.EX P1, PT, R40, R37, PT, P3 ;  /* 0x000000252800720c */ /* 0x000fe40003f24130 */
[----:B------:R-:W-:-:S02]  /*31f0*/  ISETP.GT.U32.AND.EX P4, PT, R23, R34, PT, P4 ;  /* 0x000000221700720c */ /* 0x000fc40003f84140 */
[----:B------:R-:W-:Y:S02]  /*3200*/  ISETP.GT.U32.AND P3, PT, R35, R28, PT ;  /* 0x0000001c2300720c */ /* 0x000fe40003f64070 */
[----:B------:R-:W-:Y:S02]  /*3210*/  ISETP.LT.U32.AND.EX P5, PT, R23, R34, PT, P5 ;  /* 0x000000221700720c */ /* 0x000fe40003fa1150 */
[----:B------:R-:W-:Y:S02]  /*3220*/  ISETP.GE.U32.AND.EX P0, PT, R38, R12, PT, P0 ;  /* 0x0000000c2600720c */ /* 0x000fe40003f06100 */
[CC--:B------:R-:W-:Y:S02]  /*3230*/  SEL R33, R15.reuse, R36.reuse, P2 ;  /* 0x000000240f217207 */ /* 0x0c0fe40001000000 */
[----:B------:R-:W-:Y:S02]  /*3240*/  SEL R26, R15, R36, P1 ;  /* 0x000000240f1a7207 */ /* 0x000fe40000800000 */
[----:B------:R-:W-:-:S02]  /*3250*/  SEL R15, R30, R35, P4 ;  /* 0x000000231e0f7207 */ /* 0x000fc40002000000 */
[----:B------:R-:W-:Y:S02]  /*3260*/  SEL R27, R40, R37, P1 ;  /* 0x00000025281b7207 */ /* 0x000fe40000800000 */
[----:B------:R-:W-:Y:S02]  /*3270*/  SEL R35, R30, R35, P5 ;  /* 0x000000231e237207 */ /* 0x000fe40002800000 */
[----:B------:R-:W-:Y:S02]  /*3280*/  ISETP.GT.U32.AND.EX P3, PT, R34, R31, PT, P3 ;  /* 0x0000001f2200720c */ /* 0x000fe40003f64130 */
[CC--:B------:R-:W-:Y:S02]  /*3290*/  SEL R36, R23.reuse, R34.reuse, P4 ;  /* 0x0000002217247207 */ /* 0x0c0fe40002000000 */
[----:B------:R-:W-:Y:S02]  /*32a0*/  SEL R32, R40, R37, P2 ;  /* 0x0000002528207207 */ /* 0x000fe40001000000 */
[----:B------:R-:W-:-:S02]  /*32b0*/  SEL R34, R23, R34, P5 ;  /* 0x0000002217227207 */ /* 0x000fc40002800000 */
[----:B------:R-:W-:Y:S02]  /*32c0*/  SEL R30, R12, R13, !P0 ;  /* 0x0000000d0c1e7207 */ /* 0x000fe40004000000 */
[----:B------:R-:W-:Y:S02]  /*32d0*/  ISETP.LT.U32.AND P1, PT, R33, R24, PT ;  /* 0x000000182100720c */ /* 0x000fe40003f21070 */
[----:B------:R-:W-:Y:S02]  /*32e0*/  SEL R29, R14, R39, !P0 ;  /* 0x000000270e1d7207 */ /* 0x000fe40004000000 */
[----:B------:R-:W-:Y:S02]  /*32f0*/  SEL R23, R39, R14, !P0 ;  /* 0x0000000e27177207 */ /* 0x000fe40004000000 */
[----:B------:R-:W-:Y:S02]  /*3300*/  SEL R13, R13, R12, !P0 ;  /* 0x0000000c0d0d7207 */ /* 0x000fe40004000000 */
[----:B------:R-:W-:-:S02]  /*3310*/  ISETP.GT.U32.AND P0, PT, R33, R24, PT ;  /* 0x000000182100720c */ /* 0x000fc40003f04070 */
[----:B------:R-:W-:Y:S02]  /*3320*/  SEL R14, R15, R28, P3 ;  /* 0x0000001c0f0e7207 */ /* 0x000fe40001800000 */
[----:B------:R-:W-:Y:S02]  /*3330*/  ISETP.LT.U32.AND.EX P1, PT, R32, R25, PT, P1 ;  /* 0x000000192000720c */ /* 0x000fe40003f21110 */
[----:B------:R-:W-:Y:S02]  /*3340*/  SEL R28, R28, R15, P3 ;  /* 0x0000000f1c1c7207 */ /* 0x000fe40001800000 */
[----:B------:R-:W-:Y:S02]  /*3350*/  SEL R15, R36, R31, P3 ;  /* 0x0000001f240f7207 */ /* 0x000fe40001800000 */
[----:B------:R-:W-:Y:S02]  /*3360*/  ISETP.GT.U32.AND.EX P0, PT, R32, R25, PT, P0 ;  /* 0x000000192000720c */ /* 0x000fe40003f04100 */
[----:B------:R-:W-:-:S02]  /*3370*/  SEL R31, R31, R36, P3 ;  /* 0x000000241f1f7207 */ /* 0x000fc40001800000 */
[CC--:B------:R-:W-:Y:S02]  /*3380*/  ISETP.GT.U32.AND P2, PT, R35.reuse, R26.reuse, PT ;  /* 0x0000001a2300720c */ /* 0x0c0fe40003f44070 */
[----:B------:R-:W-:Y:S02]  /*3390*/  ISETP.LT.U32.AND P3, PT, R35, R26, PT ;  /* 0x0000001a2300720c */ /* 0x000fe40003f61070 */
[CC--:B------:R-:W-:Y:S02]  /*33a0*/  SEL R38, R33.reuse, R24.reuse, P1 ;  /* 0x0000001821267207 */ /* 0x0c0fe40000800000 */
[----:B------:R-:W-:Y:S02]  /*33b0*/  SEL R12, R33, R24, P0 ;  /* 0x00000018210c7207 */ /* 0x000fe40000000000 */
[----:B------:R-:W-:Y:S02]  /*33c0*/  ISETP.GT.U32.AND.EX P2, PT, R34, R27, PT, P2 ;  /* 0x0000001b2200720c */ /* 0x000fe40003f44120 */
[----:B------:R-:W-:-:S02]  /*33d0*/  SEL R24, R32, R25, P0 ;  /* 0x0000001920187207 */ /* 0x000fc40000000000 */
[----:B------:R-:W-:Y:S02]  /*33e0*/  ISETP.LT.U32.AND.EX P3, PT, R34, R27, PT, P3 ;  /* 0x0000001b2200720c */ /* 0x000fe40003f61130 */
[----:B------:R-:W-:Y:S02]  /*33f0*/  SEL R37, R32, R25, P1 ;  /* 0x0000001920257207 */ /* 0x000fe40000800000 */
[CC--:B------:R-:W-:Y:S02]  /*3400*/  ISETP.GT.U32.AND P0, PT, R38.reuse, R29.reuse, PT ;  /* 0x0000001d2600720c */ /* 0x0c0fe40003f04070 */
[----:B------:R-:W-:Y:S02]  /*3410*/  ISETP.LT.U32.AND P1, PT, R38, R29, PT ;  /* 0x0000001d2600720c */ /* 0x000fe40003f21070 */
[CC--:B------:R-:W-:Y:S02]  /*3420*/  SEL R33, R35.reuse, R26.reuse, P2 ;  /* 0x0000001a23217207 */ /* 0x0c0fe40001000000 */
[----:B------:R-:W-:-:S02]  /*3430*/  SEL R35, R35, R26, P3 ;  /* 0x0000001a23237207 */ /* 0x000fc40001800000 */
[CC--:B------:R-:W-:Y:S02]  /*3440*/  ISETP.GT.U32.AND.EX P0, PT, R37.reuse, R30.reuse, PT, P0 ;  /* 0x0000001e2500720c */ /* 0x0c0fe40003f04100 */
[----:B------:R-:W-:Y:S02]  /*3450*/  ISETP.LT.U32.AND.EX P1, PT, R37, R30, PT, P1 ;  /* 0x0000001e2500720c */ /* 0x000fe40003f21110 */
[CC--:B------:R-:W-:Y:S02]  /*3460*/  SEL R26, R34.reuse, R27.reuse, P2 ;  /* 0x0000001b221a7207 */ /* 0x0c0fe40001000000 */
[----:B------:R-:W-:Y:S02]  /*3470*/  SEL R27, R34, R27, P3 ;  /* 0x0000001b221b7207 */ /* 0x000fe40001800000 */
[----:B------:R-:W-:Y:S02]  /*3480*/  ISETP.GT.U32.AND P2, PT, R35, R12, PT ;  /* 0x0000000c2300720c */ /* 0x000fe40003f44070 */
[----:B------:R-:W-:-:S02]  /*3490*/  SEL R25, R38, R29, P0 ;  /* 0x0000001d26197207 */ /* 0x000fc40000000000 */
[----:B------:R-:W-:Y:S02]  /*34a0*/  ISETP.LT.U32.AND P3, PT, R35, R12, PT ;  /* 0x0000000c2300720c */ /* 0x000fe40003f61070 */
[----:B------:R-:W-:Y:S02]  /*34b0*/  SEL R38, R38, R29, P1 ;  /* 0x0000001d26267207 */ /* 0x000fe40000800000 */
[CC--:B------:R-:W-:Y:S02]  /*34c0*/  SEL R29, R37.reuse, R30.reuse, P0 ;  /* 0x0000001e251d7207 */ /* 0x0c0fe40000000000 */
[----:B------:R-:W-:Y:S02]  /*34d0*/  SEL R40, R37, R30, P1 ;  /* 0x0000001e25287207 */ /* 0x000fe40000800000 */
[----:B------:R-:W-:Y:S02]  /*34e0*/  ISETP.GT.U32.AND P0, PT, R28, R33, PT ;  /* 0x000000211c00720c */ /* 0x000fe40003f04070 */
[----:B------:R-:W-:-:S02]  /*34f0*/  ISETP.GT.U32.AND.EX P2, PT, R27, R24, PT, P2 ;  /* 0x000000181b00720c */ /* 0x000fc40003f44120 */
[----:B------:R-:W-:Y:S02]  /*3500*/  ISETP.LT.U32.AND P1, PT, R28, R33, PT ;  /* 0x000000211c00720c */ /* 0x000fe40003f21070 */
[----:B------:R-:W-:Y:S02]  /*3510*/  ISETP.LT.U32.AND.EX P3, PT, R27, R24, PT, P3 ;  /* 0x000000181b00720c */ /* 0x000fe40003f61130 */
[----:B------:R-:W-:Y:S02]  /*3520*/  ISETP.GT.U32.AND.EX P0, PT, R31, R26, PT, P0 ;  /* 0x0000001a1f00720c */ /* 0x000fe40003f04100 */
[----:B------:R-:W-:Y:S02]  /*3530*/  SEL R32, R35, R12, P2 ;  /* 0x0000000c23207207 */ /* 0x000fe40001000000 */
[----:B------:R-:W-:Y:S02]  /*3540*/  SEL R30, R27, R24, P2 ;  /* 0x000000181b1e7207 */ /* 0x000fe40001000000 */
[----:B------:R-:W-:-:S02]  /*3550*/  ISETP.LT.U32.AND.EX P1, PT, R31, R26, PT, P1 ;  /* 0x0000001a1f00720c */ /* 0x000fc40003f21110 */
[----:B------:R-:W-:Y:S02]  /*3560*/  SEL R36, R35, R12, P3 ;  /* 0x0000000c23247207 */ /* 0x000fe40001800000 */
[----:B------:R-:W-:Y:S02]  /*3570*/  SEL R34, R27, R24, P3 ;  /* 0x000000181b227207 */ /* 0x000fe40001800000 */
[CC--:B------:R-:W-:Y:S02]  /*3580*/  ISETP.GT.U32.AND P2, PT, R38.reuse, R23.reuse, PT ;  /* 0x000000172600720c */ /* 0x0c0fe40003f44070 */
[----:B------:R-:W-:Y:S02]  /*3590*/  ISETP.LT.U32.AND P3, PT, R38, R23, PT ;  /* 0x000000172600720c */ /* 0x000fe40003f61070 */
[CC--:B------:R-:W-:Y:S02]  /*35a0*/  SEL R27, R28.reuse, R33.reuse, P0 ;  /* 0x000000211c1b7207 */ /* 0x0c0fe40000000000 */
[----:B------:R-:W-:-:S02]  /*35b0*/  SEL R33, R28, R33, P1 ;  /* 0x000000211c217207 */ /* 0x000fc40000800000 */
[CC--:B------:R-:W-:Y:S02]  /*35c0*/  ISETP.GT.U32.AND.EX P2, PT, R40.reuse, R13.reuse, PT, P2 ;  /* 0x0000000d2800720c */ /* 0x0c0fe40003f44120 */
[CC--:B------:R-:W-:Y:S02]  /*35d0*/  SEL R28, R31.reuse, R26.reuse, P0 ;  /* 0x0000001a1f1c7207 */ /* 0x0c0fe40000000000 */
[----:B------:R-:W-:Y:S02]  /*35e0*/  SEL R39, R31, R26, P1 ;  /* 0x0000001a1f277207 */ /* 0x000fe40000800000 */
[----:B------:R-:W-:Y:S02]  /*35f0*/  ISETP.LT.U32.AND.EX P3, PT, R40, R13, PT, P3 ;  /* 0x0000000d2800720c */ /* 0x000fe40003f61130 */
[CC--:B------:R-:W-:Y:S02]  /*3600*/  ISETP.GT.U32.AND P1, PT, R36.reuse, R25.reuse, PT ;  /* 0x000000192400720c */ /* 0x0c0fe40003f24070 */
[----:B------:R-:W-:-:S02]  /*3610*/  ISETP.LT.U32.AND P0, PT, R36, R25, PT ;  /* 0x000000192400720c */ /* 0x000fc40003f01070 */
[----:B------:R-:W-:Y:S02]  /*3620*/  SEL R31, R38, R23, P2 ;  /* 0x00000017261f7207 */ /* 0x000fe40001000000 */
[----:B------:R-:W-:Y:S02]  /*3630*/  SEL R24, R40, R13, P2 ;  /* 0x0000000d28187207 */ /* 0x000fe40001000000 */
[----:B------:R-:W-:Y:S02]  /*3640*/  SEL R12, R38, R23, P3 ;  /* 0x00000017260c7207 */ /* 0x000fe40001800000 */
[----:B------:R-:W-:Y:S02]  /*3650*/  SEL R13, R40, R13, P3 ;  /* 0x0000000d280d7207 */ /* 0x000fe40001800000 */
[CC--:B------:R-:W-:Y:S02]  /*3660*/  ISETP.GT.U32.AND.EX P1, PT, R34.reuse, R29.reuse, PT, P1 ;  /* 0x0000001d2200720c */ /* 0x0c0fe40003f24110 */
[----:B------:R-:W-:-:S02]  /*3670*/  ISETP.LT.U32.AND.EX P2, PT, R34, R29, PT, P0 ;  /* 0x0000001d2200720c */ /* 0x000fc40003f41100 */
[CC--:B------:R-:W-:Y:S02]  /*3680*/  ISETP.GT.U32.AND P0, PT, R33.reuse, R32.reuse, PT ;  /* 0x000000202100720c */ /* 0x0c0fe40003f04070 */
[----:B------:R-:W-:Y:S02]  /*3690*/  ISETP.LT.U32.AND P3, PT, R33, R32, PT ;  /* 0x000000202100720c */ /* 0x000fe40003f61070 */
[CC--:B------:R-:W-:Y:S02]  /*36a0*/  SEL R26, R36.reuse, R25.reuse, P1 ;  /* 0x00000019241a7207 */ /* 0x0c0fe40000800000 */
[----:B------:R-:W-:Y:S02]  /*36b0*/  SEL R36, R36, R25, P2 ;  /* 0x0000001924247207 */ /* 0x000fe40001000000 */
[CC--:B------:R-:W-:Y:S02]  /*36c0*/  ISETP.GT.U32.AND.EX P0, PT, R39.reuse, R30.reuse, PT, P0 ;  /* 0x0000001e2700720c */ /* 0x0c0fe40003f04100 */
[----:B------:R-:W-:-:S02]  /*36d0*/  ISETP.LT.U32.AND.EX P3, PT, R39, R30, PT, P3 ;  /* 0x0000001e2700720c */ /* 0x000fc40003f61130 */
[CC--:B------:R-:W-:Y:S02]  /*36e0*/  SEL R25, R34.reuse, R29.reuse, P1 ;  /* 0x0000001d22197207 */ /* 0x0c0fe40000800000 */
[----:B------:R-:W-:Y:S02]  /*36f0*/  SEL R37, R34, R29, P2 ;  /* 0x0000001d22257207 */ /* 0x000fe40001000000 */
[CC--:B------:R-:W-:Y:S02]  /*3700*/  ISETP.GT.U32.AND P1, PT, R14.reuse, R27.reuse, PT ;  /* 0x0000001b0e00720c */ /* 0x0c0fe40003f24070 */
[----:B------:R-:W-:Y:S02]  /*3710*/  ISETP.LT.U32.AND P2, PT, R14, R27, PT ;  /* 0x0000001b0e00720c */ /* 0x000fe40003f41070 */
[CC--:B------:R-:W-:Y:S02]  /*3720*/  SEL R29, R33.reuse, R32.reuse, P0 ;  /* 0x00000020211d7207 */ /* 0x0c0fe40000000000 */
[----:B------:R-:W-:-:S02]  /*3730*/  SEL R35, R33, R32, P3 ;  /* 0x0000002021237207 */ /* 0x000fc40001800000 */
[----:B------:R-:W-:Y:S02]  /*3740*/  SEL R32, R39, R30, P0 ;  /* 0x0000001e27207207 */ /* 0x000fe40000000000 */
[CC--:B------:R-:W-:Y:S02]  /*3750*/  ISETP.GT.U32.AND.EX P1, PT, R15.reuse, R28.reuse, PT, P1 ;  /* 0x0000001c0f00720c */ /* 0x0c0fe40003f24110 */
[----:B------:R-:W-:Y:S02]  /*3760*/  ISETP.LT.U32.AND.EX P0, PT, R15, R28, PT, P2 ;  /* 0x0000001c0f00720c */ /* 0x000fe40003f01120 */
[----:B------:R-:W-:Y:S02]  /*3770*/  SEL R38, R39, R30, P3 ;  /* 0x0000001e27267207 */ /* 0x000fe40001800000 */
[CC--:B------:R-:W-:Y:S02]  /*3780*/  ISETP.GT.U32.AND P2, PT, R36.reuse, R31.reuse, PT ;  /* 0x0000001f2400720c */ /* 0x0c0fe40003f44070 */
[----:B------:R-:W-:-:S02]  /*3790*/  ISETP.LT.U32.AND P3, PT, R36, R31, PT ;  /* 0x0000001f2400720c */ /* 0x000fc40003f61070 */
[CC--:B------:R-:W-:Y:S02]  /*37a0*/  SEL R30, R14.reuse, R27.reuse, P1 ;  /* 0x0000001b0e1e7207 */ /* 0x0c0fe40000800000 */
[----:B------:R-:W-:Y:S02]  /*37b0*/  SEL R33, R15, R28, P1 ;  /* 0x0000001c0f217207 */ /* 0x000fe40000800000 */
[CC--:B------:R-:W-:Y:S02]  /*37c0*/  ISETP.GT.U32.AND.EX P1, PT, R37.reuse, R24.reuse, PT, P2 ;  /* 0x000000182500720c */ /* 0x0c0fe40003f24120 */
[----:B------:R-:W-:Y:S02]  /*37d0*/  ISETP.LT.U32.AND.EX P2, PT, R37, R24, PT, P3 ;  /* 0x000000182500720c */ /* 0x000fe40003f41130 */
[----:B------:R-:W-:Y:S02]  /*37e0*/  ISETP.GT.U32.AND P3, PT, R35, R26, PT ;  /* 0x0000001a2300720c */ /* 0x000fe40003f64070 */
[----:B------:R-:W-:-:S02]  /*37f0*/  SEL R34, R14, R27, P0 ;  /* 0x0000001b0e227207 */ /* 0x000fc40000000000 */
[----:B------:R-:W-:Y:S02]  /*3800*/  ISETP.LT.U32.AND P4, PT, R35, R26, PT ;  /* 0x0000001a2300720c */ /* 0x000fe40003f81070 */
[----:B------:R-:W-:Y:S02]  /*3810*/  SEL R27, R15, R28, P0 ;  /* 0x0000001c0f1b7207 */ /* 0x000fe40000000000 */
[CC--:B------:R-:W-:Y:S02]  /*3820*/  SEL R28, R36.reuse, R31.reuse, P1 ;  /* 0x0000001f241c7207 */ /* 0x0c0fe40000800000 */
[CC--:B------:R-:W-:Y:S02]  /*3830*/  SEL R23, R37.reuse, R24.reuse, P1 ;  /* 0x0000001825177207 */ /* 0x0c0fe40000800000 */
[----:B------:R-:W-:Y:S02]  /*3840*/  SEL R15, R36, R31, P2 ;  /* 0x0000001f240f7207 */ /* 0x000fe40001000000 */
[----:B------:R-:W-:-:S02]  /*3850*/  SEL R14, R37, R24, P2 ;  /* 0x00000018250e7207 */ /* 0x000fc40001000000 */
[CC--:B------:R-:W-:Y:S02]  /*3860*/  ISETP.GT.U32.AND.EX P1, PT, R38.reuse, R25.reuse, PT, P3 ;  /* 0x000000192600720c */ /* 0x0c0fe40003f24130 */
[----:B------:R-:W-:Y:S02]  /*3870*/  ISETP.LT.U32.AND.EX P2, PT, R38, R25, PT, P4 ;  /* 0x000000192600720c */ /* 0x000fe40003f41140 */
[CC--:B------:R-:W-:Y:S02]  /*3880*/  ISETP.GT.U32.AND P4, PT, R34.reuse, R29.reuse, PT ;  /* 0x0000001d2200720c */ /* 0x0c0fe40003f84070 */
[----:B------:R-:W-:Y:S02]  /*3890*/  ISETP.LT.U32.AND P5, PT, R34, R29, PT ;  /* 0x0000001d2200720c */ /* 0x000fe40003fa1070 */
[CC--:B------:R-:W-:Y:S02]  /*38a0*/  SEL R24, R35.reuse, R26.reuse, P1 ;  /* 0x0000001a23187207 */ /* 0x0c0fe40000800000 */
[----:B------:R-:W-:-:S02]  /*38b0*/  SEL R35, R35, R26, P2 ;  /* 0x0000001a23237207 */ /* 0x000fc40001000000 */
[CC--:B------:R-:W-:Y:S02]  /*38c0*/  ISETP.GT.U32.AND.EX P4, PT, R27.reuse, R32.reuse, PT, P4 ;  /* 0x000000201b00720c */ /* 0x0c0fe40003f84140 */
[----:B------:R-:W-:Y:S02]  /*38d0*/  ISETP.LT.U32.AND.EX P5, PT, R27, R32, PT, P5 ;  /* 0x000000201b00720c */ /* 0x000fe40003fa1150 */
[CC--:B------:R-:W-:Y:S02]  /*38e0*/  SEL R26, R38.reuse, R25.reuse, P1 ;  /* 0x00000019261a7207 */ /* 0x0c0fe40000800000 */
[----:B------:R-:W-:Y:S02]  /*38f0*/  ISETP.GT.U32.AND P3, PT, R29, R30, PT ;  /* 0x0000001e1d00720c */ /* 0x000fe40003f64070 */
[----:B------:R-:W-:Y:S02]  /*3900*/  SEL R38, R38, R25, P2 ;  /* 0x0000001926267207 */ /* 0x000fe40001000000 */
[----:B------:R-:W-:-:S02]  /*3910*/  ISETP.GT.U32.AND P1, PT, R35, R28, PT ;  /* 0x0000001c2300720c */ /* 0x000fc40003f24070 */
[-C--:B------:R-:W-:Y:S02]  /*3920*/  SEL R31, R34, R29.reuse, P4 ;  /* 0x0000001d221f7207 */ /* 0x080fe40002000000 */
[----:B------:R-:W-:Y:S02]  /*3930*/  ISETP.GE.U32.AND P0, PT, R36, R12, PT ;  /* 0x0000000c2400720c */ /* 0x000fe40003f06070 */
[----:B------:R-:W-:Y:S02]  /*3940*/  SEL R29, R34, R29, P5 ;  /* 0x0000001d221d7207 */ /* 0x000fe40002800000 */
[----:B------:R-:W-:Y:S02]  /*3950*/  ISETP.GT.U32.AND.EX P3, PT, R32, R33, PT, P3 ;  /* 0x000000212000720c */ /* 0x000fe40003f64130 */
[----:B------:R-:W-:Y:S02]  /*3960*/  SEL R34, R27, R32, P4 ;  /* 0x000000201b227207 */ /* 0x000fe40002000000 */
[----:B------:R-:W-:-:S02]  /*3970*/  ISETP.GT.U32.AND.EX P1, PT, R38, R23, PT, P1 ;  /* 0x000000172600720c */ /* 0x000fc40003f24110 */
[----:B------:R-:W-:Y:S02]  /*3980*/  ISETP.LT.U32.AND P2, PT, R35, R28, PT ;  /* 0x0000001c2300720c */ /* 0x000fe40003f41070 */
[----:B------:R-:W-:Y:S02]  /*3990*/  ISETP.GE.U32.AND.EX P0, PT, R37, R13, PT, P0 ;  /* 0x0000000d2500720c */ /* 0x000fe40003f06100 */
[----:B------:R-:W-:Y:S02]  /*39a0*/  SEL R27, R27, R32, P5 ;  /* 0x000000201b1b7207 */ /* 0x000fe40002800000 */
[----:B------:R-:W-:Y:S02]  /*39b0*/  SEL R25, R31, R30, P3 ;  /* 0x0000001e1f197207 */ /* 0x000fe40001800000 */
[----:B------:R-:W-:Y:S02]  /*39c0*/  SEL R32, R34, R33, P3 ;  /* 0x0000002122207207 */ /* 0x000fe40001800000 */
[----:B------:R-:W-:-:S02]  /*39d0*/  SEL R36, R35, R28, P1 ;  /* 0x0000001c23247207 */ /* 0x000fc40000800000 */
[----:B------:R-:W-:Y:S02]  /*39e0*/  SEL R37, R38, R23, P1 ;  /* 0x0000001726257207 */ /* 0x000fe40000800000 */
[----:B------:R-:W-:Y:S02]  /*39f0*/  SEL R30, R30, R31, P3 ;  /* 0x0000001f1e1e7207 */ /* 0x000fe40001800000 */
[----:B------:R-:W-:Y:S02]  /*3a00*/  ISETP.LT.U32.AND.EX P2, PT, R38, R23, PT, P2 ;  /* 0x000000172600720c */ /* 0x000fe40003f41120 */
[----:B------:R-:W-:Y:S02]  /*3a10*/  SEL R33, R33, R34, P3 ;  /* 0x0000002221217207 */ /* 0x000fe40001800000 */
[CC--:B------:R-:W-:Y:S02]  /*3a20*/  ISETP.GT.U32.AND P1, PT, R29.reuse, R24.reuse, PT ;  /* 0x000000181d00720c */ /* 0x0c0fe40003f24070 */
[----:B------:R-:W-:-:S02]  /*3a30*/  ISETP.LT.U32.AND P3, PT, R29, R24, PT ;  /* 0x000000181d00720c */ /* 0x000fc40003f61070 */
[----:B------:R-:W-:Y:S02]  /*3a40*/  SEL R28, R35, R28, P2 ;  /* 0x0000001c231c7207 */ /* 0x000fe40001000000 */
[----:B------:R-:W-:Y:S02]  /*3a50*/  SEL R39, R12, R15, !P0 ;  /* 0x0000000f0c277207 */ /* 0x000fe40004000000 */
[CC--:B------:R-:W-:Y:S02]  /*3a60*/  ISETP.GT.U32.AND.EX P1, PT, R27.reuse, R26.reuse, PT, P1 ;  /* 0x0000001a1b00720c */ /* 0x0c0fe40003f24110 */
[----:B------:R-:W-:Y:S02]  /*3a70*/  ISETP.LT.U32.AND.EX P3, PT, R27, R26, PT, P3 ;  /* 0x0000001a1b00720c */ /* 0x000fe40003f61130 */
[----:B------:R-:W-:Y:S02]  /*3a80*/  SEL R38, R38, R23, P2 ;  /* 0x0000001726267207 */ /* 0x000fe40001000000 */
[----:B------:R-:W-:-:S02]  /*3a90*/  SEL R31, R13, R14, !P0 ;  /* 0x0000000e0d1f7207 */ /* 0x000fc40004000000 */
[CC--:B------:R-:W-:Y:S02]  /*3aa0*/  ISETP.GT.U32.AND P2, PT, R28.reuse, R39.reuse, PT ;  /* 0x000000271c00720c */ /* 0x0c0fe40003f44070 */
[CC--:B------:R-:W-:Y:S02]  /*3ab0*/  SEL R23, R29.reuse, R24.reuse, P1 ;  /* 0x000000181d177207 */ /* 0x0c0fe40000800000 */
[----:B------:R-:W-:Y:S02]  /*3ac0*/  SEL R29, R29, R24, P3 ;  /* 0x000000181d1d7207 */ /* 0x000fe40001800000 */
[----:B------:R-:W-:Y:S02]  /*3ad0*/  ISETP.LT.U32.AND P4, PT, R28, R39, PT ;  /* 0x000000271c00720c */ /* 0x000fe40003f81070 */
[----:B------:R-:W-:Y:S02]  /*3ae0*/  SEL R24, R27, R26, P1 ;  /* 0x0000001a1b187207 */ /* 0x000fe40000800000 */
[----:B------:R-:W-:-:S02]  /*3af0*/  ISETP.GT.U32.AND.EX P2, PT, R38, R31, PT, P2 ;  /* 0x0000001f2600720c */ /* 0x000fc40003f44120 */
[----:B------:R-:W-:Y:S02]  /*3b00*/  SEL R26, R27, R26, P3 ;  /* 0x0000001a1b1a7207 */ /* 0x000fe40001800000 */
[----:B------:R-:W-:Y:S02]  /*3b10*/  ISETP.LT.U32.AND P3, PT, R29, R36, PT ;  /* 0x000000241d00720c */ /* 0x000fe40003f61070 */
[----:B------:R-:W-:Y:S02]  /*3b20*/  ISETP.LT.U32.AND.EX P4, PT, R38, R31, PT, P4 ;  /* 0x0000001f2600720c */ /* 0x000fe40003f81140 */
[----:B------:R-:W-:Y:S02]  /*3b30*/  SEL R43, R28, R39, P2 ;  /* 0x000000271c2b7207 */ /* 0x000fe40001000000 */
[----:B------:R-:W-:Y:S02]  /*3b40*/  SEL R40, R38, R31, P2 ;  /* 0x0000001f26287207 */ /* 0x000fe40001000000 */
[----:B------:R-:W-:-:S02]  /*3b50*/  ISETP.LT.U32.AND.EX P2, PT, R26, R37, PT, P3 ;  /* 0x000000251a00720c */ /* 0x000fc40003f41130 */
[----:B------:R-:W-:Y:S02]  /*3b60*/  SEL R39, R28, R39, P4 ;  /* 0x000000271c277207 */ /* 0x000fe40002000000 */
[----:B------:R-:W-:Y:S02]  /*3b70*/  ISETP.GT.U32.AND P1, PT, R29, R36, PT ;  /* 0x000000241d00720c */ /* 0x000fe40003f24070 */
[----:B------:R-:W-:Y:S02]  /*3b80*/  SEL R38, R38, R31, P4 ;  /* 0x0000001f26267207 */ /* 0x000fe40002000000 */
[CC--:B------:R-:W-:Y:S02]  /*3b90*/  ISETP.GT.U32.AND P3, PT, R30.reuse, R23.reuse, PT ;  /* 0x000000171e00720c */ /* 0x0c0fe40003f64070 */
[----:B------:R-:W-:Y:S02]  /*3ba0*/  ISETP.LT.U32.AND P4, PT, R30, R23, PT ;  /* 0x000000171e00720c */ /* 0x000fe40003f81070 */
[----:B------:R-:W-:-:S02]  /*3bb0*/  ISETP.GT.U32.AND.EX P1, PT, R26, R37, PT, P1 ;  /* 0x000000251a00720c */ /* 0x000fc40003f24110 */
[CC--:B------:R-:W-:Y:S02]  /*3bc0*/  ISETP.GT.U32.AND.EX P3, PT, R33.reuse, R24.reuse, PT, P3 ;  /* 0x000000182100720c */ /* 0x0c0fe40003f64130 */
[----:B------:R-:W-:Y:S02]  /*3bd0*/  ISETP.LT.U32.AND.EX P4, PT, R33, R24, PT, P4 ;  /* 0x000000182100720c */ /* 0x000fe40003f81140 */
[----:B------:R-:W-:Y:S02]  /*3be0*/  SEL R35, R29, R36, P1 ;  /* 0x000000241d237207 */ /* 0x000fe40000800000 */
[----:B------:R-:W-:Y:S02]  /*3bf0*/  SEL R34, R26, R37, P1 ;  /* 0x000000251a227207 */ /* 0x000fe40000800000 */
[----:B------:R-:W-:Y:S02]  /*3c00*/  SEL R28, R30, R23, P3 ;  /* 0x000000171e1c7207 */ /* 0x000fe40001800000 */
[----:B------:R-:W-:-:S02]  /*3c10*/  SEL R31, R33, R24, P3 ;  /* 0x00000018211f7207 */ /* 0x000fc40001800000 */
[----:B------:R-:W-:Y:S02]  /*3c20*/  SEL R36, R29, R36, P2 ;  /* 0x000000241d247207 */ /* 0x000fe40001000000 */
[----:B------:R-:W-:Y:S02]  /*3c30*/  SEL R37, R26, R37, P2 ;  /* 0x000000251a257207 */ /* 0x000fe40001000000 */
[----:B------:R-:W-:Y:S02]  /*3c40*/  SEL R30, R30, R23, P4 ;  /* 0x000000171e1e7207 */ /* 0x000fe40002000000 */
[----:B------:R-:W-:Y:S02]  /*3c50*/  SEL R33, R33, R24, P4 ;  /* 0x0000001821217207 */ /* 0x000fe40002000000 */
[----:B------:R-:W-:Y:S02]  /*3c60*/  SEL R12, R15, R12, !P0 ;  /* 0x0000000c0f0c7207 */ /* 0x000fe40004000000 */
[----:B------:R-:W-:-:S07]  /*3c70*/  SEL R13, R14, R13, !P0 ;  /* 0x0000000d0e0d7207 */ /* 0x000fce0004000000 */
.L_x_30:
[----:B------:R-:W-:Y:S05]  /*3c80*/  BSYNC.RECONVERGENT B0 ;  /* 0x0000000000007941 */ /* 0x000fea0003800200 */
.L_x_29:
[----:B------:R-:W0:Y:S01]  /*3c90*/  S2UR UR5, SR_CgaCtaId ;  /* 0x00000000000579c3 */ /* 0x000e220000008800 */
[----:B------:R-:W-:Y:S01]  /*3ca0*/  UMOV UR4, 0x400 ;  /* 0x0000040000047882 */ /* 0x000fe20000000000 */
[----:B------:R-:W-:Y:S01]  /*3cb0*/  IMAD.MOV.U32 R23, RZ, RZ, 0x2 ;  /* 0x00000002ff177424 */ /* 0x000fe200078e00ff */
[----:B0-----:R-:W-:-:S06]  /*3cc0*/  ULEA UR4, UR5, UR4, 0x18 ;  /* 0x0000000405047291 */ /* 0x001fcc000f8ec0ff */
[----:B------:R-:W-:-:S07]  /*3cd0*/  LEA R27, R22, UR4, 0x6 ;  /* 0x00000004161b7c11 */ /* 0x000fce000f8e30ff */
.L_x_34:
[----:B------:R-:W-:Y:S01]  /*3ce0*/  IMAD.MOV R15, RZ, RZ, -R23 ;  /* 0x000000ffff0f7224 */ /* 0x000fe200078e0a17 */
[----:B------:R-:W-:Y:S04]  /*3cf0*/  BAR.SYNC.DEFER_BLOCKING 0x0 ;  /* 0x0000000000007b1d */ /* 0x000fe80000010000 */
[----:B------:R-:W-:Y:S01]  /*3d00*/  LOP3.LUT R14, R22, R15, RZ, 0xc0, !PT ;  /* 0x0000000f160e7212 */ /* 0x000fe200078ec0ff */
[----:B------:R-:W-:Y:S01]  /*3d10*/  VIADD R15, R23, 0xffffffff ;  /* 0xffffffff170f7836 */ /* 0x000fe20000000000 */
[----:B------:R-:W-:Y:S03]  /*3d20*/  BSSY.RECONVERGENT B0, `(.L_x_31) ;  /* 0x0000038000007945 */ /* 0x000fe60003800200 */
[----:B------:R-:W-:Y:S01]  /*3d30*/  IMAD.SHL.U32 R14, R14, 0x8, RZ ;  /* 0x000000080e0e7824 */ /* 0x000fe200078e00ff */
[----:B------:R-:W-:-:S04]  /*3d40*/  LOP3.LUT R15, R15, R22, RZ, 0xc0, !PT ;  /* 0x000000160f0f7212 */ /* 0x000fc800078ec0ff */
[----:B------:R-:W-:Y:S01]  /*3d50*/  VIMNMX R24, PT, PT, R21, R14, PT ;  /* 0x0000000e15187248 */ /* 0x000fe20003fe0100 */
[----:B------:R-:W-:Y:S02]  /*3d60*/  IMAD.SHL.U32 R42, R15, 0x8, RZ ;  /* 0x000000080f2a7824 */ /* 0x000fe400078e00ff */
[----:B------:R-:W-:Y:S02]  /*3d70*/  IMAD.MOV.U32 R15, RZ, RZ, R38 ;  /* 0x000000ffff0f7224 */ /* 0x000fe400078e0026 */
[----:B------:R-:W-:-:S05]  /*3d80*/  IMAD R26, R23, 0x4, R24 ;  /* 0x00000004171a7824 */ /* 0x000fca00078e0218 */
[----:B------:R-:W-:-:S05]  /*3d90*/  VIMNMX R26, PT, PT, R21, R26, PT ;  /* 0x0000001a151a7248 */ /* 0x000fca0003fe0100 */
[----:B------:R-:W-:-:S05]  /*3da0*/  IMAD R14, R23, 0x4, R26 ;  /* 0x00000004170e7824 */ /* 0x000fca00078e021a */
[C---:B------:R-:W-:Y:S01]  /*3db0*/  VIMNMX R29, PT, PT, R21.reuse, R14, PT ;  /* 0x0000000e151d7248 */ /* 0x040fe20003fe0100 */
[----:B------:R-:W-:Y:S01]  /*3dc0*/  IMAD.MOV.U32 R14, RZ, RZ, R39 ;  /* 0x000000ffff0e7224 */ /* 0x000fe200078e0027 */
[----:B------:R-:W-:-:S03]  /*3dd0*/  VIMNMX R39, PT, PT, R21, R42, PT ;  /* 0x0000002a15277248 */ /* 0x000fc60003fe0100 */
[----:B------:R-:W-:Y:S01]  /*3de0*/  IMAD.IADD R38, R29, 0x1, -R26 ;  /* 0x000000011d267824 */ /* 0x000fe200078e0a1a */
[----:B------:R0:W-:Y:S03]  /*3df0*/  STS.128 [R27], R12 ;  /* 0x0000000c1b007388 */ /* 0x0001e60000000c00 */
[C---:B------:R-:W-:Y:S01]  /*3e00*/  IMAD.IADD R41, R39.reuse, 0x1, -R38 ;  /* 0x0000000127297824 */ /* 0x040fe200078e0a26 */
[----:B------:R-:W-:Y:S02]  /*3e10*/  ISETP.GE.AND P0, PT, R39, R38, PT ;  /* 0x000000262700720c */ /* 0x000fe40003f06270 */
[----:B------:R-:W-:Y:S02]  /*3e20*/  VIADDMNMX R38, R26, -R24, R39, PT ;  /* 0x800000181a267246 */ /* 0x000fe40003800127 */
[----:B------:R-:W-:-:S04]  /*3e30*/  SEL R41, R41, RZ, P0 ;  /* 0x000000ff29297207 */ /* 0x000fc80000000000 */
[----:B------:R-:W-:Y:S01]  /*3e40*/  ISETP.GE.AND P0, PT, R41, R38, PT ;  /* 0x000000262900720c */ /* 0x000fe20003f06270 */
        /* <DEDUP_REMOVED lines=17> */
[----:B0-----:R-:W0:Y:S01]  /*3f60*/  S2R R13, SR_CgaCtaId ;  /* 0x00000000000d7919 */ /* 0x001e220000008800 */
[----:B------:R-:W-:Y:S01]  /*3f70*/  MOV R12, 0x400 ;  /* 0x00000400000c7802 */ /* 0x000fe20000000f00 */
[----:B------:R-:W-:-:S03]  /*3f80*/  IMAD.IADD R28, R39, 0x1, R26 ;  /* 0x00000001271c7824 */ /* 0x000fc600078e021a */
[----:B0-----:R-:W-:-:S07]  /*3f90*/  LEA R30, R13, R12, 0x18 ;  /* 0x0000000c0d1e7211 */ /* 0x001fce00078ec0ff */
.L_x_33:
[----:B------:R-:W-:-:S05]  /*3fa0*/  IMAD.IADD R12, R38, 0x1, -R41 ;  /* 0x00000001260c7824 */ /* 0x000fca00078e0a29 */
[----:B------:R-:W-:-:S04]  /*3fb0*/  LEA.HI R12, R12, R12, RZ, 0x1 ;  /* 0x0000000c0c0c7211 */ /* 0x000fc800078f08ff */
[----:B------:R-:W-:-:S04]  /*3fc0*/  LEA.HI.SX32 R25, R12, R41, 0x1f ;  /* 0x000000290c197211 */ /* 0x000fc800078ffaff */
[----:B------:R-:W-:Y:S01]  /*3fd0*/  LOP3.LUT R13, RZ, R25, RZ, 0x33, !PT ;  /* 0x00000019ff0d7212 */ /* 0x000fe200078e33ff */
[----:B------:R-:W-:-:S04]  /*3fe0*/  IMAD.IADD R12, R24, 0x1, R25 ;  /* 0x00000001180c7824 */ /* 0x000fc800078e0219 */
[----:B------:R-:W-:Y:S02]  /*3ff0*/  IMAD.IADD R13, R28, 0x1, R13 ;  /* 0x000000011c0d7824 */ /* 0x000fe400078e020d */
[--C-:B------:R-:W-:Y:S02]  /*4000*/  IMAD R14, R12, 0x8, R30.reuse ;  /* 0x000000080c0e7824 */ /* 0x100fe400078e021e */
[----:B------:R-:W-:-:S04]  /*4010*/  IMAD R13, R13, 0x8, R30 ;  /* 0x000000080d0d7824 */ /* 0x000fc800078e021e */
        /* <DEDUP_REMOVED lines=8> */
.L_x_32:
[----:B------:R-:W-:Y:S05]  /*40a0*/  BSYNC.RECONVERGENT B0 ;  /* 0x0000000000007941 */ /* 0x000fea0003800200 */
.L_x_31:
[----:B------:R-:W1:Y:S01]  /*40b0*/  S2UR UR5, SR_CgaCtaId ;  /* 0x00000000000579c3 */ /* 0x000e620000008800 */
[----:B------:R-:W-:Y:S01]  /*40c0*/  UMOV UR4, 0x400 ;  /* 0x0000040000047882 */ /* 0x000fe20000000000 */
[----:B------:R-:W-:Y:S01]  /*40d0*/  IMAD.IADD R33, R24, 0x1, R41 ;  /* 0x0000000118217824 */ /* 0x000fe200078e0229 */
[----:B------:R-:W-:Y:S02]  /*40e0*/  IADD3 R30, PT, PT, -R41, R26, R39 ;  /* 0x0000001a291e7210 */ /* 0x000fe40007ffe127 */
[----:B------:R-:W-:Y:S01]  /*40f0*/  PLOP3.LUT P1, PT, PT, PT, PT, 0x8, 0x80 ;  /* 0x000000000080781c */ /* 0x000fe20003f2e170 */
[----:B------:R-:W-:Y:S01]  /*4100*/  VIADD R31, R33, 0x1 ;  /* 0x00000001211f7836 */ /* 0x000fe20000000000 */
[C---:B------:R-:W-:Y:S01]  /*4110*/  ISETP.GE.AND P2, PT, R30.reuse, R29, PT ;  /* 0x0000001d1e00720c */ /* 0x040fe20003f46270 */
[----:B------:R-:W-:Y:S01]  /*4120*/  VIADD R28, R30, 0x1 ;  /* 0x000000011e1c7836 */ /* 0x000fe20000000000 */
[C---:B------:R-:W-:Y:S01]  /*4130*/  ISETP.GE.U32.AND P3, PT, R23.reuse, 0x81, PT ;  /* 0x000000811700780c */ /* 0x040fe20003f66070 */
[----:B------:R-:W-:Y:S01]  /*4140*/  IMAD.SHL.U32 R23, R23, 0x2, RZ ;  /* 0x0000000217177824 */ /* 0x000fe200078e00ff */
[----:B-1----:R-:W-:-:S06]  /*4150*/  ULEA UR4, UR5, UR4, 0x18 ;  /* 0x0000000405047291 */ /* 0x002fcc000f8ec0ff */
[----:B------:R-:W-:Y:S02]  /*4160*/  LEA R32, R33, UR4, 0x3 ;  /* 0x0000000421207c11 */ /* 0x000fe4000f8e18ff */
[----:B------:R-:W-:-:S03]  /*4170*/  LEA R34, R30, UR4, 0x3 ;  /* 0x000000041e227c11 */ /* 0x000fc6000f8e18ff */
[----:B0-----:R-:W-:Y:S04]  /*4180*/  LDS.64 R14, [R32] ;  /* 0x00000000200e7984 */ /* 0x001fe80000000a00 */
[----:B------:R-:W0:Y:S02]  /*4190*/  LDS.64 R24, [R34] ;  /* 0x0000000022187984 */ /* 0x000e240000000a00 */
        /* <DEDUP_REMOVED lines=98> */
[----:B------:R-:W0:Y:S04]  /*47c0*/  @P1 LDS.64 R24, [R26] ;  /* 0x000000001a181984 */ /* 0x000e280000000a00 */
[----:B------:R-:W1:Y:S01]  /*47d0*/  @!P1 LDS.64 R14, [R45] ;  /* 0x000000002d0e9984 */ /* 0x000e620000000a00 */
[----:B------:R-:W-:Y:S01]  /*47e0*/  ISETP.GE.AND P1, PT, R32, R29, PT ;  /* 0x0000001d2000720c */ /* 0x000fe20003f26270 */
[----:B0-----:R-:W-:Y:S01]  /*47f0*/  IMAD.MOV.U32 R42, RZ, RZ, R25 ;  /* 0x000000ffff2a7224 */ /* 0x001fe200078e0019 */
[----:B-1----:R-:W-:-:S04]  /*4800*/  ISETP.LT.U32.AND P0, PT, R24, R14, PT ;  /* 0x0000000e1800720c */ /* 0x002fc80003f01070 */
[----:B------:R-:W-:-:S04]  /*4810*/  ISETP.LT.U32.AND.EX P0, PT, R42, R15, PT, P0 ;  /* 0x0000000f2a00720c */ /* 0x000fc80003f01100 */
[-C--:B------:R-:W-:Y:S02]  /*4820*/  @!P2 SEL R24, R24, R14.reuse, P0 ;  /* 0x0000000e1818a207 */ /* 0x080fe40000000000 */
[-C--:B------:R-:W-:Y:S02]  /*4830*/  @!P2 SEL R42, R42, R15.reuse, P0 ;  /* 0x0000000f2a2aa207 */ /* 0x080fe40000000000 */
[----:B------:R-:W-:Y:S02]  /*4840*/  SEL R25, R24, R14, !P1 ;  /* 0x0000000e18197207 */ /* 0x000fe40004800000 */
[----:B------:R-:W-:Y:S01]  /*4850*/  SEL R32, R42, R15, !P1 ;  /* 0x0000000f2a207207 */ /* 0x000fe20004800000 */
[----:B------:R-:W-:Y:S06]  /*4860*/  @!P3 BRA `(.L_x_34) ;  /* 0xfffffff4001cb947 */ /* 0x000fec000383ffff */
[----:B------:R-:W0:Y:S01]  /*4870*/  S2R R14, SR_TID.X ;  /* 0x00000000000e7919 */ /* 0x000e220000002100 */
[----:B------:R-:W1:Y:S02]  /*4880*/  LDCU.U8 UR5, c[0x0][0x380] ;  /* 0x00007000ff0577ac */ /* 0x000e640008000000 */
[----:B-1----:R-:W-:-:S04]  /*4890*/  UPRMT UR5, UR5, 0x8880, URZ ;  /* 0x0000888005057896 */ /* 0x002fc800080000ff */
[----:B------:R-:W-:Y:S01]  /*48a0*/  UISETP.NE.AND UP0, UPT, UR5, URZ, UPT ;  /* 0x000000ff0500728c */ /* 0x000fe2000bf05270 */
[----:B0-----:R-:W-:-:S05]  /*48b0*/  IMAD.SHL.U32 R15, R14, 0x8, RZ ;  /* 0x000000080e0f7824 */ /* 0x001fca00078e00ff */
[----:B------:R-:W-:-:S04]  /*48c0*/  LOP3.LUT R15, R15, 0x1f00, RZ, 0xc0, !PT ;  /* 0x00001f000f0f7812 */ /* 0x000fc800078ec0ff */
[----:B------:R-:W-:-:S05]  /*48d0*/  LOP3.LUT R14, R15, 0x1f, R14, 0xf8, !PT ;  /* 0x0000001f0f0e7812 */ /* 0x000fca00078ef80e */
[C---:B------:R-:W-:Y:S02]  /*48e0*/  VIADD R42, R14.reuse, 0x20 ;  /* 0x000000200e2a7836 */ /* 0x040fe40000000000 */
[C---:B------:R-:W-:Y:S02]  /*48f0*/  VIADD R41, R14.reuse, 0x40 ;  /* 0x000000400e297836 */ /* 0x040fe40000000000 */
[C---:B------:R-:W-:Y:S02]  /*4900*/  VIADD R29, R14.reuse, 0x60 ;  /* 0x000000600e1d7836 */ /* 0x040fe40000000000 */
[C---:B------:R-:W-:Y:S02]  /*4910*/  VIADD R26, R14.reuse, 0xa0 ;  /* 0x000000a00e1a7836 */ /* 0x040fe40000000000 */
[C---:B------:R-:W-:Y:S02]  /*4920*/  VIADD R27, R14.reuse, 0x80 ;  /* 0x000000800e1b7836 */ /* 0x040fe40000000000 */
[----:B------:R-:W-:-:S02]  /*4930*/  VIADD R23, R14, 0xe0 ;  /* 0x000000e00e177836 */ /* 0x000fc40000000000 */
[----:B------:R-:W-:Y:S01]  /*4940*/  VIADD R24, R14, 0xc0 ;  /* 0x000000c00e187836 */ /* 0x000fe20000000000 */
[----:B------:R-:W-:Y:S06]  /*4950*/  BAR.SYNC.DEFER_BLOCKING 0x0 ;  /* 0x0000000000007b1d */ /* 0x000fec0000010000 */
[----:B------:R-:W-:Y:S05]  /*4960*/  BRA.U !UP0, `(.L_x_35) ;  /* 0x0000000108e87547 */ /* 0x000fea000b800000 */
[----:B------:R-:W-:Y:S01]  /*4970*/  LOP3.LUT R39, R39, R38, RZ, 0x3c, !PT ;  /* 0x0000002627277212 */ /* 0x000fe200078e3cff */
[----:B------:R0:W-:Y:S01]  /*4980*/  STS.64 [R8], R12 ;  /* 0x0000000c08007388 */ /* 0x0001e20000000a00 */
[----:B------:R-:W-:Y:S01]  /*4990*/  LOP3.LUT R35, R35, R34, RZ, 0x3c, !PT ;  /* 0x0000002223237212 */ /* 0x000fe200078e3cff */
[----:B------:R-:W-:Y:S01]  /*49a0*/  IMAD.MOV.U32 R44, RZ, RZ, R25 ;  /* 0x000000ffff2c7224 */ /* 0x000fe200078e0019 */
[----:B------:R-:W-:Y:S01]  /*49b0*/  LOP3.LUT R38, R39, R38, RZ, 0x3c, !PT ;  /* 0x0000002627267212 */ /* 0x000fe200078e3cff */
[----:B------:R-:W-:Y:S01]  /*49c0*/  IMAD.MOV.U32 R45, RZ, RZ, R32 ;  /* 0x000000ffff2d7224 */ /* 0x000fe200078e0020 */
[----:B------:R-:W-:Y:S01]  /*49d0*/  LOP3.LUT R34, R35, R34, RZ, 0x3c, !PT ;  /* 0x0000002223227212 */ /* 0x000fe200078e3cff */
[----:B------:R-:W1:Y:S01]  /*49e0*/  S2R R25, SR_CTAID.X ;  /* 0x0000000000197919 */ /* 0x000e620000002500 */
[----:B------:R-:W-:Y:S01]  /*49f0*/  LOP3.LUT R39, R39, R38, RZ, 0x3c, !PT ;  /* 0x0000002627277212 */ /* 0x000fe200078e3cff */
[----:B------:R-:W-:Y:S01]  /*4a00*/  IMAD.MOV.U32 R15, RZ, RZ, RZ ;  /* 0x000000ffff0f7224 */ /* 0x000fe200078e00ff */
[----:B------:R-:W-:-:S02]  /*4a10*/  ISETP.NE.AND P0, PT, R22, RZ, PT ;  /* 0x000000ff1600720c */ /* 0x000fc40003f05270 */
[----:B------:R-:W-:Y:S01]  /*4a20*/  LOP3.LUT R35, R35, R34, RZ, 0x3c, !PT ;  /* 0x0000002223237212 */ /* 0x000fe200078e3cff */
[----:B0-----:R-:W-:Y:S01]  /*4a30*/  IMAD.MOV.U32 R12, RZ, RZ, R43 ;  /* 0x000000ffff0c7224 */ /* 0x001fe200078e002b */
[----:B------:R0:W-:Y:S01]  /*4a40*/  STS.64 [R7+0x8], R38 ;  /* 0x0000082607007388 */ /* 0x0001e20000000a00 */
[----:B------:R-:W-:-:S05]  /*4a50*/  IMAD.MOV.U32 R13, RZ, RZ, R40 ;  /* 0x000000ffff0d7224 */ /* 0x000fca00078e0028 */
[----:B------:R2:W-:Y:S04]  /*4a60*/  STS.64 [R6+0x10], R12 ;  /* 0x0000100c06007388 */ /* 0x0005e80000000a00 */
[----:B------:R-:W-:Y:S01]  /*4a70*/  STS.64 [R5+0x18], R36 ;  /* 0x0000182405007388 */ /* 0x000fe20000000a00 */
[----:B0-----:R-:W-:-:S03]  /*4a80*/  IMAD.MOV.U32 R7, RZ, RZ, R33 ;  /* 0x000000ffff077224 */ /* 0x001fc600078e0021 */
[----:B------:R-:W-:Y:S01]  /*4a90*/  STS.64 [R4+0x20], R34 ;  /* 0x0000202204007388 */ /* 0x000fe20000000a00 */
[----:B--2---:R-:W-:Y:S02]  /*4aa0*/  IMAD.MOV.U32 R6, RZ, RZ, R30 ;  /* 0x000000ffff067224 */ /* 0x004fe400078e001e */
[----:B------:R-:W-:-:S03]  /*4ab0*/  IMAD.MOV.U32 R30, RZ, RZ, R28 ;  /* 0x000000ffff1e7224 */ /* 0x000fc600078e001c */
[----:B------:R-:W-:Y:S04]  /*4ac0*/  STS.64 [R3+0x28], R6 ;  /* 0x0000280603007388 */ /* 0x000fe80000000a00 */
[----:B------:R-:W-:Y:S04]  /*4ad0*/  STS.64 [R2+0x30], R30 ;  /* 0x0000301e02007388 */ /* 0x000fe80000000a00 */
[----:B------:R-:W-:Y:S01]  /*4ae0*/  STS.64 [R0+0x38], R44 ;  /* 0x0000382c00007388 */ /* 0x000fe20000000a00 */
[----:B------:R-:W-:-:S03]  /*4af0*/  NOP ;  /* 0x0000000000007918 */ /* 0x000fc60000000000 */
[----:B------:R-:W-:Y:S04]  /*4b00*/  LDS.64 R12, [R20] ;  /* 0x00000000140c7984 */ /* 0x000fe80000000a00 */
[----:B------:R-:W-:Y:S04]  /*4b10*/  LDS.64 R32, [R19+0x100] ;  /* 0x0001000013207984 */ /* 0x000fe80000000a00 */
[----:B------:R1:W-:Y:S04]  /*4b20*/  LDS.64 R36, [R18+0x200] ;  /* 0x0002000012247984 */ /* 0x0003e80000000a00 */
[----:B------:R-:W-:Y:S04]  /*4b30*/  LDS.64 R4, [R17+0x300] ;  /* 0x0003000011047984 */ /* 0x000fe80000000a00 */
[----:B------:R-:W-:Y:S01]  /*4b40*/  LDS.64 R34, [R16+0x400] ;  /* 0x0004000010227984 */ /* 0x000fe20000000a00 */
[----:B-1----:R-:W-:-:S03]  /*4b50*/  IMAD.WIDE.U32 R18, R25, 0x800, R14 ;  /* 0x0000080019127825 */ /* 0x002fc600078e000e */
[----:B------:R-:W-:Y:S04]  /*4b60*/  LDS.64 R6, [R11+0x500] ;  /* 0x000500000b067984 */ /* 0x000fe80000000a00 */
[----:B------:R-:W-:Y:S04]  /*4b70*/  LDS.64 R38, [R10+0x600] ;  /* 0x000600000a267984 */ /* 0x000fe80000000a00 */
[----:B------:R-:W-:Y:S04]  /*4b80*/  LDS.64 R2, [R9+0x700] ;  /* 0x0007000009027984 */ /* 0x000fe80000000a00 */
[----:B------:R-:W-:Y:S01]  /*4b90*/  @!P0 STS [UR4+0x4200], R21 ;  /* 0x00420015ff008988 */ /* 0x000fe20008000804 */
[----:B------:R-:W-:Y:S06]  /*4ba0*/  BAR.SYNC.DEFER_BLOCKING 0x0 ;  /* 0x0000000000007b1d */ /* 0x000fec0000010000 */
[----:B------:R-:W0:Y:S01]  /*4bb0*/  LDS R0, [UR4+0x4200] ;  /* 0x00420004ff007984 */ /* 0x000e220008000800 */
[----:B------:R-:W1:Y:S02]  /*4bc0*/  LDCU.64 UR4, c[0x0][0x398] ;  /* 0x00007300ff0477ac */ /* 0x000e640008000a00 */
[----:B-1----:R-:W-:-:S04]  /*4bd0*/  LEA R30, P0, R18, UR4, 0x3 ;  /* 0x00000004121e7c11 */ /* 0x002fc8000f8018ff */
[----:B------:R-:W-:Y:S02]  /*4be0*/  LEA.HI.X R31, R18, UR5, R19, 0x3, P0 ;  /* 0x00000005121f7c11 */ /* 0x000fe400080f1c13 */
[-C--:B0-----:R-:W-:Y:S02]  /*4bf0*/  ISETP.GE.AND P0, PT, R14, R0.reuse, PT ;  /* 0x000000000e00720c */ /* 0x081fe40003f06270 */
[-C--:B------:R-:W-:Y:S02]  /*4c00*/  ISETP.GE.AND P1, PT, R42, R0.reuse, PT ;  /* 0x000000002a00720c */ /* 0x080fe40003f26270 */
[-C--:B------:R-:W-:Y:S02]  /*4c10*/  ISETP.GE.AND P2, PT, R41, R0.reuse, PT ;  /* 0x000000002900720c */ /* 0x080fe40003f46270 */
[-C--:B------:R-:W-:Y:S02]  /*4c20*/  ISETP.GE.AND P3, PT, R29, R0.reuse, PT ;  /* 0x000000001d00720c */ /* 0x080fe40003f66270 */
        /* <DEDUP_REMOVED lines=14> */
.L_x_35:
        /* <DEDUP_REMOVED lines=8> */
[----:B------:R-:W-:Y:S02]  /*4d90*/  LOP3.LUT R39, R39, R38, RZ, 0x3c, !PT ;  /* 0x0000002627277212 */ /* 0x000fe400078e3cff */
        /* <DEDUP_REMOVED lines=12> */
[----:B------:R0:W-:Y:S04]  /*4e60*/  STS.64 [R2+0x30], R30 ;  /* 0x0000301e02007388 */ /* 0x0001e80000000a00 */
[----:B------:R-:W-:Y:S01]  /*4e70*/  STS.64 [R0+0x38], R44 ;  /* 0x0000382c00007388 */ /* 0x000fe20000000a00 */
[----:B------:R-:W-:-:S03]  /*4e80*/  NOP ;  /* 0x0000000000007918 */ /* 0x000fc60000000000 */
[----:B------:R-:W-:Y:S01]  /*4e90*/  LDS.64 R12, [R20] ;  /* 0x00000000140c7984 */ /* 0x000fe20000000a00 */
[----:B0-----:R-:W-:Y:S02]  /*4ea0*/  IMAD.MOV.U32 R2, RZ, RZ, R14 ;  /* 0x000000ffff027224 */ /* 0x001fe400078e000e */
[----:B------:R-:W-:Y:S01]  /*4eb0*/  IMAD.MOV.U32 R3, RZ, RZ, RZ ;  /* 0x000000ffff037224 */ /* 0x000fe200078e00ff */
        /* <DEDUP_REMOVED lines=32> */
.L_x_36:
        /* <DEDUP_REMOVED lines=12> */
.L_x_40:


//--------------------- .text._ZN3cub18CUB_300001_SM_10006detail11EmptyKernelIvEEvv --------------------------
	.section	.text._ZN3cub18CUB_300001_SM_10006detail11EmptyKernelIvEEvv,"ax",@progbits
	.align	128
        .global         _ZN3cub18CUB_300001_SM_10006detail11EmptyKernelIvEEvv
        .type           _ZN3cub18CUB_300001_SM_10006detail11EmptyKernelIvEEvv,@function
        .size           _ZN3cub18CUB_300001_SM_10006detail11EmptyKernelIvEEvv,(.L_x_41 - _ZN3cub18CUB_300001_SM_10006detail11EmptyKernelIvEEvv)
        .other          _ZN3cub18CUB_300001_SM_10006detail11EmptyKernelIvEEvv,@"STO_CUDA_ENTRY STV_DEFAULT"
_ZN3cub18CUB_300001_SM_10006detail11EmptyKernelIvEEvv:
.text._ZN3cub18CUB_300001_SM_10006detail11EmptyKernelIvEEvv:
[----:B------:R-:W-:Y:S01]  /*0000*/  LDC R1, c[0x0][0x37c] ;  /* 0x0000df00ff017b82 */ /* 0x000fe20000000800 */
[----:B------:R-:W-:Y:S05]  /*0010*/  EXIT ;  /* 0x000000000000794d */ /* 0x000fea0003800000 */
.L_x_37:
        /* <DEDUP_REMOVED lines=14> */
.L_x_41:


//--------------------- .nv.shared._ZN3cub18CUB_300001_SM_10006detail10merge_sort26DeviceMergeSortMergeKernelINS2_10policy_hubIPyE9Policy600ES5_PNS0_8NullTypeES5_S9_y9CustomOpTyS8_EEvbT2_T3_T4_PT6_PT7_T5_PSD_SD_NS1_7vsmem_tE --------------------------
	.section	.nv.shared._ZN3cub18CUB_300001_SM_10006detail10merge_sort26DeviceMergeSortMergeKernelINS2_10policy_hubIPyE9Policy600ES5_PNS0_8NullTypeES5_S9_y9CustomOpTyS8_EEvbT2_T3_T4_PT6_PT7_T5_PSD_SD_NS1_7vsmem_tE,"aw",@nobits
	.sectionflags	@""
	.align	16
.nv.shared._ZN3cub18CUB_300001_SM_10006detail10merge_sort26DeviceMergeSortMergeKernelINS2_10policy_hubIPyE9Policy600ES5_PNS0_8NullTypeES5_S9_y9CustomOpTyS8_EEvbT2_T3_T4_PT6_PT7_T5_PSD_SD_NS1_7vsmem_tE:
	.zero		17936


//--------------------- .nv.shared.reserved.0     --------------------------
	.section	.nv.shared.reserved.0,"aw",@nobits
	.weak		__nv_reservedSMEM_offset_0_alias
	.size		__nv_reservedSMEM_offset_0_alias, 0, 64
	.other		__nv_reservedSMEM_offset_0_alias,@"STO_CUDA_RESERVED_SHARED STV_DEFAULT"
__nv_reservedSMEM_offset_0_alias:
	.zero		0
	.zero		64


//--------------------- .nv.global                --------------------------
	.section	.nv.global,"aw",@nobits
.nv.global:
	.type		_ZN30_INTERNAL_b14441bf_4_k_cu_main4cuda3std3__432_GLOBAL__N__b14441bf_4_k_cu_main6ignoreE,@object
	.size		_ZN30_INTERNAL_b14441bf_4_k_cu_main4cuda3std3__432_GLOBAL__N__b14441bf_4_k_cu_main6ignoreE,(_ZN30_INTERNAL_b14441bf_4_k_cu_main4cuda3std6ranges3__45__cpo5cdataE - _ZN30_INTERNAL_b14441bf_4_k_cu_main4cuda3std3__432_GLOBAL__N__b14441bf_4_k_cu_main6ignoreE)
_ZN30_INTERNAL_b14441bf_4_k_cu_main4cuda3std3__432_GLOBAL__N__b14441bf_4_k_cu_main6ignoreE:
	.zero		1
	.type		_ZN30_INTERNAL_b14441bf_4_k_cu_main4cuda3std6ranges3__45__cpo5cdataE,@object
	.size		_ZN30_INTERNAL_b14441bf_4_k_cu_main4cuda3std6ranges3__45__cpo5cdataE,(_ZN30_INTERNAL_b14441bf_4_k_cu_main4cuda3std3__45__cpo5beginE - _ZN30_INTERNAL_b14441bf_4_k_cu_main4cuda3std6ranges3__45__cpo5cdataE)
_ZN30_INTERNAL_b14441bf_4_k_cu_main4cuda3std6ranges3__45__cpo5cdataE:
	.zero		1
	.type		_ZN30_INTERNAL_b14441bf_4_k_cu_main4cuda3std3__45__cpo5beginE,@object
	.size		_ZN30_INTERNAL_b14441bf_4_k_cu_main4cuda3std3__45__cpo5beginE,(_ZN30_INTERNAL_b14441bf_4_k_cu_main4cuda3std6ranges3__45__cpo3endE - _ZN30_INTERNAL_b14441bf_4_k_cu_main4cuda3std3__45__cpo5beginE)
_ZN30_INTERNAL_b14441bf_4_k_cu_main4cuda3std3__45__cpo5beginE:
	.zero		1
	.type		_ZN30_INTERNAL_b14441bf_4_k_cu_main4cuda3std6ranges3__45__cpo3endE,@object
	.size		_ZN30_INTERNAL_b14441bf_4_k_cu_main4cuda3std6ranges3__45__cpo3endE,(_ZN30_INTERNAL_b14441bf_4_k_cu_main4cuda3std3__47nulloptE - _ZN30_INTERNAL_b14441bf_4_k_cu_main4cuda3std6ranges3__45__cpo3endE)
_ZN30_INTERNAL_b14441bf_4_k_cu_main4cuda3std6ranges3__45__cpo3endE:
	.zero		1
	.type		_ZN30_INTERNAL_b14441bf_4_k_cu_main4cuda3std3__47nulloptE,@object
	.size		_ZN30_INTERNAL_b14441bf_4_k_cu_main4cuda3std3__47nulloptE,(_ZN30_INTERNAL_b14441bf_4_k_cu_main6thrust24THRUST_300001_SM_1000_NS6system6detail10sequential3seqE - _ZN30_INTERNAL_b14441bf_4_k_cu_main4cuda3std3__47nulloptE)
_ZN30_INTERNAL_b14441bf_4_k_cu_main4cuda3std3__47nulloptE:
	.zero		1
	.type		_ZN30_INTERNAL_b14441bf_4_k_cu_main6thrust24THRUST_300001_SM_1000_NS6system6detail10sequential3seqE,@object
	.size		_ZN30_INTERNAL_b14441bf_4_k_cu_main6thrust24THRUST_300001_SM_1000_NS6system6detail10sequential3seqE,(_ZN30_INTERNAL_b14441bf_4_k_cu_main4cuda3std3__45__cpo6rbeginE - _ZN30_INTERNAL_b14441bf_4_k_cu_main6thrust24THRUST_300001_SM_1000_NS6system6detail10sequential3seqE)
_ZN30_INTERNAL_b14441bf_4_k_cu_main6thrust24THRUST_300001_SM_1000_NS6system6detail10sequential3seqE:
	.zero		1
	.type		_ZN30_INTERNAL_b14441bf_4_k_cu_main4cuda3std3__45__cpo6rbeginE,@object
	.size		_ZN30_INTERNAL_b14441bf_4_k_cu_main4cuda3std3__45__cpo6rbeginE,(_ZN30_INTERNAL_b14441bf_4_k_cu_main4cuda3std6ranges3__45__cpo9iter_swapE - _ZN30_INTERNAL_b14441bf_4_k_cu_main4cuda3std3__45__cpo6rbeginE)
_ZN30_INTERNAL_b14441bf_4_k_cu_main4cuda3std3__45__cpo6rbeginE:
	.zero		1
	.type		_ZN30_INTERNAL_b14441bf_4_k_cu_main4cuda3std6ranges3__45__cpo9iter_swapE,@object
	.size		_ZN30_INTERNAL_b14441bf_4_k_cu_main4cuda3std6ranges3__45__cpo9iter_swapE,(_ZN30_INTERNAL_b14441bf_4_k_cu_main4cuda3std3__48in_placeE - _ZN30_INTERNAL_b14441bf_4_k_cu_main4cuda3std6ranges3__45__cpo9iter_swapE)
_ZN30_INTERNAL_b14441bf_4_k_cu_main4cuda3std6ranges3__45__cpo9iter_swapE:
	.zero		1
	.type		_ZN30_INTERNAL_b14441bf_4_k_cu_main4cuda3std3__48in_placeE,@object
	.size		_ZN30_INTERNAL_b14441bf_4_k_cu_main4cuda3std3__48in_placeE,(_ZN30_INTERNAL_b14441bf_4_k_cu_main4cuda3std6ranges3__45__cpo5ssizeE - _ZN30_INTERNAL_b14441bf_4_k_cu_main4cuda3std3__48in_placeE)
_ZN30_INTERNAL_b14441bf_4_k_cu_main4cuda3std3__48in_placeE:
	.zero		1
	.type		_ZN30_INTERNAL_b14441bf_4_k_cu_main4cuda3std6ranges3__45__cpo5ssizeE,@object
	.size		_ZN30_INTERNAL_b14441bf_4_k_cu_main4cuda3std6ranges3__45__cpo5ssizeE,(_ZN30_INTERNAL_b14441bf_4_k_cu_main4cuda3std3__45__cpo6cbeginE - _ZN30_INTERNAL_b14441bf_4_k_cu_main4cuda3std6ranges3__45__cpo5ssizeE)
_ZN30_INTERNAL_b14441bf_4_k_cu_main4cuda3std6ranges3__45__cpo5ssizeE:
	.zero		1
	.type		_ZN30_INTERNAL_b14441bf_4_k_cu_main4cuda3std3__45__cpo6cbeginE,@object
	.size		_ZN30_INTERNAL_b14441bf_4_k_cu_main4cuda3std3__45__cpo6cbeginE,(_ZN30_INTERNAL_b14441bf_4_k_cu_main4cuda3std6ranges3__45__cpo4cendE - _ZN30_INTERNAL_b14441bf_4_k_cu_main4cuda3std3__45__cpo6cbeginE)
_ZN30_INTERNAL_b14441bf_4_k_cu_main4cuda3std3__45__cpo6cbeginE:
	.zero		1
	.type		_ZN30_INTERNAL_b14441bf_4_k_cu_main4cuda3std6ranges3__45__cpo4cendE,@object
	.size		_ZN30_INTERNAL_b14441bf_4_k_cu_main4cuda3std6ranges3__45__cpo4cendE,(_ZN30_INTERNAL_b14441bf_4_k_cu_main4cuda3std3__45__cpo7crbeginE - _ZN30_INTERNAL_b14441bf_4_k_cu_main4cuda3std6ranges3__45__cpo4cendE)
_ZN30_INTERNAL_b14441bf_4_k_cu_main4cuda3std6ranges3__45__cpo4cendE:
	.zero		1
	.type		_ZN30_INTERNAL_b14441bf_4_k_cu_main4cuda3std3__45__cpo7crbeginE,@object
	.size		_ZN30_INTERNAL_b14441bf_4_k_cu_main4cuda3std3__45__cpo7crbeginE,(_ZN30_INTERNAL_b14441bf_4_k_cu_main4cuda3std6ranges3__45__cpo4prevE - _ZN30_INTERNAL_b14441bf_4_k_cu_main4cuda3std3__45__cpo7crbeginE)
_ZN30_INTERNAL_b14441bf_4_k_cu_main4cuda3std3__45__cpo7crbeginE:
	.zero		1
	.type		_ZN30_INTERNAL_b14441bf_4_k_cu_main4cuda3std6ranges3__45__cpo4prevE,@object
	.size		_ZN30_INTERNAL_b14441bf_4_k_cu_main4cuda3std6ranges3__45__cpo4prevE,(_ZN30_INTERNAL_b14441bf_4_k_cu_main4cuda3std6ranges3__45__cpo9iter_moveE - _ZN30_INTERNAL_b14441bf_4_k_cu_main4cuda3std6ranges3__45__cpo4prevE)
_ZN30_INTERNAL_b14441bf_4_k_cu_main4cuda3std6ranges3__45__cpo4prevE:
	.zero		1
	.type		_ZN30_INTERNAL_b14441bf_4_k_cu_main4cuda3std6ranges3__45__cpo9iter_moveE,@object
	.size		_ZN30_INTERNAL_b14441bf_4_k_cu_main4cuda3std6ranges3__45__cpo9iter_moveE,(_ZN30_INTERNAL_b14441bf_4_k_cu_main4cuda3std3__420unreachable_sentinelE - _ZN30_INTERNAL_b14441bf_4_k_cu_main4cuda3std6ranges3__45__cpo9iter_moveE)
_ZN30_INTERNAL_b14441bf_4_k_cu_main4cuda3std6ranges3__45__cpo9iter_moveE:
	.zero		1
	.type		_ZN30_INTERNAL_b14441bf_4_k_cu_main4cuda3std3__420unreachable_sentinelE,@object
	.size		_ZN30_INTERNAL_b14441bf_4_k_cu_main4cuda3std3__420unreachable_sentinelE,(_ZN30_INTERNAL_b14441bf_4_k_cu_main4cuda3std6ranges3__45__cpo8distanceE - _ZN30_INTERNAL_b14441bf_4_k_cu_main4cuda3std3__420unreachable_sentinelE)
_ZN30_INTERNAL_b14441bf_4_k_cu_main4cuda3std3__420unreachable_sentinelE:
	.zero		1
	.type		_ZN30_INTERNAL_b14441bf_4_k_cu_main4cuda3std6ranges3__45__cpo8distanceE,@object
	.size		_ZN30_INTERNAL_b14441bf_4_k_cu_main4cuda3std6ranges3__45__cpo8distanceE,(_ZN30_INTERNAL_b14441bf_4_k_cu_main4cuda3std3__45__cpo4cendE - _ZN30_INTERNAL_b14441bf_4_k_cu_main4cuda3std6ranges3__45__cpo8distanceE)
_ZN30_INTERNAL_b14441bf_4_k_cu_main4cuda3std6ranges3__45__cpo8distanceE:
	.zero		1
	.type		_ZN30_INTERNAL_b14441bf_4_k_cu_main4cuda3std3__45__cpo4cendE,@object
	.size		_ZN30_INTERNAL_b14441bf_4_k_cu_main4cuda3std3__45__cpo4cendE,(_ZN30_INTERNAL_b14441bf_4_k_cu_main4cuda3std6ranges3__45__cpo7advanceE - _ZN30_INTERNAL_b14441bf_4_k_cu_main4cuda3std3__45__cpo4cendE)
_ZN30_INTERNAL_b14441bf_4_k_cu_main4cuda3std3__45__cpo4cendE:
	.zero		1
	.type		_ZN30_INTERNAL_b14441bf_4_k_cu_main4cuda3std6ranges3__45__cpo7advanceE,@object
	.size		_ZN30_INTERNAL_b14441bf_4_k_cu_main4cuda3std6ranges3__45__cpo7advanceE,(_ZN30_INTERNAL_b14441bf_4_k_cu_main4cuda3std3__45__cpo5crendE - _ZN30_INTERNAL_b14441bf_4_k_cu_main4cuda3std6ranges3__45__cpo7advanceE)
_ZN30_INTERNAL_b14441bf_4_k_cu_main4cuda3std6ranges3__45__cpo7advanceE:
	.zero		1
	.type		_ZN30_INTERNAL_b14441bf_4_k_cu_main4cuda3std3__45__cpo5crendE,@object
	.size		_ZN30_INTERNAL_b14441bf_4_k_cu_main4cuda3std3__45__cpo5crendE,(_ZN30_INTERNAL_b14441bf_4_k_cu_main4cuda3std6ranges3__45__cpo4dataE - _ZN30_INTERNAL_b14441bf_4_k_cu_main4cuda3std3__45__cpo5crendE)
_ZN30_INTERNAL_b14441bf_4_k_cu_main4cuda3std3__45__cpo5crendE:
	.zero		1
	.type		_ZN30_INTERNAL_b14441bf_4_k_cu_main4cuda3std6ranges3__45__cpo4dataE,@object
	.size		_ZN30_INTERNAL_b14441bf_4_k_cu_main4cuda3std6ranges3__45__cpo4dataE,(_ZN30_INTERNAL_b14441bf_4_k_cu_main4cuda3std6ranges3__45__cpo5beginE - _ZN30_INTERNAL_b14441bf_4_k_cu_main4cuda3std6ranges3__45__cpo4dataE)
_ZN30_INTERNAL_b14441bf_4_k_cu_main4cuda3std6ranges3__45__cpo4dataE:
	.zero		1
	.type		_ZN30_INTERNAL_b14441bf_4_k_cu_main4cuda3std6ranges3__45__cpo5beginE,@object
	.size		_ZN30_INTERNAL_b14441bf_4_k_cu_main4cuda3std6ranges3__45__cpo5beginE,(_ZN30_INTERNAL_b14441bf_4_k_cu_main4cuda3std3__419piecewise_constructE - _ZN30_INTERNAL_b14441bf_4_k_cu_main4cuda3std6ranges3__45__cpo5beginE)
_ZN30_INTERNAL_b14441bf_4_k_cu_main4cuda3std6ranges3__45__cpo5beginE:
	.zero		1
	.type		_ZN30_INTERNAL_b14441bf_4_k_cu_main4cuda3std3__419piecewise_constructE,@object
	.size		_ZN30_INTERNAL_b14441bf_4_k_cu_main4cuda3std3__419piecewise_constructE,(_ZN30_INTERNAL_b14441bf_4_k_cu_main4cuda3std6ranges3__45__cpo4sizeE - _ZN30_INTERNAL_b14441bf_4_k_cu_main4cuda3std3__419piecewise_constructE)
_ZN30_INTERNAL_b14441bf_4_k_cu_main4cuda3std3__419piecewise_constructE:
	.zero		1
	.type		_ZN30_INTERNAL_b14441bf_4_k_cu_main4cuda3std6ranges3__45__cpo4sizeE,@object
	.size		_ZN30_INTERNAL_b14441bf_4_k_cu_main4cuda3std6ranges3__45__cpo4sizeE,(_ZN30_INTERNAL_b14441bf_4_k_cu_main4cuda3std3__45__cpo3endE - _ZN30_INTERNAL_b14441bf_4_k_cu_main4cuda3std6ranges3__45__cpo4sizeE)
_ZN30_INTERNAL_b14441bf_4_k_cu_main4cuda3std6ranges3__45__cpo4sizeE:
	.zero		1
	.type		_ZN30_INTERNAL_b14441bf_4_k_cu_main4cuda3std3__45__cpo3endE,@object
	.size		_ZN30_INTERNAL_b14441bf_4_k_cu_main4cuda3std3__45__cpo3endE,(_ZN30_INTERNAL_b14441bf_4_k_cu_main4cuda3std6ranges3__45__cpo6cbeginE - _ZN30_INTERNAL_b14441bf_4_k_cu_main4cuda3std3__45__cpo3endE)
_ZN30_INTERNAL_b14441bf_4_k_cu_main4cuda3std3__45__cpo3endE:
	.zero		1
	.type		_ZN30_INTERNAL_b14441bf_4_k_cu_main4cuda3std6ranges3__45__cpo6cbeginE,@object
	.size		_ZN30_INTERNAL_b14441bf_4_k_cu_main4cuda3std6ranges3__45__cpo6cbeginE,(_ZN30_INTERNAL_b14441bf_4_k_cu_main4cuda3std3__45__cpo4rendE - _ZN30_INTERNAL_b14441bf_4_k_cu_main4cuda3std6ranges3__45__cpo6cbeginE)
_ZN30_INTERNAL_b14441bf_4_k_cu_main4cuda3std6ranges3__45__cpo6cbeginE:
	.zero		1
	.type		_ZN30_INTERNAL_b14441bf_4_k_cu_main4cuda3std3__45__cpo4rendE,@object
	.size		_ZN30_INTERNAL_b14441bf_4_k_cu_main4cuda3std3__45__cpo4rendE,(_ZN30_INTERNAL_b14441bf_4_k_cu_main4cuda3std6ranges3__45__cpo4nextE - _ZN30_INTERNAL_b14441bf_4_k_cu_main4cuda3std3__45__cpo4rendE)
_ZN30_INTERNAL_b14441bf_4_k_cu_main4cuda3std3__45__cpo4rendE:
	.zero		1
	.type		_ZN30_INTERNAL_b14441bf_4_k_cu_main4cuda3std6ranges3__45__cpo4nextE,@object
	.size		_ZN30_INTERNAL_b14441bf_4_k_cu_main4cuda3std6ranges3__45__cpo4nextE,(_ZN30_INTERNAL_b14441bf_4_k_cu_main4cuda3std6ranges3__45__cpo4swapE - _ZN30_INTERNAL_b14441bf_4_k_cu_main4cuda3std6ranges3__45__cpo4nextE)
_ZN30_INTERNAL_b14441bf_4_k_cu_main4cuda3std6ranges3__45__cpo4nextE:
	.zero		1
	.type		_ZN30_INTERNAL_b14441bf_4_k_cu_main4cuda3std6ranges3__45__cpo4swapE,@object
	.size		_ZN30_INTERNAL_b14441bf_4_k_cu_main4cuda3std6ranges3__45__cpo4swapE,(.L_13 - _ZN30_INTERNAL_b14441bf_4_k_cu_main4cuda3std6ranges3__45__cpo4swapE)
_ZN30_INTERNAL_b14441bf_4_k_cu_main4cuda3std6ranges3__45__cpo4swapE:
	.zero		1
.L_13:


//--------------------- .nv.shared._ZN3cub18CUB_300001_SM_10006detail10merge_sort30DeviceMergeSortBlockSortKernelINS2_10policy_hubIPyE9Policy600ES5_PNS0_8NullTypeES5_S9_y9CustomOpTyS8_EEvbT0_T1_T2_T3_T4_PT6_PT7_T5_NS1_7vsmem_tE --------------------------
	.section	.nv.shared._ZN3cub18CUB_300001_SM_10006detail10merge_sort30DeviceMergeSortBlockSortKernelINS2_10policy_hubIPyE9Policy600ES5_PNS0_8NullTypeES5_S9_y9CustomOpTyS8_EEvbT0_T1_T2_T3_T4_PT6_PT7_T5_NS1_7vsmem_tE,"aw",@nobits
	.sectionflags	@""
	.align	16
.nv.shared._ZN3cub18CUB_300001_SM_10006detail10merge_sort30DeviceMergeSortBlockSortKernelINS2_10policy_hubIPyE9Policy600ES5_PNS0_8NullTypeES5_S9_y9CustomOpTyS8_EEvbT0_T1_T2_T3_T4_PT6_PT7_T5_NS1_7vsmem_tE:
	.zero		17936


//--------------------- .nv.constant0._ZN3cub18CUB_300001_SM_10006detail10merge_sort26DeviceMergeSortMergeKernelINS2_10policy_hubIPyE9Policy600ES5_PNS0_8NullTypeES5_S9_y9CustomOpTyS8_EEvbT2_T3_T4_PT6_PT7_T5_PSD_SD_NS1_7vsmem_tE --------------------------
	.section	.nv.constant0._ZN3cub18CUB_300001_SM_10006detail10merge_sort26DeviceMergeSortMergeKernelINS2_10policy_hubIPyE9Policy600ES5_PNS0_8NullTypeES5_S9_y9CustomOpTyS8_EEvbT2_T3_T4_PT6_PT7_T5_PSD_SD_NS1_7vsmem_tE,"a",@progbits
	.sectionflags	@""
	.align	4
.nv.constant0._ZN3cub18CUB_300001_SM_10006detail10merge_sort26DeviceMergeSortMergeKernelINS2_10policy_hubIPyE9Policy600ES5_PNS0_8NullTypeES5_S9_y9CustomOpTyS8_EEvbT2_T3_T4_PT6_PT7_T5_PSD_SD_NS1_7vsmem_tE:
	.zero		976


//--------------------- .nv.constant0._ZN3cub18CUB_300001_SM_10006detail10merge_sort30DeviceMergeSortPartitionKernelIPyy9CustomOpTyEEvbT_PT2_T0_S9_PS9_T1_S9_i --------------------------
	.section	.nv.constant0._ZN3cub18CUB_300001_SM_10006detail10merge_sort30DeviceMergeSortPartitionKernelIPyy9CustomOpTyEEvbT_PT2_T0_S9_PS9_T1_S9_i,"a",@progbits
	.sectionflags	@""
	.align	4
.nv.constant0._ZN3cub18CUB_300001_SM_10006detail10merge_sort30DeviceMergeSortPartitionKernelIPyy9CustomOpTyEEvbT_PT2_T0_S9_PS9_T1_S9_i:
	.zero		964


//--------------------- .nv.constant0._ZN3cub18CUB_300001_SM_10006detail10merge_sort30DeviceMergeSortBlockSortKernelINS2_10policy_hubIPyE9Policy600ES5_PNS0_8NullTypeES5_S9_y9CustomOpTyS8_EEvbT0_T1_T2_T3_T4_PT6_PT7_T5_NS1_7vsmem_tE --------------------------
	.section	.nv.constant0._ZN3cub18CUB_300001_SM_10006detail10merge_sort30DeviceMergeSortBlockSortKernelINS2_10policy_hubIPyE9Policy600ES5_PNS0_8NullTypeES5_S9_y9CustomOpTyS8_EEvbT0_T1_T2_T3_T4_PT6_PT7_T5_NS1_7vsmem_tE,"a",@progbits
	.sectionflags	@""
	.align	4
.nv.constant0._ZN3cub18CUB_300001_SM_10006detail10merge_sort30DeviceMergeSortBlockSortKernelINS2_10policy_hubIPyE9Policy600ES5_PNS0_8NullTypeES5_S9_y9CustomOpTyS8_EEvbT0_T1_T2_T3_T4_PT6_PT7_T5_NS1_7vsmem_tE:
	.zero		976


//--------------------- .nv.constant0._ZN3cub18CUB_300001_SM_10006detail11EmptyKernelIvEEvv --------------------------
	.section	.nv.constant0._ZN3cub18CUB_300001_SM_10006detail11EmptyKernelIvEEvv,"a",@progbits
	.sectionflags	@""
	.align	4
.nv.constant0._ZN3cub18CUB_300001_SM_10006detail11EmptyKernelIvEEvv:
	.zero		896


//--------------------- SYMBOLS --------------------------

	.type		.nv.reservedSmem.offset0,@object
	.size		.nv.reservedSmem.offset0,0x4
	.type		.nv.reservedSmem.cap,@object
	.size		.nv.reservedSmem.cap,0x4
